//
// Generated by NVIDIA NVVM Compiler
//
// Compiler Build ID: CL-36424714
// Cuda compilation tools, release 13.0, V13.0.88
// Based on NVVM 20.0.0
//

.version 9.0
.target sm_100
.address_size 64

	// .globl	_Z30inner_core_impl_kernel_adjointiPKiS0_S0_iifiPKfPfS2_S2_S2_S2_S2_S2_S2_S2_S2_S2_S2_S2_S2_S2_S2_S2_iS3_S3_S3_S3_S3_S3_iiiS2_S2_S3_S3_S3_S3_S3_S3_S3_S3_S3_S3_ffiS2_S2_S2_S2_iS2_S2_S2_ii
// _ZZ30inner_core_impl_kernel_adjointiPKiS0_S0_iifiPKfPfS2_S2_S2_S2_S2_S2_S2_S2_S2_S2_S2_S2_S2_S2_S2_S2_iS3_S3_S3_S3_S3_S3_iiiS2_S2_S3_S3_S3_S3_S3_S3_S3_S3_S3_S3_ffiS2_S2_S2_S2_iS2_S2_S2_iiE12s_dummyx_loc has been demoted
// _ZZ30inner_core_impl_kernel_adjointiPKiS0_S0_iifiPKfPfS2_S2_S2_S2_S2_S2_S2_S2_S2_S2_S2_S2_S2_S2_S2_S2_iS3_S3_S3_S3_S3_S3_iiiS2_S2_S3_S3_S3_S3_S3_S3_S3_S3_S3_S3_ffiS2_S2_S2_S2_iS2_S2_S2_iiE12s_dummyy_loc has been demoted
// _ZZ30inner_core_impl_kernel_adjointiPKiS0_S0_iifiPKfPfS2_S2_S2_S2_S2_S2_S2_S2_S2_S2_S2_S2_S2_S2_S2_S2_iS3_S3_S3_S3_S3_S3_iiiS2_S2_S3_S3_S3_S3_S3_S3_S3_S3_S3_S3_ffiS2_S2_S2_S2_iS2_S2_S2_iiE12s_dummyz_loc has been demoted
// _ZZ30inner_core_impl_kernel_adjointiPKiS0_S0_iifiPKfPfS2_S2_S2_S2_S2_S2_S2_S2_S2_S2_S2_S2_S2_S2_S2_S2_iS3_S3_S3_S3_S3_S3_iiiS2_S2_S3_S3_S3_S3_S3_S3_S3_S3_S3_S3_ffiS2_S2_S2_S2_iS2_S2_S2_iiE8s_tempx1 has been demoted
// _ZZ30inner_core_impl_kernel_adjointiPKiS0_S0_iifiPKfPfS2_S2_S2_S2_S2_S2_S2_S2_S2_S2_S2_S2_S2_S2_S2_S2_iS3_S3_S3_S3_S3_S3_iiiS2_S2_S3_S3_S3_S3_S3_S3_S3_S3_S3_S3_ffiS2_S2_S2_S2_iS2_S2_S2_iiE8s_tempx2 has been demoted
// _ZZ30inner_core_impl_kernel_adjointiPKiS0_S0_iifiPKfPfS2_S2_S2_S2_S2_S2_S2_S2_S2_S2_S2_S2_S2_S2_S2_S2_iS3_S3_S3_S3_S3_S3_iiiS2_S2_S3_S3_S3_S3_S3_S3_S3_S3_S3_S3_ffiS2_S2_S2_S2_iS2_S2_S2_iiE8s_tempx3 has been demoted
// _ZZ30inner_core_impl_kernel_adjointiPKiS0_S0_iifiPKfPfS2_S2_S2_S2_S2_S2_S2_S2_S2_S2_S2_S2_S2_S2_S2_S2_iS3_S3_S3_S3_S3_S3_iiiS2_S2_S3_S3_S3_S3_S3_S3_S3_S3_S3_S3_ffiS2_S2_S2_S2_iS2_S2_S2_iiE8s_tempy1 has been demoted
// _ZZ30inner_core_impl_kernel_adjointiPKiS0_S0_iifiPKfPfS2_S2_S2_S2_S2_S2_S2_S2_S2_S2_S2_S2_S2_S2_S2_S2_iS3_S3_S3_S3_S3_S3_iiiS2_S2_S3_S3_S3_S3_S3_S3_S3_S3_S3_S3_ffiS2_S2_S2_S2_iS2_S2_S2_iiE8s_tempy2 has been demoted
// _ZZ30inner_core_impl_kernel_adjointiPKiS0_S0_iifiPKfPfS2_S2_S2_S2_S2_S2_S2_S2_S2_S2_S2_S2_S2_S2_S2_S2_iS3_S3_S3_S3_S3_S3_iiiS2_S2_S3_S3_S3_S3_S3_S3_S3_S3_S3_S3_ffiS2_S2_S2_S2_iS2_S2_S2_iiE8s_tempy3 has been demoted
// _ZZ30inner_core_impl_kernel_adjointiPKiS0_S0_iifiPKfPfS2_S2_S2_S2_S2_S2_S2_S2_S2_S2_S2_S2_S2_S2_S2_S2_iS3_S3_S3_S3_S3_S3_iiiS2_S2_S3_S3_S3_S3_S3_S3_S3_S3_S3_S3_ffiS2_S2_S2_S2_iS2_S2_S2_iiE8s_tempz1 has been demoted
// _ZZ30inner_core_impl_kernel_adjointiPKiS0_S0_iifiPKfPfS2_S2_S2_S2_S2_S2_S2_S2_S2_S2_S2_S2_S2_S2_S2_S2_iS3_S3_S3_S3_S3_S3_iiiS2_S2_S3_S3_S3_S3_S3_S3_S3_S3_S3_S3_ffiS2_S2_S2_S2_iS2_S2_S2_iiE8s_tempz2 has been demoted
// _ZZ30inner_core_impl_kernel_adjointiPKiS0_S0_iifiPKfPfS2_S2_S2_S2_S2_S2_S2_S2_S2_S2_S2_S2_S2_S2_S2_S2_iS3_S3_S3_S3_S3_S3_iiiS2_S2_S3_S3_S3_S3_S3_S3_S3_S3_S3_S3_ffiS2_S2_S2_S2_iS2_S2_S2_iiE8s_tempz3 has been demoted
// _ZZ30inner_core_impl_kernel_adjointiPKiS0_S0_iifiPKfPfS2_S2_S2_S2_S2_S2_S2_S2_S2_S2_S2_S2_S2_S2_S2_S2_iS3_S3_S3_S3_S3_S3_iiiS2_S2_S3_S3_S3_S3_S3_S3_S3_S3_S3_S3_ffiS2_S2_S2_S2_iS2_S2_S2_iiE12sh_hprime_xx has been demoted
// _ZZ30inner_core_impl_kernel_adjointiPKiS0_S0_iifiPKfPfS2_S2_S2_S2_S2_S2_S2_S2_S2_S2_S2_S2_S2_S2_S2_S2_iS3_S3_S3_S3_S3_S3_iiiS2_S2_S3_S3_S3_S3_S3_S3_S3_S3_S3_S3_ffiS2_S2_S2_S2_iS2_S2_S2_iiE16sh_hprimewgll_xx has been demoted
// _ZZ36inner_core_aniso_impl_kernel_adjointiPKiS0_S0_iifiPKfPfS2_S2_S2_S2_S2_S2_S2_S2_S2_S2_S2_S2_S2_S2_S2_iS3_S3_S3_S3_S3_S3_iiiS2_S2_S3_S3_S3_S3_S3_S3_S3_S3_S3_S3_ffiS2_S2_S2_S2_S2_S2_S2_S2_S2_iS2_S2_S2_iiE12s_dummyx_loc has been demoted
// _ZZ36inner_core_aniso_impl_kernel_adjointiPKiS0_S0_iifiPKfPfS2_S2_S2_S2_S2_S2_S2_S2_S2_S2_S2_S2_S2_S2_S2_iS3_S3_S3_S3_S3_S3_iiiS2_S2_S3_S3_S3_S3_S3_S3_S3_S3_S3_S3_ffiS2_S2_S2_S2_S2_S2_S2_S2_S2_iS2_S2_S2_iiE12s_dummyy_loc has been demoted
// _ZZ36inner_core_aniso_impl_kernel_adjointiPKiS0_S0_iifiPKfPfS2_S2_S2_S2_S2_S2_S2_S2_S2_S2_S2_S2_S2_S2_S2_iS3_S3_S3_S3_S3_S3_iiiS2_S2_S3_S3_S3_S3_S3_S3_S3_S3_S3_S3_ffiS2_S2_S2_S2_S2_S2_S2_S2_S2_iS2_S2_S2_iiE12s_dummyz_loc has been demoted
// _ZZ36inner_core_aniso_impl_kernel_adjointiPKiS0_S0_iifiPKfPfS2_S2_S2_S2_S2_S2_S2_S2_S2_S2_S2_S2_S2_S2_S2_iS3_S3_S3_S3_S3_S3_iiiS2_S2_S3_S3_S3_S3_S3_S3_S3_S3_S3_S3_ffiS2_S2_S2_S2_S2_S2_S2_S2_S2_iS2_S2_S2_iiE8s_tempx1 has been demoted
// _ZZ36inner_core_aniso_impl_kernel_adjointiPKiS0_S0_iifiPKfPfS2_S2_S2_S2_S2_S2_S2_S2_S2_S2_S2_S2_S2_S2_S2_iS3_S3_S3_S3_S3_S3_iiiS2_S2_S3_S3_S3_S3_S3_S3_S3_S3_S3_S3_ffiS2_S2_S2_S2_S2_S2_S2_S2_S2_iS2_S2_S2_iiE8s_tempx2 has been demoted
// _ZZ36inner_core_aniso_impl_kernel_adjointiPKiS0_S0_iifiPKfPfS2_S2_S2_S2_S2_S2_S2_S2_S2_S2_S2_S2_S2_S2_S2_iS3_S3_S3_S3_S3_S3_iiiS2_S2_S3_S3_S3_S3_S3_S3_S3_S3_S3_S3_ffiS2_S2_S2_S2_S2_S2_S2_S2_S2_iS2_S2_S2_iiE8s_tempx3 has been demoted
// _ZZ36inner_core_aniso_impl_kernel_adjointiPKiS0_S0_iifiPKfPfS2_S2_S2_S2_S2_S2_S2_S2_S2_S2_S2_S2_S2_S2_S2_iS3_S3_S3_S3_S3_S3_iiiS2_S2_S3_S3_S3_S3_S3_S3_S3_S3_S3_S3_ffiS2_S2_S2_S2_S2_S2_S2_S2_S2_iS2_S2_S2_iiE8s_tempy1 has been demoted
// _ZZ36inner_core_aniso_impl_kernel_adjointiPKiS0_S0_iifiPKfPfS2_S2_S2_S2_S2_S2_S2_S2_S2_S2_S2_S2_S2_S2_S2_iS3_S3_S3_S3_S3_S3_iiiS2_S2_S3_S3_S3_S3_S3_S3_S3_S3_S3_S3_ffiS2_S2_S2_S2_S2_S2_S2_S2_S2_iS2_S2_S2_iiE8s_tempy2 has been demoted
// _ZZ36inner_core_aniso_impl_kernel_adjointiPKiS0_S0_iifiPKfPfS2_S2_S2_S2_S2_S2_S2_S2_S2_S2_S2_S2_S2_S2_S2_iS3_S3_S3_S3_S3_S3_iiiS2_S2_S3_S3_S3_S3_S3_S3_S3_S3_S3_S3_ffiS2_S2_S2_S2_S2_S2_S2_S2_S2_iS2_S2_S2_iiE8s_tempy3 has been demoted
// _ZZ36inner_core_aniso_impl_kernel_adjointiPKiS0_S0_iifiPKfPfS2_S2_S2_S2_S2_S2_S2_S2_S2_S2_S2_S2_S2_S2_S2_iS3_S3_S3_S3_S3_S3_iiiS2_S2_S3_S3_S3_S3_S3_S3_S3_S3_S3_S3_ffiS2_S2_S2_S2_S2_S2_S2_S2_S2_iS2_S2_S2_iiE8s_tempz1 has been demoted
// _ZZ36inner_core_aniso_impl_kernel_adjointiPKiS0_S0_iifiPKfPfS2_S2_S2_S2_S2_S2_S2_S2_S2_S2_S2_S2_S2_S2_S2_iS3_S3_S3_S3_S3_S3_iiiS2_S2_S3_S3_S3_S3_S3_S3_S3_S3_S3_S3_ffiS2_S2_S2_S2_S2_S2_S2_S2_S2_iS2_S2_S2_iiE8s_tempz2 has been demoted
// _ZZ36inner_core_aniso_impl_kernel_adjointiPKiS0_S0_iifiPKfPfS2_S2_S2_S2_S2_S2_S2_S2_S2_S2_S2_S2_S2_S2_S2_iS3_S3_S3_S3_S3_S3_iiiS2_S2_S3_S3_S3_S3_S3_S3_S3_S3_S3_S3_ffiS2_S2_S2_S2_S2_S2_S2_S2_S2_iS2_S2_S2_iiE8s_tempz3 has been demoted
// _ZZ36inner_core_aniso_impl_kernel_adjointiPKiS0_S0_iifiPKfPfS2_S2_S2_S2_S2_S2_S2_S2_S2_S2_S2_S2_S2_S2_S2_iS3_S3_S3_S3_S3_S3_iiiS2_S2_S3_S3_S3_S3_S3_S3_S3_S3_S3_S3_ffiS2_S2_S2_S2_S2_S2_S2_S2_S2_iS2_S2_S2_iiE12sh_hprime_xx has been demoted
// _ZZ36inner_core_aniso_impl_kernel_adjointiPKiS0_S0_iifiPKfPfS2_S2_S2_S2_S2_S2_S2_S2_S2_S2_S2_S2_S2_S2_S2_iS3_S3_S3_S3_S3_S3_iiiS2_S2_S3_S3_S3_S3_S3_S3_S3_S3_S3_S3_ffiS2_S2_S2_S2_S2_S2_S2_S2_S2_iS2_S2_S2_iiE16sh_hprimewgll_xx has been demoted

.visible .entry _Z30inner_core_impl_kernel_adjointiPKiS0_S0_iifiPKfPfS2_S2_S2_S2_S2_S2_S2_S2_S2_S2_S2_S2_S2_S2_S2_S2_iS3_S3_S3_S3_S3_S3_iiiS2_S2_S3_S3_S3_S3_S3_S3_S3_S3_S3_S3_ffiS2_S2_S2_S2_iS2_S2_S2_ii(
	.param .u32 _Z30inner_core_impl_kernel_adjointiPKiS0_S0_iifiPKfPfS2_S2_S2_S2_S2_S2_S2_S2_S2_S2_S2_S2_S2_S2_S2_S2_iS3_S3_S3_S3_S3_S3_iiiS2_S2_S3_S3_S3_S3_S3_S3_S3_S3_S3_S3_ffiS2_S2_S2_S2_iS2_S2_S2_ii_param_0,
	.param .u64 .ptr .align 1 _Z30inner_core_impl_kernel_adjointiPKiS0_S0_iifiPKfPfS2_S2_S2_S2_S2_S2_S2_S2_S2_S2_S2_S2_S2_S2_S2_S2_iS3_S3_S3_S3_S3_S3_iiiS2_S2_S3_S3_S3_S3_S3_S3_S3_S3_S3_S3_ffiS2_S2_S2_S2_iS2_S2_S2_ii_param_1,
	.param .u64 .ptr .align 1 _Z30inner_core_impl_kernel_adjointiPKiS0_S0_iifiPKfPfS2_S2_S2_S2_S2_S2_S2_S2_S2_S2_S2_S2_S2_S2_S2_S2_iS3_S3_S3_S3_S3_S3_iiiS2_S2_S3_S3_S3_S3_S3_S3_S3_S3_S3_S3_ffiS2_S2_S2_S2_iS2_S2_S2_ii_param_2,
	.param .u64 .ptr .align 1 _Z30inner_core_impl_kernel_adjointiPKiS0_S0_iifiPKfPfS2_S2_S2_S2_S2_S2_S2_S2_S2_S2_S2_S2_S2_S2_S2_S2_iS3_S3_S3_S3_S3_S3_iiiS2_S2_S3_S3_S3_S3_S3_S3_S3_S3_S3_S3_ffiS2_S2_S2_S2_iS2_S2_S2_ii_param_3,
	.param .u32 _Z30inner_core_impl_kernel_adjointiPKiS0_S0_iifiPKfPfS2_S2_S2_S2_S2_S2_S2_S2_S2_S2_S2_S2_S2_S2_S2_S2_iS3_S3_S3_S3_S3_S3_iiiS2_S2_S3_S3_S3_S3_S3_S3_S3_S3_S3_S3_ffiS2_S2_S2_S2_iS2_S2_S2_ii_param_4,
	.param .u32 _Z30inner_core_impl_kernel_adjointiPKiS0_S0_iifiPKfPfS2_S2_S2_S2_S2_S2_S2_S2_S2_S2_S2_S2_S2_S2_S2_S2_iS3_S3_S3_S3_S3_S3_iiiS2_S2_S3_S3_S3_S3_S3_S3_S3_S3_S3_S3_ffiS2_S2_S2_S2_iS2_S2_S2_ii_param_5,
	.param .f32 _Z30inner_core_impl_kernel_adjointiPKiS0_S0_iifiPKfPfS2_S2_S2_S2_S2_S2_S2_S2_S2_S2_S2_S2_S2_S2_S2_S2_iS3_S3_S3_S3_S3_S3_iiiS2_S2_S3_S3_S3_S3_S3_S3_S3_S3_S3_S3_ffiS2_S2_S2_S2_iS2_S2_S2_ii_param_6,
	.param .u32 _Z30inner_core_impl_kernel_adjointiPKiS0_S0_iifiPKfPfS2_S2_S2_S2_S2_S2_S2_S2_S2_S2_S2_S2_S2_S2_S2_S2_iS3_S3_S3_S3_S3_S3_iiiS2_S2_S3_S3_S3_S3_S3_S3_S3_S3_S3_S3_ffiS2_S2_S2_S2_iS2_S2_S2_ii_param_7,
	.param .u64 .ptr .align 1 _Z30inner_core_impl_kernel_adjointiPKiS0_S0_iifiPKfPfS2_S2_S2_S2_S2_S2_S2_S2_S2_S2_S2_S2_S2_S2_S2_S2_iS3_S3_S3_S3_S3_S3_iiiS2_S2_S3_S3_S3_S3_S3_S3_S3_S3_S3_S3_ffiS2_S2_S2_S2_iS2_S2_S2_ii_param_8,
	.param .u64 .ptr .align 1 _Z30inner_core_impl_kernel_adjointiPKiS0_S0_iifiPKfPfS2_S2_S2_S2_S2_S2_S2_S2_S2_S2_S2_S2_S2_S2_S2_S2_iS3_S3_S3_S3_S3_S3_iiiS2_S2_S3_S3_S3_S3_S3_S3_S3_S3_S3_S3_ffiS2_S2_S2_S2_iS2_S2_S2_ii_param_9,
	.param .u64 .ptr .align 1 _Z30inner_core_impl_kernel_adjointiPKiS0_S0_iifiPKfPfS2_S2_S2_S2_S2_S2_S2_S2_S2_S2_S2_S2_S2_S2_S2_S2_iS3_S3_S3_S3_S3_S3_iiiS2_S2_S3_S3_S3_S3_S3_S3_S3_S3_S3_S3_ffiS2_S2_S2_S2_iS2_S2_S2_ii_param_10,
	.param .u64 .ptr .align 1 _Z30inner_core_impl_kernel_adjointiPKiS0_S0_iifiPKfPfS2_S2_S2_S2_S2_S2_S2_S2_S2_S2_S2_S2_S2_S2_S2_S2_iS3_S3_S3_S3_S3_S3_iiiS2_S2_S3_S3_S3_S3_S3_S3_S3_S3_S3_S3_ffiS2_S2_S2_S2_iS2_S2_S2_ii_param_11,
	.param .u64 .ptr .align 1 _Z30inner_core_impl_kernel_adjointiPKiS0_S0_iifiPKfPfS2_S2_S2_S2_S2_S2_S2_S2_S2_S2_S2_S2_S2_S2_S2_S2_iS3_S3_S3_S3_S3_S3_iiiS2_S2_S3_S3_S3_S3_S3_S3_S3_S3_S3_S3_ffiS2_S2_S2_S2_iS2_S2_S2_ii_param_12,
	.param .u64 .ptr .align 1 _Z30inner_core_impl_kernel_adjointiPKiS0_S0_iifiPKfPfS2_S2_S2_S2_S2_S2_S2_S2_S2_S2_S2_S2_S2_S2_S2_S2_iS3_S3_S3_S3_S3_S3_iiiS2_S2_S3_S3_S3_S3_S3_S3_S3_S3_S3_S3_ffiS2_S2_S2_S2_iS2_S2_S2_ii_param_13,
	.param .u64 .ptr .align 1 _Z30inner_core_impl_kernel_adjointiPKiS0_S0_iifiPKfPfS2_S2_S2_S2_S2_S2_S2_S2_S2_S2_S2_S2_S2_S2_S2_S2_iS3_S3_S3_S3_S3_S3_iiiS2_S2_S3_S3_S3_S3_S3_S3_S3_S3_S3_S3_ffiS2_S2_S2_S2_iS2_S2_S2_ii_param_14,
	.param .u64 .ptr .align 1 _Z30inner_core_impl_kernel_adjointiPKiS0_S0_iifiPKfPfS2_S2_S2_S2_S2_S2_S2_S2_S2_S2_S2_S2_S2_S2_S2_S2_iS3_S3_S3_S3_S3_S3_iiiS2_S2_S3_S3_S3_S3_S3_S3_S3_S3_S3_S3_ffiS2_S2_S2_S2_iS2_S2_S2_ii_param_15,
	.param .u64 .ptr .align 1 _Z30inner_core_impl_kernel_adjointiPKiS0_S0_iifiPKfPfS2_S2_S2_S2_S2_S2_S2_S2_S2_S2_S2_S2_S2_S2_S2_S2_iS3_S3_S3_S3_S3_S3_iiiS2_S2_S3_S3_S3_S3_S3_S3_S3_S3_S3_S3_ffiS2_S2_S2_S2_iS2_S2_S2_ii_param_16,
	.param .u64 .ptr .align 1 _Z30inner_core_impl_kernel_adjointiPKiS0_S0_iifiPKfPfS2_S2_S2_S2_S2_S2_S2_S2_S2_S2_S2_S2_S2_S2_S2_S2_iS3_S3_S3_S3_S3_S3_iiiS2_S2_S3_S3_S3_S3_S3_S3_S3_S3_S3_S3_ffiS2_S2_S2_S2_iS2_S2_S2_ii_param_17,
	.param .u64 .ptr .align 1 _Z30inner_core_impl_kernel_adjointiPKiS0_S0_iifiPKfPfS2_S2_S2_S2_S2_S2_S2_S2_S2_S2_S2_S2_S2_S2_S2_S2_iS3_S3_S3_S3_S3_S3_iiiS2_S2_S3_S3_S3_S3_S3_S3_S3_S3_S3_S3_ffiS2_S2_S2_S2_iS2_S2_S2_ii_param_18,
	.param .u64 .ptr .align 1 _Z30inner_core_impl_kernel_adjointiPKiS0_S0_iifiPKfPfS2_S2_S2_S2_S2_S2_S2_S2_S2_S2_S2_S2_S2_S2_S2_S2_iS3_S3_S3_S3_S3_S3_iiiS2_S2_S3_S3_S3_S3_S3_S3_S3_S3_S3_S3_ffiS2_S2_S2_S2_iS2_S2_S2_ii_param_19,
	.param .u64 .ptr .align 1 _Z30inner_core_impl_kernel_adjointiPKiS0_S0_iifiPKfPfS2_S2_S2_S2_S2_S2_S2_S2_S2_S2_S2_S2_S2_S2_S2_S2_iS3_S3_S3_S3_S3_S3_iiiS2_S2_S3_S3_S3_S3_S3_S3_S3_S3_S3_S3_ffiS2_S2_S2_S2_iS2_S2_S2_ii_param_20,
	.param .u64 .ptr .align 1 _Z30inner_core_impl_kernel_adjointiPKiS0_S0_iifiPKfPfS2_S2_S2_S2_S2_S2_S2_S2_S2_S2_S2_S2_S2_S2_S2_S2_iS3_S3_S3_S3_S3_S3_iiiS2_S2_S3_S3_S3_S3_S3_S3_S3_S3_S3_S3_ffiS2_S2_S2_S2_iS2_S2_S2_ii_param_21,
	.param .u64 .ptr .align 1 _Z30inner_core_impl_kernel_adjointiPKiS0_S0_iifiPKfPfS2_S2_S2_S2_S2_S2_S2_S2_S2_S2_S2_S2_S2_S2_S2_S2_iS3_S3_S3_S3_S3_S3_iiiS2_S2_S3_S3_S3_S3_S3_S3_S3_S3_S3_S3_ffiS2_S2_S2_S2_iS2_S2_S2_ii_param_22,
	.param .u64 .ptr .align 1 _Z30inner_core_impl_kernel_adjointiPKiS0_S0_iifiPKfPfS2_S2_S2_S2_S2_S2_S2_S2_S2_S2_S2_S2_S2_S2_S2_S2_iS3_S3_S3_S3_S3_S3_iiiS2_S2_S3_S3_S3_S3_S3_S3_S3_S3_S3_S3_ffiS2_S2_S2_S2_iS2_S2_S2_ii_param_23,
	.param .u64 .ptr .align 1 _Z30inner_core_impl_kernel_adjointiPKiS0_S0_iifiPKfPfS2_S2_S2_S2_S2_S2_S2_S2_S2_S2_S2_S2_S2_S2_S2_S2_iS3_S3_S3_S3_S3_S3_iiiS2_S2_S3_S3_S3_S3_S3_S3_S3_S3_S3_S3_ffiS2_S2_S2_S2_iS2_S2_S2_ii_param_24,
	.param .u64 .ptr .align 1 _Z30inner_core_impl_kernel_adjointiPKiS0_S0_iifiPKfPfS2_S2_S2_S2_S2_S2_S2_S2_S2_S2_S2_S2_S2_S2_S2_S2_iS3_S3_S3_S3_S3_S3_iiiS2_S2_S3_S3_S3_S3_S3_S3_S3_S3_S3_S3_ffiS2_S2_S2_S2_iS2_S2_S2_ii_param_25,
	.param .u32 _Z30inner_core_impl_kernel_adjointiPKiS0_S0_iifiPKfPfS2_S2_S2_S2_S2_S2_S2_S2_S2_S2_S2_S2_S2_S2_S2_S2_iS3_S3_S3_S3_S3_S3_iiiS2_S2_S3_S3_S3_S3_S3_S3_S3_S3_S3_S3_ffiS2_S2_S2_S2_iS2_S2_S2_ii_param_26,
	.param .u64 .ptr .align 1 _Z30inner_core_impl_kernel_adjointiPKiS0_S0_iifiPKfPfS2_S2_S2_S2_S2_S2_S2_S2_S2_S2_S2_S2_S2_S2_S2_S2_iS3_S3_S3_S3_S3_S3_iiiS2_S2_S3_S3_S3_S3_S3_S3_S3_S3_S3_S3_ffiS2_S2_S2_S2_iS2_S2_S2_ii_param_27,
	.param .u64 .ptr .align 1 _Z30inner_core_impl_kernel_adjointiPKiS0_S0_iifiPKfPfS2_S2_S2_S2_S2_S2_S2_S2_S2_S2_S2_S2_S2_S2_S2_S2_iS3_S3_S3_S3_S3_S3_iiiS2_S2_S3_S3_S3_S3_S3_S3_S3_S3_S3_S3_ffiS2_S2_S2_S2_iS2_S2_S2_ii_param_28,
	.param .u64 .ptr .align 1 _Z30inner_core_impl_kernel_adjointiPKiS0_S0_iifiPKfPfS2_S2_S2_S2_S2_S2_S2_S2_S2_S2_S2_S2_S2_S2_S2_S2_iS3_S3_S3_S3_S3_S3_iiiS2_S2_S3_S3_S3_S3_S3_S3_S3_S3_S3_S3_ffiS2_S2_S2_S2_iS2_S2_S2_ii_param_29,
	.param .u64 .ptr .align 1 _Z30inner_core_impl_kernel_adjointiPKiS0_S0_iifiPKfPfS2_S2_S2_S2_S2_S2_S2_S2_S2_S2_S2_S2_S2_S2_S2_S2_iS3_S3_S3_S3_S3_S3_iiiS2_S2_S3_S3_S3_S3_S3_S3_S3_S3_S3_S3_ffiS2_S2_S2_S2_iS2_S2_S2_ii_param_30,
	.param .u64 .ptr .align 1 _Z30inner_core_impl_kernel_adjointiPKiS0_S0_iifiPKfPfS2_S2_S2_S2_S2_S2_S2_S2_S2_S2_S2_S2_S2_S2_S2_S2_iS3_S3_S3_S3_S3_S3_iiiS2_S2_S3_S3_S3_S3_S3_S3_S3_S3_S3_S3_ffiS2_S2_S2_S2_iS2_S2_S2_ii_param_31,
	.param .u64 .ptr .align 1 _Z30inner_core_impl_kernel_adjointiPKiS0_S0_iifiPKfPfS2_S2_S2_S2_S2_S2_S2_S2_S2_S2_S2_S2_S2_S2_S2_S2_iS3_S3_S3_S3_S3_S3_iiiS2_S2_S3_S3_S3_S3_S3_S3_S3_S3_S3_S3_ffiS2_S2_S2_S2_iS2_S2_S2_ii_param_32,
	.param .u32 _Z30inner_core_impl_kernel_adjointiPKiS0_S0_iifiPKfPfS2_S2_S2_S2_S2_S2_S2_S2_S2_S2_S2_S2_S2_S2_S2_S2_iS3_S3_S3_S3_S3_S3_iiiS2_S2_S3_S3_S3_S3_S3_S3_S3_S3_S3_S3_ffiS2_S2_S2_S2_iS2_S2_S2_ii_param_33,
	.param .u32 _Z30inner_core_impl_kernel_adjointiPKiS0_S0_iifiPKfPfS2_S2_S2_S2_S2_S2_S2_S2_S2_S2_S2_S2_S2_S2_S2_S2_iS3_S3_S3_S3_S3_S3_iiiS2_S2_S3_S3_S3_S3_S3_S3_S3_S3_S3_S3_ffiS2_S2_S2_S2_iS2_S2_S2_ii_param_34,
	.param .u32 _Z30inner_core_impl_kernel_adjointiPKiS0_S0_iifiPKfPfS2_S2_S2_S2_S2_S2_S2_S2_S2_S2_S2_S2_S2_S2_S2_S2_iS3_S3_S3_S3_S3_S3_iiiS2_S2_S3_S3_S3_S3_S3_S3_S3_S3_S3_S3_ffiS2_S2_S2_S2_iS2_S2_S2_ii_param_35,
	.param .u64 .ptr .align 1 _Z30inner_core_impl_kernel_adjointiPKiS0_S0_iifiPKfPfS2_S2_S2_S2_S2_S2_S2_S2_S2_S2_S2_S2_S2_S2_S2_S2_iS3_S3_S3_S3_S3_S3_iiiS2_S2_S3_S3_S3_S3_S3_S3_S3_S3_S3_S3_ffiS2_S2_S2_S2_iS2_S2_S2_ii_param_36,
	.param .u64 .ptr .align 1 _Z30inner_core_impl_kernel_adjointiPKiS0_S0_iifiPKfPfS2_S2_S2_S2_S2_S2_S2_S2_S2_S2_S2_S2_S2_S2_S2_S2_iS3_S3_S3_S3_S3_S3_iiiS2_S2_S3_S3_S3_S3_S3_S3_S3_S3_S3_S3_ffiS2_S2_S2_S2_iS2_S2_S2_ii_param_37,
	.param .u64 .ptr .align 1 _Z30inner_core_impl_kernel_adjointiPKiS0_S0_iifiPKfPfS2_S2_S2_S2_S2_S2_S2_S2_S2_S2_S2_S2_S2_S2_S2_S2_iS3_S3_S3_S3_S3_S3_iiiS2_S2_S3_S3_S3_S3_S3_S3_S3_S3_S3_S3_ffiS2_S2_S2_S2_iS2_S2_S2_ii_param_38,
	.param .u64 .ptr .align 1 _Z30inner_core_impl_kernel_adjointiPKiS0_S0_iifiPKfPfS2_S2_S2_S2_S2_S2_S2_S2_S2_S2_S2_S2_S2_S2_S2_S2_iS3_S3_S3_S3_S3_S3_iiiS2_S2_S3_S3_S3_S3_S3_S3_S3_S3_S3_S3_ffiS2_S2_S2_S2_iS2_S2_S2_ii_param_39,
	.param .u64 .ptr .align 1 _Z30inner_core_impl_kernel_adjointiPKiS0_S0_iifiPKfPfS2_S2_S2_S2_S2_S2_S2_S2_S2_S2_S2_S2_S2_S2_S2_S2_iS3_S3_S3_S3_S3_S3_iiiS2_S2_S3_S3_S3_S3_S3_S3_S3_S3_S3_S3_ffiS2_S2_S2_S2_iS2_S2_S2_ii_param_40,
	.param .u64 .ptr .align 1 _Z30inner_core_impl_kernel_adjointiPKiS0_S0_iifiPKfPfS2_S2_S2_S2_S2_S2_S2_S2_S2_S2_S2_S2_S2_S2_S2_S2_iS3_S3_S3_S3_S3_S3_iiiS2_S2_S3_S3_S3_S3_S3_S3_S3_S3_S3_S3_ffiS2_S2_S2_S2_iS2_S2_S2_ii_param_41,
	.param .u64 .ptr .align 1 _Z30inner_core_impl_kernel_adjointiPKiS0_S0_iifiPKfPfS2_S2_S2_S2_S2_S2_S2_S2_S2_S2_S2_S2_S2_S2_S2_S2_iS3_S3_S3_S3_S3_S3_iiiS2_S2_S3_S3_S3_S3_S3_S3_S3_S3_S3_S3_ffiS2_S2_S2_S2_iS2_S2_S2_ii_param_42,
	.param .u64 .ptr .align 1 _Z30inner_core_impl_kernel_adjointiPKiS0_S0_iifiPKfPfS2_S2_S2_S2_S2_S2_S2_S2_S2_S2_S2_S2_S2_S2_S2_S2_iS3_S3_S3_S3_S3_S3_iiiS2_S2_S3_S3_S3_S3_S3_S3_S3_S3_S3_S3_ffiS2_S2_S2_S2_iS2_S2_S2_ii_param_43,
	.param .u64 .ptr .align 1 _Z30inner_core_impl_kernel_adjointiPKiS0_S0_iifiPKfPfS2_S2_S2_S2_S2_S2_S2_S2_S2_S2_S2_S2_S2_S2_S2_S2_iS3_S3_S3_S3_S3_S3_iiiS2_S2_S3_S3_S3_S3_S3_S3_S3_S3_S3_S3_ffiS2_S2_S2_S2_iS2_S2_S2_ii_param_44,
	.param .u64 .ptr .align 1 _Z30inner_core_impl_kernel_adjointiPKiS0_S0_iifiPKfPfS2_S2_S2_S2_S2_S2_S2_S2_S2_S2_S2_S2_S2_S2_S2_S2_iS3_S3_S3_S3_S3_S3_iiiS2_S2_S3_S3_S3_S3_S3_S3_S3_S3_S3_S3_ffiS2_S2_S2_S2_iS2_S2_S2_ii_param_45,
	.param .u64 .ptr .align 1 _Z30inner_core_impl_kernel_adjointiPKiS0_S0_iifiPKfPfS2_S2_S2_S2_S2_S2_S2_S2_S2_S2_S2_S2_S2_S2_S2_S2_iS3_S3_S3_S3_S3_S3_iiiS2_S2_S3_S3_S3_S3_S3_S3_S3_S3_S3_S3_ffiS2_S2_S2_S2_iS2_S2_S2_ii_param_46,
	.param .u64 .ptr .align 1 _Z30inner_core_impl_kernel_adjointiPKiS0_S0_iifiPKfPfS2_S2_S2_S2_S2_S2_S2_S2_S2_S2_S2_S2_S2_S2_S2_S2_iS3_S3_S3_S3_S3_S3_iiiS2_S2_S3_S3_S3_S3_S3_S3_S3_S3_S3_S3_ffiS2_S2_S2_S2_iS2_S2_S2_ii_param_47,
	.param .f32 _Z30inner_core_impl_kernel_adjointiPKiS0_S0_iifiPKfPfS2_S2_S2_S2_S2_S2_S2_S2_S2_S2_S2_S2_S2_S2_S2_S2_iS3_S3_S3_S3_S3_S3_iiiS2_S2_S3_S3_S3_S3_S3_S3_S3_S3_S3_S3_ffiS2_S2_S2_S2_iS2_S2_S2_ii_param_48,
	.param .f32 _Z30inner_core_impl_kernel_adjointiPKiS0_S0_iifiPKfPfS2_S2_S2_S2_S2_S2_S2_S2_S2_S2_S2_S2_S2_S2_S2_S2_iS3_S3_S3_S3_S3_S3_iiiS2_S2_S3_S3_S3_S3_S3_S3_S3_S3_S3_S3_ffiS2_S2_S2_S2_iS2_S2_S2_ii_param_49,
	.param .u32 _Z30inner_core_impl_kernel_adjointiPKiS0_S0_iifiPKfPfS2_S2_S2_S2_S2_S2_S2_S2_S2_S2_S2_S2_S2_S2_S2_S2_iS3_S3_S3_S3_S3_S3_iiiS2_S2_S3_S3_S3_S3_S3_S3_S3_S3_S3_S3_ffiS2_S2_S2_S2_iS2_S2_S2_ii_param_50,
	.param .u64 .ptr .align 1 _Z30inner_core_impl_kernel_adjointiPKiS0_S0_iifiPKfPfS2_S2_S2_S2_S2_S2_S2_S2_S2_S2_S2_S2_S2_S2_S2_S2_iS3_S3_S3_S3_S3_S3_iiiS2_S2_S3_S3_S3_S3_S3_S3_S3_S3_S3_S3_ffiS2_S2_S2_S2_iS2_S2_S2_ii_param_51,
	.param .u64 .ptr .align 1 _Z30inner_core_impl_kernel_adjointiPKiS0_S0_iifiPKfPfS2_S2_S2_S2_S2_S2_S2_S2_S2_S2_S2_S2_S2_S2_S2_S2_iS3_S3_S3_S3_S3_S3_iiiS2_S2_S3_S3_S3_S3_S3_S3_S3_S3_S3_S3_ffiS2_S2_S2_S2_iS2_S2_S2_ii_param_52,
	.param .u64 .ptr .align 1 _Z30inner_core_impl_kernel_adjointiPKiS0_S0_iifiPKfPfS2_S2_S2_S2_S2_S2_S2_S2_S2_S2_S2_S2_S2_S2_S2_S2_iS3_S3_S3_S3_S3_S3_iiiS2_S2_S3_S3_S3_S3_S3_S3_S3_S3_S3_S3_ffiS2_S2_S2_S2_iS2_S2_S2_ii_param_53,
	.param .u64 .ptr .align 1 _Z30inner_core_impl_kernel_adjointiPKiS0_S0_iifiPKfPfS2_S2_S2_S2_S2_S2_S2_S2_S2_S2_S2_S2_S2_S2_S2_S2_iS3_S3_S3_S3_S3_S3_iiiS2_S2_S3_S3_S3_S3_S3_S3_S3_S3_S3_S3_ffiS2_S2_S2_S2_iS2_S2_S2_ii_param_54,
	.param .u32 _Z30inner_core_impl_kernel_adjointiPKiS0_S0_iifiPKfPfS2_S2_S2_S2_S2_S2_S2_S2_S2_S2_S2_S2_S2_S2_S2_S2_iS3_S3_S3_S3_S3_S3_iiiS2_S2_S3_S3_S3_S3_S3_S3_S3_S3_S3_S3_ffiS2_S2_S2_S2_iS2_S2_S2_ii_param_55,
	.param .u64 .ptr .align 1 _Z30inner_core_impl_kernel_adjointiPKiS0_S0_iifiPKfPfS2_S2_S2_S2_S2_S2_S2_S2_S2_S2_S2_S2_S2_S2_S2_S2_iS3_S3_S3_S3_S3_S3_iiiS2_S2_S3_S3_S3_S3_S3_S3_S3_S3_S3_S3_ffiS2_S2_S2_S2_iS2_S2_S2_ii_param_56,
	.param .u64 .ptr .align 1 _Z30inner_core_impl_kernel_adjointiPKiS0_S0_iifiPKfPfS2_S2_S2_S2_S2_S2_S2_S2_S2_S2_S2_S2_S2_S2_S2_S2_iS3_S3_S3_S3_S3_S3_iiiS2_S2_S3_S3_S3_S3_S3_S3_S3_S3_S3_S3_ffiS2_S2_S2_S2_iS2_S2_S2_ii_param_57,
	.param .u64 .ptr .align 1 _Z30inner_core_impl_kernel_adjointiPKiS0_S0_iifiPKfPfS2_S2_S2_S2_S2_S2_S2_S2_S2_S2_S2_S2_S2_S2_S2_S2_iS3_S3_S3_S3_S3_S3_iiiS2_S2_S3_S3_S3_S3_S3_S3_S3_S3_S3_S3_ffiS2_S2_S2_S2_iS2_S2_S2_ii_param_58,
	.param .u32 _Z30inner_core_impl_kernel_adjointiPKiS0_S0_iifiPKfPfS2_S2_S2_S2_S2_S2_S2_S2_S2_S2_S2_S2_S2_S2_S2_S2_iS3_S3_S3_S3_S3_S3_iiiS2_S2_S3_S3_S3_S3_S3_S3_S3_S3_S3_S3_ffiS2_S2_S2_S2_iS2_S2_S2_ii_param_59,
	.param .u32 _Z30inner_core_impl_kernel_adjointiPKiS0_S0_iifiPKfPfS2_S2_S2_S2_S2_S2_S2_S2_S2_S2_S2_S2_S2_S2_S2_S2_iS3_S3_S3_S3_S3_S3_iiiS2_S2_S3_S3_S3_S3_S3_S3_S3_S3_S3_S3_ffiS2_S2_S2_S2_iS2_S2_S2_ii_param_60
)
{
	.reg .pred 	%p<30>;
	.reg .b16 	%rs<8>;
	.reg .b32 	%r<167>;
	.reg .b32 	%f<929>;
	.reg .b64 	%rd<205>;
	// demoted variable
	.shared .align 4 .b8 _ZZ30inner_core_impl_kernel_adjointiPKiS0_S0_iifiPKfPfS2_S2_S2_S2_S2_S2_S2_S2_S2_S2_S2_S2_S2_S2_S2_S2_iS3_S3_S3_S3_S3_S3_iiiS2_S2_S3_S3_S3_S3_S3_S3_S3_S3_S3_S3_ffiS2_S2_S2_S2_iS2_S2_S2_iiE12s_dummyx_loc[500];
	// demoted variable
	.shared .align 4 .b8 _ZZ30inner_core_impl_kernel_adjointiPKiS0_S0_iifiPKfPfS2_S2_S2_S2_S2_S2_S2_S2_S2_S2_S2_S2_S2_S2_S2_S2_iS3_S3_S3_S3_S3_S3_iiiS2_S2_S3_S3_S3_S3_S3_S3_S3_S3_S3_S3_ffiS2_S2_S2_S2_iS2_S2_S2_iiE12s_dummyy_loc[500];
	// demoted variable
	.shared .align 4 .b8 _ZZ30inner_core_impl_kernel_adjointiPKiS0_S0_iifiPKfPfS2_S2_S2_S2_S2_S2_S2_S2_S2_S2_S2_S2_S2_S2_S2_S2_iS3_S3_S3_S3_S3_S3_iiiS2_S2_S3_S3_S3_S3_S3_S3_S3_S3_S3_S3_ffiS2_S2_S2_S2_iS2_S2_S2_iiE12s_dummyz_loc[500];
	// demoted variable
	.shared .align 4 .b8 _ZZ30inner_core_impl_kernel_adjointiPKiS0_S0_iifiPKfPfS2_S2_S2_S2_S2_S2_S2_S2_S2_S2_S2_S2_S2_S2_S2_S2_iS3_S3_S3_S3_S3_S3_iiiS2_S2_S3_S3_S3_S3_S3_S3_S3_S3_S3_S3_ffiS2_S2_S2_S2_iS2_S2_S2_iiE8s_tempx1[500];
	// demoted variable
	.shared .align 4 .b8 _ZZ30inner_core_impl_kernel_adjointiPKiS0_S0_iifiPKfPfS2_S2_S2_S2_S2_S2_S2_S2_S2_S2_S2_S2_S2_S2_S2_S2_iS3_S3_S3_S3_S3_S3_iiiS2_S2_S3_S3_S3_S3_S3_S3_S3_S3_S3_S3_ffiS2_S2_S2_S2_iS2_S2_S2_iiE8s_tempx2[500];
	// demoted variable
	.shared .align 4 .b8 _ZZ30inner_core_impl_kernel_adjointiPKiS0_S0_iifiPKfPfS2_S2_S2_S2_S2_S2_S2_S2_S2_S2_S2_S2_S2_S2_S2_S2_iS3_S3_S3_S3_S3_S3_iiiS2_S2_S3_S3_S3_S3_S3_S3_S3_S3_S3_S3_ffiS2_S2_S2_S2_iS2_S2_S2_iiE8s_tempx3[500];
	// demoted variable
	.shared .align 4 .b8 _ZZ30inner_core_impl_kernel_adjointiPKiS0_S0_iifiPKfPfS2_S2_S2_S2_S2_S2_S2_S2_S2_S2_S2_S2_S2_S2_S2_S2_iS3_S3_S3_S3_S3_S3_iiiS2_S2_S3_S3_S3_S3_S3_S3_S3_S3_S3_S3_ffiS2_S2_S2_S2_iS2_S2_S2_iiE8s_tempy1[500];
	// demoted variable
	.shared .align 4 .b8 _ZZ30inner_core_impl_kernel_adjointiPKiS0_S0_iifiPKfPfS2_S2_S2_S2_S2_S2_S2_S2_S2_S2_S2_S2_S2_S2_S2_S2_iS3_S3_S3_S3_S3_S3_iiiS2_S2_S3_S3_S3_S3_S3_S3_S3_S3_S3_S3_ffiS2_S2_S2_S2_iS2_S2_S2_iiE8s_tempy2[500];
	// demoted variable
	.shared .align 4 .b8 _ZZ30inner_core_impl_kernel_adjointiPKiS0_S0_iifiPKfPfS2_S2_S2_S2_S2_S2_S2_S2_S2_S2_S2_S2_S2_S2_S2_S2_iS3_S3_S3_S3_S3_S3_iiiS2_S2_S3_S3_S3_S3_S3_S3_S3_S3_S3_S3_ffiS2_S2_S2_S2_iS2_S2_S2_iiE8s_tempy3[500];
	// demoted variable
	.shared .align 4 .b8 _ZZ30inner_core_impl_kernel_adjointiPKiS0_S0_iifiPKfPfS2_S2_S2_S2_S2_S2_S2_S2_S2_S2_S2_S2_S2_S2_S2_S2_iS3_S3_S3_S3_S3_S3_iiiS2_S2_S3_S3_S3_S3_S3_S3_S3_S3_S3_S3_ffiS2_S2_S2_S2_iS2_S2_S2_iiE8s_tempz1[500];
	// demoted variable
	.shared .align 4 .b8 _ZZ30inner_core_impl_kernel_adjointiPKiS0_S0_iifiPKfPfS2_S2_S2_S2_S2_S2_S2_S2_S2_S2_S2_S2_S2_S2_S2_S2_iS3_S3_S3_S3_S3_S3_iiiS2_S2_S3_S3_S3_S3_S3_S3_S3_S3_S3_S3_ffiS2_S2_S2_S2_iS2_S2_S2_iiE8s_tempz2[500];
	// demoted variable
	.shared .align 4 .b8 _ZZ30inner_core_impl_kernel_adjointiPKiS0_S0_iifiPKfPfS2_S2_S2_S2_S2_S2_S2_S2_S2_S2_S2_S2_S2_S2_S2_S2_iS3_S3_S3_S3_S3_S3_iiiS2_S2_S3_S3_S3_S3_S3_S3_S3_S3_S3_S3_ffiS2_S2_S2_S2_iS2_S2_S2_iiE8s_tempz3[500];
	// demoted variable
	.shared .align 4 .b8 _ZZ30inner_core_impl_kernel_adjointiPKiS0_S0_iifiPKfPfS2_S2_S2_S2_S2_S2_S2_S2_S2_S2_S2_S2_S2_S2_S2_S2_iS3_S3_S3_S3_S3_S3_iiiS2_S2_S3_S3_S3_S3_S3_S3_S3_S3_S3_S3_ffiS2_S2_S2_S2_iS2_S2_S2_iiE12sh_hprime_xx[100];
	// demoted variable
	.shared .align 4 .b8 _ZZ30inner_core_impl_kernel_adjointiPKiS0_S0_iifiPKfPfS2_S2_S2_S2_S2_S2_S2_S2_S2_S2_S2_S2_S2_S2_S2_S2_iS3_S3_S3_S3_S3_S3_iiiS2_S2_S3_S3_S3_S3_S3_S3_S3_S3_S3_S3_ffiS2_S2_S2_S2_iS2_S2_S2_iiE16sh_hprimewgll_xx[100];
	ld.param.u32 	%r29, [_Z30inner_core_impl_kernel_adjointiPKiS0_S0_iifiPKfPfS2_S2_S2_S2_S2_S2_S2_S2_S2_S2_S2_S2_S2_S2_S2_S2_iS3_S3_S3_S3_S3_S3_iiiS2_S2_S3_S3_S3_S3_S3_S3_S3_S3_S3_S3_ffiS2_S2_S2_S2_iS2_S2_S2_ii_param_0];
	ld.param.u32 	%r18, [_Z30inner_core_impl_kernel_adjointiPKiS0_S0_iifiPKfPfS2_S2_S2_S2_S2_S2_S2_S2_S2_S2_S2_S2_S2_S2_S2_S2_iS3_S3_S3_S3_S3_S3_iiiS2_S2_S3_S3_S3_S3_S3_S3_S3_S3_S3_S3_ffiS2_S2_S2_S2_iS2_S2_S2_ii_param_4];
	ld.param.u32 	%r19, [_Z30inner_core_impl_kernel_adjointiPKiS0_S0_iifiPKfPfS2_S2_S2_S2_S2_S2_S2_S2_S2_S2_S2_S2_S2_S2_S2_S2_iS3_S3_S3_S3_S3_S3_iiiS2_S2_S3_S3_S3_S3_S3_S3_S3_S3_S3_S3_ffiS2_S2_S2_S2_iS2_S2_S2_ii_param_5];
	ld.param.f32 	%f93, [_Z30inner_core_impl_kernel_adjointiPKiS0_S0_iifiPKfPfS2_S2_S2_S2_S2_S2_S2_S2_S2_S2_S2_S2_S2_S2_S2_S2_iS3_S3_S3_S3_S3_S3_iiiS2_S2_S3_S3_S3_S3_S3_S3_S3_S3_S3_S3_ffiS2_S2_S2_S2_iS2_S2_S2_ii_param_6];
	ld.param.u32 	%r20, [_Z30inner_core_impl_kernel_adjointiPKiS0_S0_iifiPKfPfS2_S2_S2_S2_S2_S2_S2_S2_S2_S2_S2_S2_S2_S2_S2_S2_iS3_S3_S3_S3_S3_S3_iiiS2_S2_S3_S3_S3_S3_S3_S3_S3_S3_S3_S3_ffiS2_S2_S2_S2_iS2_S2_S2_ii_param_7];
	ld.param.u64 	%rd39, [_Z30inner_core_impl_kernel_adjointiPKiS0_S0_iifiPKfPfS2_S2_S2_S2_S2_S2_S2_S2_S2_S2_S2_S2_S2_S2_S2_S2_iS3_S3_S3_S3_S3_S3_iiiS2_S2_S3_S3_S3_S3_S3_S3_S3_S3_S3_S3_ffiS2_S2_S2_S2_iS2_S2_S2_ii_param_8];
	ld.param.u64 	%rd59, [_Z30inner_core_impl_kernel_adjointiPKiS0_S0_iifiPKfPfS2_S2_S2_S2_S2_S2_S2_S2_S2_S2_S2_S2_S2_S2_S2_S2_iS3_S3_S3_S3_S3_S3_iiiS2_S2_S3_S3_S3_S3_S3_S3_S3_S3_S3_S3_ffiS2_S2_S2_S2_iS2_S2_S2_ii_param_9];
	ld.param.u64 	%rd40, [_Z30inner_core_impl_kernel_adjointiPKiS0_S0_iifiPKfPfS2_S2_S2_S2_S2_S2_S2_S2_S2_S2_S2_S2_S2_S2_S2_S2_iS3_S3_S3_S3_S3_S3_iiiS2_S2_S3_S3_S3_S3_S3_S3_S3_S3_S3_S3_ffiS2_S2_S2_S2_iS2_S2_S2_ii_param_10];
	ld.param.u64 	%rd45, [_Z30inner_core_impl_kernel_adjointiPKiS0_S0_iifiPKfPfS2_S2_S2_S2_S2_S2_S2_S2_S2_S2_S2_S2_S2_S2_S2_S2_iS3_S3_S3_S3_S3_S3_iiiS2_S2_S3_S3_S3_S3_S3_S3_S3_S3_S3_S3_ffiS2_S2_S2_S2_iS2_S2_S2_ii_param_15];
	ld.param.u64 	%rd46, [_Z30inner_core_impl_kernel_adjointiPKiS0_S0_iifiPKfPfS2_S2_S2_S2_S2_S2_S2_S2_S2_S2_S2_S2_S2_S2_S2_S2_iS3_S3_S3_S3_S3_S3_iiiS2_S2_S3_S3_S3_S3_S3_S3_S3_S3_S3_S3_ffiS2_S2_S2_S2_iS2_S2_S2_ii_param_16];
	ld.param.u64 	%rd47, [_Z30inner_core_impl_kernel_adjointiPKiS0_S0_iifiPKfPfS2_S2_S2_S2_S2_S2_S2_S2_S2_S2_S2_S2_S2_S2_S2_S2_iS3_S3_S3_S3_S3_S3_iiiS2_S2_S3_S3_S3_S3_S3_S3_S3_S3_S3_S3_ffiS2_S2_S2_S2_iS2_S2_S2_ii_param_17];
	ld.param.u64 	%rd48, [_Z30inner_core_impl_kernel_adjointiPKiS0_S0_iifiPKfPfS2_S2_S2_S2_S2_S2_S2_S2_S2_S2_S2_S2_S2_S2_S2_S2_iS3_S3_S3_S3_S3_S3_iiiS2_S2_S3_S3_S3_S3_S3_S3_S3_S3_S3_S3_ffiS2_S2_S2_S2_iS2_S2_S2_ii_param_18];
	ld.param.u64 	%rd49, [_Z30inner_core_impl_kernel_adjointiPKiS0_S0_iifiPKfPfS2_S2_S2_S2_S2_S2_S2_S2_S2_S2_S2_S2_S2_S2_S2_S2_iS3_S3_S3_S3_S3_S3_iiiS2_S2_S3_S3_S3_S3_S3_S3_S3_S3_S3_S3_ffiS2_S2_S2_S2_iS2_S2_S2_ii_param_19];
	ld.param.u64 	%rd50, [_Z30inner_core_impl_kernel_adjointiPKiS0_S0_iifiPKfPfS2_S2_S2_S2_S2_S2_S2_S2_S2_S2_S2_S2_S2_S2_S2_S2_iS3_S3_S3_S3_S3_S3_iiiS2_S2_S3_S3_S3_S3_S3_S3_S3_S3_S3_S3_ffiS2_S2_S2_S2_iS2_S2_S2_ii_param_20];
	ld.param.u64 	%rd51, [_Z30inner_core_impl_kernel_adjointiPKiS0_S0_iifiPKfPfS2_S2_S2_S2_S2_S2_S2_S2_S2_S2_S2_S2_S2_S2_S2_S2_iS3_S3_S3_S3_S3_S3_iiiS2_S2_S3_S3_S3_S3_S3_S3_S3_S3_S3_S3_ffiS2_S2_S2_S2_iS2_S2_S2_ii_param_21];
	ld.param.u64 	%rd52, [_Z30inner_core_impl_kernel_adjointiPKiS0_S0_iifiPKfPfS2_S2_S2_S2_S2_S2_S2_S2_S2_S2_S2_S2_S2_S2_S2_S2_iS3_S3_S3_S3_S3_S3_iiiS2_S2_S3_S3_S3_S3_S3_S3_S3_S3_S3_S3_ffiS2_S2_S2_S2_iS2_S2_S2_ii_param_22];
	ld.param.u64 	%rd60, [_Z30inner_core_impl_kernel_adjointiPKiS0_S0_iifiPKfPfS2_S2_S2_S2_S2_S2_S2_S2_S2_S2_S2_S2_S2_S2_S2_S2_iS3_S3_S3_S3_S3_S3_iiiS2_S2_S3_S3_S3_S3_S3_S3_S3_S3_S3_S3_ffiS2_S2_S2_S2_iS2_S2_S2_ii_param_25];
	ld.param.u64 	%rd61, [_Z30inner_core_impl_kernel_adjointiPKiS0_S0_iifiPKfPfS2_S2_S2_S2_S2_S2_S2_S2_S2_S2_S2_S2_S2_S2_S2_S2_iS3_S3_S3_S3_S3_S3_iiiS2_S2_S3_S3_S3_S3_S3_S3_S3_S3_S3_S3_ffiS2_S2_S2_S2_iS2_S2_S2_ii_param_27];
	ld.param.u64 	%rd62, [_Z30inner_core_impl_kernel_adjointiPKiS0_S0_iifiPKfPfS2_S2_S2_S2_S2_S2_S2_S2_S2_S2_S2_S2_S2_S2_S2_S2_iS3_S3_S3_S3_S3_S3_iiiS2_S2_S3_S3_S3_S3_S3_S3_S3_S3_S3_S3_ffiS2_S2_S2_S2_iS2_S2_S2_ii_param_28];
	ld.param.u64 	%rd63, [_Z30inner_core_impl_kernel_adjointiPKiS0_S0_iifiPKfPfS2_S2_S2_S2_S2_S2_S2_S2_S2_S2_S2_S2_S2_S2_S2_S2_iS3_S3_S3_S3_S3_S3_iiiS2_S2_S3_S3_S3_S3_S3_S3_S3_S3_S3_S3_ffiS2_S2_S2_S2_iS2_S2_S2_ii_param_29];
	ld.param.u64 	%rd64, [_Z30inner_core_impl_kernel_adjointiPKiS0_S0_iifiPKfPfS2_S2_S2_S2_S2_S2_S2_S2_S2_S2_S2_S2_S2_S2_S2_S2_iS3_S3_S3_S3_S3_S3_iiiS2_S2_S3_S3_S3_S3_S3_S3_S3_S3_S3_S3_ffiS2_S2_S2_S2_iS2_S2_S2_ii_param_30];
	ld.param.u64 	%rd65, [_Z30inner_core_impl_kernel_adjointiPKiS0_S0_iifiPKfPfS2_S2_S2_S2_S2_S2_S2_S2_S2_S2_S2_S2_S2_S2_S2_S2_iS3_S3_S3_S3_S3_S3_iiiS2_S2_S3_S3_S3_S3_S3_S3_S3_S3_S3_S3_ffiS2_S2_S2_S2_iS2_S2_S2_ii_param_31];
	ld.param.u64 	%rd55, [_Z30inner_core_impl_kernel_adjointiPKiS0_S0_iifiPKfPfS2_S2_S2_S2_S2_S2_S2_S2_S2_S2_S2_S2_S2_S2_S2_S2_iS3_S3_S3_S3_S3_S3_iiiS2_S2_S3_S3_S3_S3_S3_S3_S3_S3_S3_S3_ffiS2_S2_S2_S2_iS2_S2_S2_ii_param_32];
	ld.param.u64 	%rd66, [_Z30inner_core_impl_kernel_adjointiPKiS0_S0_iifiPKfPfS2_S2_S2_S2_S2_S2_S2_S2_S2_S2_S2_S2_S2_S2_S2_S2_iS3_S3_S3_S3_S3_S3_iiiS2_S2_S3_S3_S3_S3_S3_S3_S3_S3_S3_S3_ffiS2_S2_S2_S2_iS2_S2_S2_ii_param_37];
	ld.param.u64 	%rd67, [_Z30inner_core_impl_kernel_adjointiPKiS0_S0_iifiPKfPfS2_S2_S2_S2_S2_S2_S2_S2_S2_S2_S2_S2_S2_S2_S2_S2_iS3_S3_S3_S3_S3_S3_iiiS2_S2_S3_S3_S3_S3_S3_S3_S3_S3_S3_S3_ffiS2_S2_S2_S2_iS2_S2_S2_ii_param_38];
	ld.param.u64 	%rd68, [_Z30inner_core_impl_kernel_adjointiPKiS0_S0_iifiPKfPfS2_S2_S2_S2_S2_S2_S2_S2_S2_S2_S2_S2_S2_S2_S2_S2_iS3_S3_S3_S3_S3_S3_iiiS2_S2_S3_S3_S3_S3_S3_S3_S3_S3_S3_S3_ffiS2_S2_S2_S2_iS2_S2_S2_ii_param_39];
	ld.param.u64 	%rd69, [_Z30inner_core_impl_kernel_adjointiPKiS0_S0_iifiPKfPfS2_S2_S2_S2_S2_S2_S2_S2_S2_S2_S2_S2_S2_S2_S2_S2_iS3_S3_S3_S3_S3_S3_iiiS2_S2_S3_S3_S3_S3_S3_S3_S3_S3_S3_S3_ffiS2_S2_S2_S2_iS2_S2_S2_ii_param_40];
	ld.param.u64 	%rd70, [_Z30inner_core_impl_kernel_adjointiPKiS0_S0_iifiPKfPfS2_S2_S2_S2_S2_S2_S2_S2_S2_S2_S2_S2_S2_S2_S2_S2_iS3_S3_S3_S3_S3_S3_iiiS2_S2_S3_S3_S3_S3_S3_S3_S3_S3_S3_S3_ffiS2_S2_S2_S2_iS2_S2_S2_ii_param_41];
	ld.param.u64 	%rd71, [_Z30inner_core_impl_kernel_adjointiPKiS0_S0_iifiPKfPfS2_S2_S2_S2_S2_S2_S2_S2_S2_S2_S2_S2_S2_S2_S2_S2_iS3_S3_S3_S3_S3_S3_iiiS2_S2_S3_S3_S3_S3_S3_S3_S3_S3_S3_S3_ffiS2_S2_S2_S2_iS2_S2_S2_ii_param_42];
	ld.param.u64 	%rd72, [_Z30inner_core_impl_kernel_adjointiPKiS0_S0_iifiPKfPfS2_S2_S2_S2_S2_S2_S2_S2_S2_S2_S2_S2_S2_S2_S2_S2_iS3_S3_S3_S3_S3_S3_iiiS2_S2_S3_S3_S3_S3_S3_S3_S3_S3_S3_S3_ffiS2_S2_S2_S2_iS2_S2_S2_ii_param_43];
	ld.param.u64 	%rd73, [_Z30inner_core_impl_kernel_adjointiPKiS0_S0_iifiPKfPfS2_S2_S2_S2_S2_S2_S2_S2_S2_S2_S2_S2_S2_S2_S2_S2_iS3_S3_S3_S3_S3_S3_iiiS2_S2_S3_S3_S3_S3_S3_S3_S3_S3_S3_S3_ffiS2_S2_S2_S2_iS2_S2_S2_ii_param_44];
	ld.param.u64 	%rd74, [_Z30inner_core_impl_kernel_adjointiPKiS0_S0_iifiPKfPfS2_S2_S2_S2_S2_S2_S2_S2_S2_S2_S2_S2_S2_S2_S2_S2_iS3_S3_S3_S3_S3_S3_iiiS2_S2_S3_S3_S3_S3_S3_S3_S3_S3_S3_S3_ffiS2_S2_S2_S2_iS2_S2_S2_ii_param_45];
	ld.param.u64 	%rd75, [_Z30inner_core_impl_kernel_adjointiPKiS0_S0_iifiPKfPfS2_S2_S2_S2_S2_S2_S2_S2_S2_S2_S2_S2_S2_S2_S2_S2_iS3_S3_S3_S3_S3_S3_iiiS2_S2_S3_S3_S3_S3_S3_S3_S3_S3_S3_S3_ffiS2_S2_S2_S2_iS2_S2_S2_ii_param_46];
	ld.param.u64 	%rd76, [_Z30inner_core_impl_kernel_adjointiPKiS0_S0_iifiPKfPfS2_S2_S2_S2_S2_S2_S2_S2_S2_S2_S2_S2_S2_S2_S2_S2_iS3_S3_S3_S3_S3_S3_iiiS2_S2_S3_S3_S3_S3_S3_S3_S3_S3_S3_S3_ffiS2_S2_S2_S2_iS2_S2_S2_ii_param_47];
	ld.param.f32 	%f94, [_Z30inner_core_impl_kernel_adjointiPKiS0_S0_iifiPKfPfS2_S2_S2_S2_S2_S2_S2_S2_S2_S2_S2_S2_S2_S2_S2_S2_iS3_S3_S3_S3_S3_S3_iiiS2_S2_S3_S3_S3_S3_S3_S3_S3_S3_S3_S3_ffiS2_S2_S2_S2_iS2_S2_S2_ii_param_48];
	ld.param.f32 	%f95, [_Z30inner_core_impl_kernel_adjointiPKiS0_S0_iifiPKfPfS2_S2_S2_S2_S2_S2_S2_S2_S2_S2_S2_S2_S2_S2_S2_S2_iS3_S3_S3_S3_S3_S3_iiiS2_S2_S3_S3_S3_S3_S3_S3_S3_S3_S3_S3_ffiS2_S2_S2_S2_iS2_S2_S2_ii_param_49];
	ld.param.u32 	%r25, [_Z30inner_core_impl_kernel_adjointiPKiS0_S0_iifiPKfPfS2_S2_S2_S2_S2_S2_S2_S2_S2_S2_S2_S2_S2_S2_S2_S2_iS3_S3_S3_S3_S3_S3_iiiS2_S2_S3_S3_S3_S3_S3_S3_S3_S3_S3_S3_ffiS2_S2_S2_S2_iS2_S2_S2_ii_param_50];
	ld.param.u64 	%rd77, [_Z30inner_core_impl_kernel_adjointiPKiS0_S0_iifiPKfPfS2_S2_S2_S2_S2_S2_S2_S2_S2_S2_S2_S2_S2_S2_S2_S2_iS3_S3_S3_S3_S3_S3_iiiS2_S2_S3_S3_S3_S3_S3_S3_S3_S3_S3_S3_ffiS2_S2_S2_S2_iS2_S2_S2_ii_param_51];
	ld.param.u64 	%rd78, [_Z30inner_core_impl_kernel_adjointiPKiS0_S0_iifiPKfPfS2_S2_S2_S2_S2_S2_S2_S2_S2_S2_S2_S2_S2_S2_S2_S2_iS3_S3_S3_S3_S3_S3_iiiS2_S2_S3_S3_S3_S3_S3_S3_S3_S3_S3_S3_ffiS2_S2_S2_S2_iS2_S2_S2_ii_param_52];
	ld.param.u64 	%rd79, [_Z30inner_core_impl_kernel_adjointiPKiS0_S0_iifiPKfPfS2_S2_S2_S2_S2_S2_S2_S2_S2_S2_S2_S2_S2_S2_S2_S2_iS3_S3_S3_S3_S3_S3_iiiS2_S2_S3_S3_S3_S3_S3_S3_S3_S3_S3_S3_ffiS2_S2_S2_S2_iS2_S2_S2_ii_param_53];
	ld.param.u64 	%rd80, [_Z30inner_core_impl_kernel_adjointiPKiS0_S0_iifiPKfPfS2_S2_S2_S2_S2_S2_S2_S2_S2_S2_S2_S2_S2_S2_S2_S2_iS3_S3_S3_S3_S3_S3_iiiS2_S2_S3_S3_S3_S3_S3_S3_S3_S3_S3_S3_ffiS2_S2_S2_S2_iS2_S2_S2_ii_param_54];
	ld.param.u32 	%r27, [_Z30inner_core_impl_kernel_adjointiPKiS0_S0_iifiPKfPfS2_S2_S2_S2_S2_S2_S2_S2_S2_S2_S2_S2_S2_S2_S2_S2_iS3_S3_S3_S3_S3_S3_iiiS2_S2_S3_S3_S3_S3_S3_S3_S3_S3_S3_S3_ffiS2_S2_S2_S2_iS2_S2_S2_ii_param_59];
	ld.param.u32 	%r28, [_Z30inner_core_impl_kernel_adjointiPKiS0_S0_iifiPKfPfS2_S2_S2_S2_S2_S2_S2_S2_S2_S2_S2_S2_S2_S2_S2_S2_iS3_S3_S3_S3_S3_S3_iiiS2_S2_S3_S3_S3_S3_S3_S3_S3_S3_S3_S3_ffiS2_S2_S2_S2_iS2_S2_S2_ii_param_60];
	cvta.to.global.u64 	%rd1, %rd79;
	cvta.to.global.u64 	%rd2, %rd78;
	cvta.to.global.u64 	%rd3, %rd77;
	cvta.to.global.u64 	%rd4, %rd65;
	cvta.to.global.u64 	%rd5, %rd64;
	cvta.to.global.u64 	%rd6, %rd63;
	cvta.to.global.u64 	%rd7, %rd62;
	cvta.to.global.u64 	%rd8, %rd61;
	cvta.to.global.u64 	%rd9, %rd76;
	cvta.to.global.u64 	%rd10, %rd71;
	cvta.to.global.u64 	%rd11, %rd75;
	cvta.to.global.u64 	%rd12, %rd70;
	cvta.to.global.u64 	%rd13, %rd74;
	cvta.to.global.u64 	%rd14, %rd69;
	cvta.to.global.u64 	%rd15, %rd73;
	cvta.to.global.u64 	%rd16, %rd68;
	cvta.to.global.u64 	%rd17, %rd72;
	cvta.to.global.u64 	%rd18, %rd67;
	cvta.to.global.u64 	%rd19, %rd80;
	cvta.to.global.u64 	%rd20, %rd66;
	cvta.to.global.u64 	%rd21, %rd59;
	cvta.to.global.u64 	%rd22, %rd60;
	mov.u32 	%r30, %ctaid.y;
	mov.u32 	%r31, %nctaid.x;
	mov.u32 	%r32, %ctaid.x;
	mad.lo.s32 	%r165, %r30, %r31, %r32;
	setp.ge.s32 	%p3, %r165, %r29;
	@%p3 bra 	$L__BB0_40;
	mov.u32 	%r2, %tid.x;
	setp.gt.u32 	%p5, %r2, 124;
	shl.b32 	%r34, %r2, 2;
	mov.u32 	%r35, _ZZ30inner_core_impl_kernel_adjointiPKiS0_S0_iifiPKfPfS2_S2_S2_S2_S2_S2_S2_S2_S2_S2_S2_S2_S2_S2_S2_S2_iS3_S3_S3_S3_S3_S3_iiiS2_S2_S3_S3_S3_S3_S3_S3_S3_S3_S3_S3_ffiS2_S2_S2_S2_iS2_S2_S2_iiE12s_dummyx_loc;
	add.s32 	%r3, %r35, %r34;
	mov.u32 	%r36, _ZZ30inner_core_impl_kernel_adjointiPKiS0_S0_iifiPKfPfS2_S2_S2_S2_S2_S2_S2_S2_S2_S2_S2_S2_S2_S2_S2_S2_iS3_S3_S3_S3_S3_S3_iiiS2_S2_S3_S3_S3_S3_S3_S3_S3_S3_S3_S3_ffiS2_S2_S2_S2_iS2_S2_S2_iiE12s_dummyy_loc;
	add.s32 	%r4, %r36, %r34;
	mov.u32 	%r37, _ZZ30inner_core_impl_kernel_adjointiPKiS0_S0_iifiPKfPfS2_S2_S2_S2_S2_S2_S2_S2_S2_S2_S2_S2_S2_S2_S2_S2_iS3_S3_S3_S3_S3_S3_iiiS2_S2_S3_S3_S3_S3_S3_S3_S3_S3_S3_S3_ffiS2_S2_S2_S2_iS2_S2_S2_iiE12s_dummyz_loc;
	add.s32 	%r5, %r37, %r34;
	mov.pred 	%p29, 0;
	@%p5 bra 	$L__BB0_8;
	setp.ne.s32 	%p6, %r20, 0;
	@%p6 bra 	$L__BB0_4;
	ld.param.u64 	%rd195, [_Z30inner_core_impl_kernel_adjointiPKiS0_S0_iifiPKfPfS2_S2_S2_S2_S2_S2_S2_S2_S2_S2_S2_S2_S2_S2_S2_S2_iS3_S3_S3_S3_S3_S3_iiiS2_S2_S3_S3_S3_S3_S3_S3_S3_S3_S3_S3_ffiS2_S2_S2_S2_iS2_S2_S2_ii_param_3];
	add.s32 	%r38, %r19, -1;
	mad.lo.s32 	%r39, %r38, %r18, %r165;
	cvta.to.global.u64 	%rd81, %rd195;
	mul.wide.s32 	%rd82, %r39, 4;
	add.s64 	%rd83, %rd81, %rd82;
	ld.global.u32 	%r40, [%rd83];
	add.s32 	%r165, %r40, -1;
$L__BB0_4:
	ld.param.u64 	%rd194, [_Z30inner_core_impl_kernel_adjointiPKiS0_S0_iifiPKfPfS2_S2_S2_S2_S2_S2_S2_S2_S2_S2_S2_S2_S2_S2_S2_S2_iS3_S3_S3_S3_S3_S3_iiiS2_S2_S3_S3_S3_S3_S3_S3_S3_S3_S3_S3_ffiS2_S2_S2_S2_iS2_S2_S2_ii_param_2];
	cvta.to.global.u64 	%rd84, %rd194;
	mul.wide.s32 	%rd85, %r165, 4;
	add.s64 	%rd86, %rd84, %rd85;
	ld.global.u32 	%r42, [%rd86];
	setp.ne.s32 	%p29, %r42, 11;
	setp.eq.s32 	%p7, %r42, 11;
	@%p7 bra 	$L__BB0_6;
	ld.param.u64 	%rd193, [_Z30inner_core_impl_kernel_adjointiPKiS0_S0_iifiPKfPfS2_S2_S2_S2_S2_S2_S2_S2_S2_S2_S2_S2_S2_S2_S2_S2_iS3_S3_S3_S3_S3_S3_iiiS2_S2_S3_S3_S3_S3_S3_S3_S3_S3_S3_S3_ffiS2_S2_S2_S2_iS2_S2_S2_ii_param_1];
	mad.lo.s32 	%r43, %r165, 125, %r2;
	cvta.to.global.u64 	%rd87, %rd193;
	mul.wide.s32 	%rd88, %r43, 4;
	add.s64 	%rd89, %rd87, %rd88;
	ld.global.u32 	%r44, [%rd89];
	add.s32 	%r11, %r44, -1;
	mul.lo.s32 	%r45, %r11, 3;
	cvta.to.global.u64 	%rd90, %rd39;
	mul.wide.s32 	%rd91, %r45, 4;
	add.s64 	%rd92, %rd90, %rd91;
	ld.global.nc.f32 	%f96, [%rd92];
	st.shared.f32 	[%r3], %f96;
	ld.global.nc.f32 	%f97, [%rd92+4];
	st.shared.f32 	[%r4], %f97;
	ld.global.nc.f32 	%f98, [%rd92+8];
	st.shared.f32 	[%r5], %f98;
$L__BB0_6:
	setp.gt.u32 	%p8, %r2, 24;
	@%p8 bra 	$L__BB0_8;
	cvta.to.global.u64 	%rd93, %rd49;
	mul.wide.u32 	%rd94, %r2, 4;
	add.s64 	%rd95, %rd93, %rd94;
	ld.global.nc.f32 	%f99, [%rd95];
	shl.b32 	%r46, %r2, 2;
	mov.u32 	%r47, _ZZ30inner_core_impl_kernel_adjointiPKiS0_S0_iifiPKfPfS2_S2_S2_S2_S2_S2_S2_S2_S2_S2_S2_S2_S2_S2_S2_S2_iS3_S3_S3_S3_S3_S3_iiiS2_S2_S3_S3_S3_S3_S3_S3_S3_S3_S3_S3_ffiS2_S2_S2_S2_iS2_S2_S2_iiE12sh_hprime_xx;
	add.s32 	%r48, %r47, %r46;
	st.shared.f32 	[%r48], %f99;
	cvta.to.global.u64 	%rd96, %rd50;
	add.s64 	%rd97, %rd96, %rd94;
	ld.global.nc.f32 	%f100, [%rd97];
	mov.u32 	%r49, _ZZ30inner_core_impl_kernel_adjointiPKiS0_S0_iifiPKfPfS2_S2_S2_S2_S2_S2_S2_S2_S2_S2_S2_S2_S2_S2_S2_S2_iS3_S3_S3_S3_S3_S3_iiiS2_S2_S3_S3_S3_S3_S3_S3_S3_S3_S3_S3_ffiS2_S2_S2_S2_iS2_S2_S2_iiE16sh_hprimewgll_xx;
	add.s32 	%r50, %r49, %r46;
	st.shared.f32 	[%r50], %f100;
$L__BB0_8:
	bar.sync 	0;
	cvt.u16.u32 	%rs1, %r2;
	mul.hi.u16 	%rs2, %rs1, 2622;
	cvt.u32.u16 	%r12, %rs2;
	mad.lo.s32 	%r51, %r12, -25, %r2;
	cvt.u16.u32 	%rs3, %r51;
	mul.hi.s16 	%rs4, %rs3, 26215;
	shr.u16 	%rs5, %rs4, 15;
	shr.s16 	%rs6, %rs4, 1;
	add.s16 	%rs7, %rs6, %rs5;
	cvt.s32.s16 	%r13, %rs7;
	mul.wide.s16 	%r52, %rs7, -5;
	add.s32 	%r14, %r52, %r51;
	not.pred 	%p9, %p29;
	@%p9 bra 	$L__BB0_17;
	ld.param.u32 	%r151, [_Z30inner_core_impl_kernel_adjointiPKiS0_S0_iifiPKfPfS2_S2_S2_S2_S2_S2_S2_S2_S2_S2_S2_S2_S2_S2_S2_S2_iS3_S3_S3_S3_S3_S3_iiiS2_S2_S3_S3_S3_S3_S3_S3_S3_S3_S3_S3_ffiS2_S2_S2_S2_iS2_S2_S2_ii_param_26];
	ld.param.u64 	%rd199, [_Z30inner_core_impl_kernel_adjointiPKiS0_S0_iifiPKfPfS2_S2_S2_S2_S2_S2_S2_S2_S2_S2_S2_S2_S2_S2_S2_S2_iS3_S3_S3_S3_S3_S3_iiiS2_S2_S3_S3_S3_S3_S3_S3_S3_S3_S3_S3_ffiS2_S2_S2_S2_iS2_S2_S2_ii_param_14];
	ld.param.u64 	%rd198, [_Z30inner_core_impl_kernel_adjointiPKiS0_S0_iifiPKfPfS2_S2_S2_S2_S2_S2_S2_S2_S2_S2_S2_S2_S2_S2_S2_S2_iS3_S3_S3_S3_S3_S3_iiiS2_S2_S3_S3_S3_S3_S3_S3_S3_S3_S3_S3_ffiS2_S2_S2_S2_iS2_S2_S2_ii_param_13];
	ld.param.u64 	%rd197, [_Z30inner_core_impl_kernel_adjointiPKiS0_S0_iifiPKfPfS2_S2_S2_S2_S2_S2_S2_S2_S2_S2_S2_S2_S2_S2_S2_S2_iS3_S3_S3_S3_S3_S3_iiiS2_S2_S3_S3_S3_S3_S3_S3_S3_S3_S3_S3_ffiS2_S2_S2_S2_iS2_S2_S2_ii_param_12];
	ld.param.u64 	%rd196, [_Z30inner_core_impl_kernel_adjointiPKiS0_S0_iifiPKfPfS2_S2_S2_S2_S2_S2_S2_S2_S2_S2_S2_S2_S2_S2_S2_S2_iS3_S3_S3_S3_S3_S3_iiiS2_S2_S3_S3_S3_S3_S3_S3_S3_S3_S3_S3_ffiS2_S2_S2_S2_iS2_S2_S2_ii_param_11];
	mul.lo.s32 	%r53, %r12, 25;
	mul.lo.s32 	%r54, %r13, 5;
	add.s32 	%r55, %r54, %r53;
	add.s32 	%r56, %r14, %r53;
	add.s32 	%r57, %r14, %r54;
	shl.b32 	%r58, %r14, 2;
	mov.u32 	%r59, _ZZ30inner_core_impl_kernel_adjointiPKiS0_S0_iifiPKfPfS2_S2_S2_S2_S2_S2_S2_S2_S2_S2_S2_S2_S2_S2_S2_S2_iS3_S3_S3_S3_S3_S3_iiiS2_S2_S3_S3_S3_S3_S3_S3_S3_S3_S3_S3_ffiS2_S2_S2_S2_iS2_S2_S2_iiE12sh_hprime_xx;
	add.s32 	%r60, %r59, %r58;
	ld.shared.f32 	%f103, [%r60];
	shl.b32 	%r61, %r55, 2;
	mov.u32 	%r62, _ZZ30inner_core_impl_kernel_adjointiPKiS0_S0_iifiPKfPfS2_S2_S2_S2_S2_S2_S2_S2_S2_S2_S2_S2_S2_S2_S2_S2_iS3_S3_S3_S3_S3_S3_iiiS2_S2_S3_S3_S3_S3_S3_S3_S3_S3_S3_S3_ffiS2_S2_S2_S2_iS2_S2_S2_iiE12s_dummyx_loc;
	add.s32 	%r63, %r62, %r61;
	ld.shared.f32 	%f104, [%r63];
	fma.rn.f32 	%f105, %f103, %f104, 0f00000000;
	mov.u32 	%r64, _ZZ30inner_core_impl_kernel_adjointiPKiS0_S0_iifiPKfPfS2_S2_S2_S2_S2_S2_S2_S2_S2_S2_S2_S2_S2_S2_S2_S2_iS3_S3_S3_S3_S3_S3_iiiS2_S2_S3_S3_S3_S3_S3_S3_S3_S3_S3_S3_ffiS2_S2_S2_S2_iS2_S2_S2_iiE12s_dummyy_loc;
	add.s32 	%r65, %r64, %r61;
	ld.shared.f32 	%f106, [%r65];
	fma.rn.f32 	%f107, %f103, %f106, 0f00000000;
	mov.u32 	%r66, _ZZ30inner_core_impl_kernel_adjointiPKiS0_S0_iifiPKfPfS2_S2_S2_S2_S2_S2_S2_S2_S2_S2_S2_S2_S2_S2_S2_S2_iS3_S3_S3_S3_S3_S3_iiiS2_S2_S3_S3_S3_S3_S3_S3_S3_S3_S3_S3_ffiS2_S2_S2_S2_iS2_S2_S2_iiE12s_dummyz_loc;
	add.s32 	%r67, %r66, %r61;
	ld.shared.f32 	%f108, [%r67];
	fma.rn.f32 	%f109, %f103, %f108, 0f00000000;
	shl.b32 	%r68, %r13, 2;
	add.s32 	%r69, %r59, %r68;
	ld.shared.f32 	%f110, [%r69];
	shl.b32 	%r70, %r56, 2;
	add.s32 	%r71, %r62, %r70;
	ld.shared.f32 	%f111, [%r71];
	fma.rn.f32 	%f112, %f110, %f111, 0f00000000;
	add.s32 	%r72, %r64, %r70;
	ld.shared.f32 	%f113, [%r72];
	fma.rn.f32 	%f114, %f110, %f113, 0f00000000;
	add.s32 	%r73, %r66, %r70;
	ld.shared.f32 	%f115, [%r73];
	fma.rn.f32 	%f116, %f110, %f115, 0f00000000;
	shl.b32 	%r74, %r12, 2;
	add.s32 	%r75, %r59, %r74;
	ld.shared.f32 	%f117, [%r75];
	shl.b32 	%r76, %r57, 2;
	add.s32 	%r77, %r62, %r76;
	ld.shared.f32 	%f118, [%r77];
	fma.rn.f32 	%f119, %f117, %f118, 0f00000000;
	add.s32 	%r78, %r64, %r76;
	ld.shared.f32 	%f120, [%r78];
	fma.rn.f32 	%f121, %f117, %f120, 0f00000000;
	add.s32 	%r79, %r66, %r76;
	ld.shared.f32 	%f122, [%r79];
	fma.rn.f32 	%f123, %f117, %f122, 0f00000000;
	ld.shared.f32 	%f124, [%r60+20];
	ld.shared.f32 	%f125, [%r63+4];
	fma.rn.f32 	%f126, %f124, %f125, %f105;
	ld.shared.f32 	%f127, [%r65+4];
	fma.rn.f32 	%f128, %f124, %f127, %f107;
	ld.shared.f32 	%f129, [%r67+4];
	fma.rn.f32 	%f130, %f124, %f129, %f109;
	ld.shared.f32 	%f131, [%r69+20];
	ld.shared.f32 	%f132, [%r71+20];
	fma.rn.f32 	%f133, %f131, %f132, %f112;
	ld.shared.f32 	%f134, [%r72+20];
	fma.rn.f32 	%f135, %f131, %f134, %f114;
	ld.shared.f32 	%f136, [%r73+20];
	fma.rn.f32 	%f137, %f131, %f136, %f116;
	ld.shared.f32 	%f138, [%r75+20];
	ld.shared.f32 	%f139, [%r77+100];
	fma.rn.f32 	%f140, %f138, %f139, %f119;
	ld.shared.f32 	%f141, [%r78+100];
	fma.rn.f32 	%f142, %f138, %f141, %f121;
	ld.shared.f32 	%f143, [%r79+100];
	fma.rn.f32 	%f144, %f138, %f143, %f123;
	ld.shared.f32 	%f145, [%r60+40];
	ld.shared.f32 	%f146, [%r63+8];
	fma.rn.f32 	%f147, %f145, %f146, %f126;
	ld.shared.f32 	%f148, [%r65+8];
	fma.rn.f32 	%f149, %f145, %f148, %f128;
	ld.shared.f32 	%f150, [%r67+8];
	fma.rn.f32 	%f151, %f145, %f150, %f130;
	ld.shared.f32 	%f152, [%r69+40];
	ld.shared.f32 	%f153, [%r71+40];
	fma.rn.f32 	%f154, %f152, %f153, %f133;
	ld.shared.f32 	%f155, [%r72+40];
	fma.rn.f32 	%f156, %f152, %f155, %f135;
	ld.shared.f32 	%f157, [%r73+40];
	fma.rn.f32 	%f158, %f152, %f157, %f137;
	ld.shared.f32 	%f159, [%r75+40];
	ld.shared.f32 	%f160, [%r77+200];
	fma.rn.f32 	%f161, %f159, %f160, %f140;
	ld.shared.f32 	%f162, [%r78+200];
	fma.rn.f32 	%f163, %f159, %f162, %f142;
	ld.shared.f32 	%f164, [%r79+200];
	fma.rn.f32 	%f165, %f159, %f164, %f144;
	ld.shared.f32 	%f166, [%r60+60];
	ld.shared.f32 	%f167, [%r63+12];
	fma.rn.f32 	%f168, %f166, %f167, %f147;
	ld.shared.f32 	%f169, [%r65+12];
	fma.rn.f32 	%f170, %f166, %f169, %f149;
	ld.shared.f32 	%f171, [%r67+12];
	fma.rn.f32 	%f172, %f166, %f171, %f151;
	ld.shared.f32 	%f173, [%r69+60];
	ld.shared.f32 	%f174, [%r71+60];
	fma.rn.f32 	%f175, %f173, %f174, %f154;
	ld.shared.f32 	%f176, [%r72+60];
	fma.rn.f32 	%f177, %f173, %f176, %f156;
	ld.shared.f32 	%f178, [%r73+60];
	fma.rn.f32 	%f179, %f173, %f178, %f158;
	ld.shared.f32 	%f180, [%r75+60];
	ld.shared.f32 	%f181, [%r77+300];
	fma.rn.f32 	%f182, %f180, %f181, %f161;
	ld.shared.f32 	%f183, [%r78+300];
	fma.rn.f32 	%f184, %f180, %f183, %f163;
	ld.shared.f32 	%f185, [%r79+300];
	fma.rn.f32 	%f186, %f180, %f185, %f165;
	ld.shared.f32 	%f187, [%r60+80];
	ld.shared.f32 	%f188, [%r63+16];
	fma.rn.f32 	%f189, %f187, %f188, %f168;
	ld.shared.f32 	%f190, [%r65+16];
	fma.rn.f32 	%f191, %f187, %f190, %f170;
	ld.shared.f32 	%f192, [%r67+16];
	fma.rn.f32 	%f193, %f187, %f192, %f172;
	ld.shared.f32 	%f194, [%r69+80];
	ld.shared.f32 	%f195, [%r71+80];
	fma.rn.f32 	%f196, %f194, %f195, %f175;
	ld.shared.f32 	%f197, [%r72+80];
	fma.rn.f32 	%f198, %f194, %f197, %f177;
	ld.shared.f32 	%f199, [%r73+80];
	fma.rn.f32 	%f200, %f194, %f199, %f179;
	ld.shared.f32 	%f201, [%r75+80];
	ld.shared.f32 	%f202, [%r77+400];
	fma.rn.f32 	%f203, %f201, %f202, %f182;
	ld.shared.f32 	%f204, [%r78+400];
	fma.rn.f32 	%f205, %f201, %f204, %f184;
	ld.shared.f32 	%f206, [%r79+400];
	fma.rn.f32 	%f207, %f201, %f206, %f186;
	shl.b32 	%r80, %r165, 7;
	add.s32 	%r15, %r80, %r2;
	cvta.to.global.u64 	%rd98, %rd40;
	mul.wide.s32 	%rd99, %r15, 4;
	add.s64 	%rd100, %rd98, %rd99;
	ld.global.nc.f32 	%f1, [%rd100];
	cvta.to.global.u64 	%rd101, %rd198;
	add.s64 	%rd102, %rd101, %rd99;
	ld.global.nc.f32 	%f2, [%rd102];
	cvta.to.global.u64 	%rd103, %rd46;
	add.s64 	%rd104, %rd103, %rd99;
	ld.global.nc.f32 	%f3, [%rd104];
	cvta.to.global.u64 	%rd105, %rd196;
	add.s64 	%rd106, %rd105, %rd99;
	ld.global.nc.f32 	%f4, [%rd106];
	cvta.to.global.u64 	%rd107, %rd199;
	add.s64 	%rd108, %rd107, %rd99;
	ld.global.nc.f32 	%f5, [%rd108];
	cvta.to.global.u64 	%rd109, %rd47;
	add.s64 	%rd110, %rd109, %rd99;
	ld.global.nc.f32 	%f6, [%rd110];
	cvta.to.global.u64 	%rd111, %rd197;
	add.s64 	%rd112, %rd111, %rd99;
	ld.global.nc.f32 	%f7, [%rd112];
	cvta.to.global.u64 	%rd113, %rd45;
	add.s64 	%rd114, %rd113, %rd99;
	ld.global.nc.f32 	%f8, [%rd114];
	cvta.to.global.u64 	%rd115, %rd48;
	add.s64 	%rd116, %rd115, %rd99;
	ld.global.nc.f32 	%f9, [%rd116];
	mul.f32 	%f208, %f196, %f2;
	fma.rn.f32 	%f209, %f189, %f1, %f208;
	fma.rn.f32 	%f10, %f203, %f3, %f209;
	mul.f32 	%f210, %f196, %f5;
	fma.rn.f32 	%f211, %f189, %f4, %f210;
	fma.rn.f32 	%f212, %f203, %f6, %f211;
	mul.f32 	%f213, %f196, %f8;
	fma.rn.f32 	%f214, %f189, %f7, %f213;
	fma.rn.f32 	%f215, %f203, %f9, %f214;
	mul.f32 	%f216, %f198, %f2;
	fma.rn.f32 	%f217, %f191, %f1, %f216;
	fma.rn.f32 	%f218, %f205, %f3, %f217;
	mul.f32 	%f219, %f198, %f5;
	fma.rn.f32 	%f220, %f191, %f4, %f219;
	fma.rn.f32 	%f11, %f205, %f6, %f220;
	mul.f32 	%f221, %f198, %f8;
	fma.rn.f32 	%f222, %f191, %f7, %f221;
	fma.rn.f32 	%f223, %f205, %f9, %f222;
	mul.f32 	%f224, %f200, %f2;
	fma.rn.f32 	%f225, %f193, %f1, %f224;
	fma.rn.f32 	%f226, %f207, %f3, %f225;
	mul.f32 	%f227, %f200, %f5;
	fma.rn.f32 	%f228, %f193, %f4, %f227;
	fma.rn.f32 	%f229, %f207, %f6, %f228;
	mul.f32 	%f230, %f200, %f8;
	fma.rn.f32 	%f231, %f193, %f7, %f230;
	fma.rn.f32 	%f12, %f207, %f9, %f231;
	add.f32 	%f13, %f10, %f11;
	add.f32 	%f14, %f218, %f212;
	add.f32 	%f15, %f226, %f215;
	add.f32 	%f16, %f229, %f223;
	setp.eq.s32 	%p10, %r151, 0;
	@%p10 bra 	$L__BB0_12;
	add.f32 	%f232, %f13, %f12;
	mul.f32 	%f17, %f232, 0f3EAAAAAB;
	sub.f32 	%f921, %f10, %f17;
	sub.f32 	%f922, %f11, %f17;
	mul.f32 	%f923, %f14, 0f3F000000;
	mul.f32 	%f924, %f15, 0f3F000000;
	mul.f32 	%f925, %f16, 0f3F000000;
	setp.lt.s32 	%p11, %r27, 2;
	@%p11 bra 	$L__BB0_12;
	mad.lo.s32 	%r81, %r165, -3, %r15;
	cvta.to.global.u64 	%rd117, %rd55;
	mul.wide.s32 	%rd118, %r81, 4;
	add.s64 	%rd119, %rd117, %rd118;
	st.global.f32 	[%rd119], %f17;
$L__BB0_12:
	ld.param.u32 	%r155, [_Z30inner_core_impl_kernel_adjointiPKiS0_S0_iifiPKfPfS2_S2_S2_S2_S2_S2_S2_S2_S2_S2_S2_S2_S2_S2_S2_S2_iS3_S3_S3_S3_S3_S3_iiiS2_S2_S3_S3_S3_S3_S3_S3_S3_S3_S3_S3_ffiS2_S2_S2_S2_iS2_S2_S2_ii_param_34];
	ld.param.u32 	%r153, [_Z30inner_core_impl_kernel_adjointiPKiS0_S0_iifiPKfPfS2_S2_S2_S2_S2_S2_S2_S2_S2_S2_S2_S2_S2_S2_S2_S2_iS3_S3_S3_S3_S3_S3_iiiS2_S2_S3_S3_S3_S3_S3_S3_S3_S3_S3_S3_ffiS2_S2_S2_S2_iS2_S2_S2_ii_param_33];
	ld.param.u64 	%rd201, [_Z30inner_core_impl_kernel_adjointiPKiS0_S0_iifiPKfPfS2_S2_S2_S2_S2_S2_S2_S2_S2_S2_S2_S2_S2_S2_S2_S2_iS3_S3_S3_S3_S3_S3_iiiS2_S2_S3_S3_S3_S3_S3_S3_S3_S3_S3_S3_ffiS2_S2_S2_S2_iS2_S2_S2_ii_param_24];
	cvta.to.global.u64 	%rd120, %rd201;
	mul.wide.s32 	%rd121, %r15, 4;
	add.s64 	%rd122, %rd120, %rd121;
	ld.global.nc.f32 	%f233, [%rd122];
	add.s64 	%rd123, %rd22, %rd121;
	ld.global.nc.f32 	%f234, [%rd123];
	fma.rn.f32 	%f235, %f234, 0f3FAAAAAB, %f233;
	add.f32 	%f236, %f234, %f234;
	sub.f32 	%f237, %f235, %f236;
	add.f32 	%f238, %f11, %f12;
	mul.f32 	%f239, %f238, %f237;
	fma.rn.f32 	%f906, %f10, %f235, %f239;
	add.f32 	%f240, %f10, %f12;
	mul.f32 	%f241, %f240, %f237;
	fma.rn.f32 	%f910, %f11, %f235, %f241;
	mul.f32 	%f242, %f13, %f237;
	fma.rn.f32 	%f914, %f12, %f235, %f242;
	mul.f32 	%f907, %f14, %f234;
	mul.f32 	%f908, %f15, %f234;
	mul.f32 	%f911, %f16, %f234;
	setp.eq.s32 	%p12, %r153, 0;
	setp.ne.s32 	%p13, %r155, 0;
	or.pred  	%p14, %p12, %p13;
	@%p14 bra 	$L__BB0_14;
	mad.lo.s32 	%r82, %r165, 247, %r15;
	mul.wide.s32 	%rd124, %r82, 4;
	add.s64 	%rd125, %rd18, %rd124;
	ld.global.f32 	%f243, [%rd125];
	add.s64 	%rd126, %rd16, %rd124;
	ld.global.f32 	%f244, [%rd126];
	sub.f32 	%f245, %f906, %f243;
	sub.f32 	%f246, %f910, %f244;
	add.f32 	%f247, %f914, %f243;
	add.f32 	%f248, %f247, %f244;
	add.s64 	%rd127, %rd14, %rd124;
	ld.global.f32 	%f249, [%rd127];
	sub.f32 	%f250, %f907, %f249;
	add.s64 	%rd128, %rd12, %rd124;
	ld.global.f32 	%f251, [%rd128];
	sub.f32 	%f252, %f908, %f251;
	add.s64 	%rd129, %rd10, %rd124;
	ld.global.f32 	%f253, [%rd129];
	sub.f32 	%f254, %f911, %f253;
	ld.global.f32 	%f255, [%rd125+500];
	ld.global.f32 	%f256, [%rd126+500];
	sub.f32 	%f257, %f245, %f255;
	sub.f32 	%f258, %f246, %f256;
	add.f32 	%f259, %f248, %f255;
	add.f32 	%f260, %f259, %f256;
	ld.global.f32 	%f261, [%rd127+500];
	sub.f32 	%f262, %f250, %f261;
	ld.global.f32 	%f263, [%rd128+500];
	sub.f32 	%f264, %f252, %f263;
	ld.global.f32 	%f265, [%rd129+500];
	sub.f32 	%f266, %f254, %f265;
	ld.global.f32 	%f267, [%rd125+1000];
	ld.global.f32 	%f268, [%rd126+1000];
	sub.f32 	%f906, %f257, %f267;
	sub.f32 	%f910, %f258, %f268;
	add.f32 	%f269, %f260, %f267;
	add.f32 	%f914, %f269, %f268;
	ld.global.f32 	%f270, [%rd127+1000];
	sub.f32 	%f907, %f262, %f270;
	ld.global.f32 	%f271, [%rd128+1000];
	sub.f32 	%f908, %f264, %f271;
	ld.global.f32 	%f272, [%rd129+1000];
	sub.f32 	%f911, %f266, %f272;
$L__BB0_14:
	ld.param.u32 	%r161, [_Z30inner_core_impl_kernel_adjointiPKiS0_S0_iifiPKfPfS2_S2_S2_S2_S2_S2_S2_S2_S2_S2_S2_S2_S2_S2_S2_S2_iS3_S3_S3_S3_S3_S3_iiiS2_S2_S3_S3_S3_S3_S3_S3_S3_S3_S3_S3_ffiS2_S2_S2_S2_iS2_S2_S2_ii_param_55];
	mul.f32 	%f274, %f5, %f9;
	mul.f32 	%f275, %f6, %f8;
	sub.f32 	%f276, %f274, %f275;
	mul.f32 	%f277, %f1, %f276;
	mul.f32 	%f278, %f2, %f9;
	mul.f32 	%f279, %f3, %f8;
	sub.f32 	%f280, %f278, %f279;
	mul.f32 	%f281, %f4, %f280;
	sub.f32 	%f282, %f277, %f281;
	mul.f32 	%f283, %f2, %f6;
	mul.f32 	%f284, %f3, %f5;
	sub.f32 	%f285, %f283, %f284;
	fma.rn.f32 	%f286, %f7, %f285, %f282;
	rcp.rn.f32 	%f46, %f286;
	setp.eq.s32 	%p15, %r161, 0;
	mov.f32 	%f909, %f907;
	mov.f32 	%f912, %f908;
	mov.f32 	%f913, %f911;
	@%p15 bra 	$L__BB0_16;
	ld.param.u64 	%rd204, [_Z30inner_core_impl_kernel_adjointiPKiS0_S0_iifiPKfPfS2_S2_S2_S2_S2_S2_S2_S2_S2_S2_S2_S2_S2_S2_S2_S2_iS3_S3_S3_S3_S3_S3_iiiS2_S2_S3_S3_S3_S3_S3_S3_S3_S3_S3_S3_ffiS2_S2_S2_S2_iS2_S2_S2_ii_param_58];
	ld.param.u64 	%rd203, [_Z30inner_core_impl_kernel_adjointiPKiS0_S0_iifiPKfPfS2_S2_S2_S2_S2_S2_S2_S2_S2_S2_S2_S2_S2_S2_S2_S2_iS3_S3_S3_S3_S3_S3_iiiS2_S2_S3_S3_S3_S3_S3_S3_S3_S3_S3_S3_ffiS2_S2_S2_S2_iS2_S2_S2_ii_param_57];
	ld.param.u64 	%rd202, [_Z30inner_core_impl_kernel_adjointiPKiS0_S0_iifiPKfPfS2_S2_S2_S2_S2_S2_S2_S2_S2_S2_S2_S2_S2_S2_S2_S2_iS3_S3_S3_S3_S3_S3_iiiS2_S2_S3_S3_S3_S3_S3_S3_S3_S3_S3_S3_ffiS2_S2_S2_S2_iS2_S2_S2_ii_param_56];
	mul.lo.s32 	%r83, %r11, 3;
	cvta.to.global.u64 	%rd130, %rd202;
	mul.wide.s32 	%rd131, %r83, 4;
	add.s64 	%rd132, %rd130, %rd131;
	ld.global.nc.f32 	%f287, [%rd132];
	ld.global.nc.f32 	%f288, [%rd132+4];
	ld.global.nc.f32 	%f289, [%rd132+8];
	mul.lo.s32 	%r84, %r11, 6;
	cvta.to.global.u64 	%rd133, %rd203;
	mul.wide.s32 	%rd134, %r84, 4;
	add.s64 	%rd135, %rd133, %rd134;
	ld.global.nc.f32 	%f290, [%rd135];
	ld.global.nc.f32 	%f291, [%rd135+4];
	ld.global.nc.f32 	%f292, [%rd135+8];
	ld.global.nc.f32 	%f293, [%rd135+12];
	ld.global.nc.f32 	%f294, [%rd135+16];
	ld.global.nc.f32 	%f295, [%rd135+20];
	ld.shared.f32 	%f296, [%r3];
	ld.shared.f32 	%f297, [%r4];
	ld.shared.f32 	%f298, [%r5];
	fma.rn.f32 	%f299, %f288, %f297, %f906;
	fma.rn.f32 	%f906, %f289, %f298, %f299;
	fma.rn.f32 	%f300, %f287, %f296, %f910;
	fma.rn.f32 	%f910, %f289, %f298, %f300;
	fma.rn.f32 	%f301, %f287, %f296, %f914;
	fma.rn.f32 	%f914, %f288, %f297, %f301;
	mul.f32 	%f302, %f288, %f296;
	sub.f32 	%f50, %f907, %f302;
	mul.f32 	%f303, %f287, %f297;
	sub.f32 	%f909, %f907, %f303;
	mul.f32 	%f304, %f289, %f296;
	sub.f32 	%f52, %f908, %f304;
	mul.f32 	%f305, %f287, %f298;
	sub.f32 	%f912, %f908, %f305;
	mul.f32 	%f306, %f289, %f297;
	sub.f32 	%f54, %f911, %f306;
	mul.f32 	%f307, %f288, %f298;
	sub.f32 	%f913, %f911, %f307;
	cvta.to.global.u64 	%rd136, %rd204;
	mul.wide.u32 	%rd137, %r2, 4;
	add.s64 	%rd138, %rd136, %rd137;
	ld.global.nc.f32 	%f308, [%rd138];
	mul.f32 	%f309, %f46, %f308;
	mul.f32 	%f310, %f293, %f297;
	fma.rn.f32 	%f311, %f290, %f296, %f310;
	fma.rn.f32 	%f312, %f294, %f298, %f311;
	mul.f32 	%f918, %f309, %f312;
	mul.f32 	%f313, %f291, %f297;
	fma.rn.f32 	%f314, %f293, %f296, %f313;
	fma.rn.f32 	%f315, %f295, %f298, %f314;
	mul.f32 	%f919, %f309, %f315;
	mul.f32 	%f316, %f295, %f297;
	fma.rn.f32 	%f317, %f294, %f296, %f316;
	fma.rn.f32 	%f318, %f292, %f298, %f317;
	mul.f32 	%f920, %f309, %f318;
	mov.f32 	%f907, %f50;
	mov.f32 	%f908, %f52;
	mov.f32 	%f911, %f54;
$L__BB0_16:
	mul.f32 	%f319, %f4, %f909;
	fma.rn.f32 	%f320, %f1, %f906, %f319;
	fma.rn.f32 	%f321, %f7, %f912, %f320;
	mul.f32 	%f322, %f46, %f321;
	shl.b32 	%r85, %r2, 2;
	mov.u32 	%r86, _ZZ30inner_core_impl_kernel_adjointiPKiS0_S0_iifiPKfPfS2_S2_S2_S2_S2_S2_S2_S2_S2_S2_S2_S2_S2_S2_S2_S2_iS3_S3_S3_S3_S3_S3_iiiS2_S2_S3_S3_S3_S3_S3_S3_S3_S3_S3_S3_ffiS2_S2_S2_S2_iS2_S2_S2_iiE8s_tempx1;
	add.s32 	%r87, %r86, %r85;
	st.shared.f32 	[%r87], %f322;
	mul.f32 	%f323, %f4, %f910;
	fma.rn.f32 	%f324, %f1, %f907, %f323;
	fma.rn.f32 	%f325, %f7, %f913, %f324;
	mul.f32 	%f326, %f46, %f325;
	mov.u32 	%r88, _ZZ30inner_core_impl_kernel_adjointiPKiS0_S0_iifiPKfPfS2_S2_S2_S2_S2_S2_S2_S2_S2_S2_S2_S2_S2_S2_S2_S2_iS3_S3_S3_S3_S3_S3_iiiS2_S2_S3_S3_S3_S3_S3_S3_S3_S3_S3_S3_ffiS2_S2_S2_S2_iS2_S2_S2_iiE8s_tempy1;
	add.s32 	%r89, %r88, %r85;
	st.shared.f32 	[%r89], %f326;
	mul.f32 	%f327, %f4, %f911;
	fma.rn.f32 	%f328, %f1, %f908, %f327;
	fma.rn.f32 	%f329, %f7, %f914, %f328;
	mul.f32 	%f330, %f46, %f329;
	mov.u32 	%r90, _ZZ30inner_core_impl_kernel_adjointiPKiS0_S0_iifiPKfPfS2_S2_S2_S2_S2_S2_S2_S2_S2_S2_S2_S2_S2_S2_S2_S2_iS3_S3_S3_S3_S3_S3_iiiS2_S2_S3_S3_S3_S3_S3_S3_S3_S3_S3_S3_ffiS2_S2_S2_S2_iS2_S2_S2_iiE8s_tempz1;
	add.s32 	%r91, %r90, %r85;
	st.shared.f32 	[%r91], %f330;
	mul.f32 	%f331, %f5, %f909;
	fma.rn.f32 	%f332, %f2, %f906, %f331;
	fma.rn.f32 	%f333, %f8, %f912, %f332;
	mul.f32 	%f334, %f46, %f333;
	mov.u32 	%r92, _ZZ30inner_core_impl_kernel_adjointiPKiS0_S0_iifiPKfPfS2_S2_S2_S2_S2_S2_S2_S2_S2_S2_S2_S2_S2_S2_S2_S2_iS3_S3_S3_S3_S3_S3_iiiS2_S2_S3_S3_S3_S3_S3_S3_S3_S3_S3_S3_ffiS2_S2_S2_S2_iS2_S2_S2_iiE8s_tempx2;
	add.s32 	%r93, %r92, %r85;
	st.shared.f32 	[%r93], %f334;
	mul.f32 	%f335, %f5, %f910;
	fma.rn.f32 	%f336, %f2, %f907, %f335;
	fma.rn.f32 	%f337, %f8, %f913, %f336;
	mul.f32 	%f338, %f46, %f337;
	mov.u32 	%r94, _ZZ30inner_core_impl_kernel_adjointiPKiS0_S0_iifiPKfPfS2_S2_S2_S2_S2_S2_S2_S2_S2_S2_S2_S2_S2_S2_S2_S2_iS3_S3_S3_S3_S3_S3_iiiS2_S2_S3_S3_S3_S3_S3_S3_S3_S3_S3_S3_ffiS2_S2_S2_S2_iS2_S2_S2_iiE8s_tempy2;
	add.s32 	%r95, %r94, %r85;
	st.shared.f32 	[%r95], %f338;
	mul.f32 	%f339, %f5, %f911;
	fma.rn.f32 	%f340, %f2, %f908, %f339;
	fma.rn.f32 	%f341, %f8, %f914, %f340;
	mul.f32 	%f342, %f46, %f341;
	mov.u32 	%r96, _ZZ30inner_core_impl_kernel_adjointiPKiS0_S0_iifiPKfPfS2_S2_S2_S2_S2_S2_S2_S2_S2_S2_S2_S2_S2_S2_S2_S2_iS3_S3_S3_S3_S3_S3_iiiS2_S2_S3_S3_S3_S3_S3_S3_S3_S3_S3_S3_ffiS2_S2_S2_S2_iS2_S2_S2_iiE8s_tempz2;
	add.s32 	%r97, %r96, %r85;
	st.shared.f32 	[%r97], %f342;
	mul.f32 	%f343, %f6, %f909;
	fma.rn.f32 	%f344, %f3, %f906, %f343;
	fma.rn.f32 	%f345, %f9, %f912, %f344;
	mul.f32 	%f346, %f46, %f345;
	mov.u32 	%r98, _ZZ30inner_core_impl_kernel_adjointiPKiS0_S0_iifiPKfPfS2_S2_S2_S2_S2_S2_S2_S2_S2_S2_S2_S2_S2_S2_S2_S2_iS3_S3_S3_S3_S3_S3_iiiS2_S2_S3_S3_S3_S3_S3_S3_S3_S3_S3_S3_ffiS2_S2_S2_S2_iS2_S2_S2_iiE8s_tempx3;
	add.s32 	%r99, %r98, %r85;
	st.shared.f32 	[%r99], %f346;
	mul.f32 	%f347, %f6, %f910;
	fma.rn.f32 	%f348, %f3, %f907, %f347;
	fma.rn.f32 	%f349, %f9, %f913, %f348;
	mul.f32 	%f350, %f46, %f349;
	mov.u32 	%r100, _ZZ30inner_core_impl_kernel_adjointiPKiS0_S0_iifiPKfPfS2_S2_S2_S2_S2_S2_S2_S2_S2_S2_S2_S2_S2_S2_S2_S2_iS3_S3_S3_S3_S3_S3_iiiS2_S2_S3_S3_S3_S3_S3_S3_S3_S3_S3_S3_ffiS2_S2_S2_S2_iS2_S2_S2_iiE8s_tempy3;
	add.s32 	%r101, %r100, %r85;
	st.shared.f32 	[%r101], %f350;
	mul.f32 	%f351, %f6, %f911;
	fma.rn.f32 	%f352, %f3, %f908, %f351;
	fma.rn.f32 	%f353, %f9, %f914, %f352;
	mul.f32 	%f354, %f46, %f353;
	mov.u32 	%r102, _ZZ30inner_core_impl_kernel_adjointiPKiS0_S0_iifiPKfPfS2_S2_S2_S2_S2_S2_S2_S2_S2_S2_S2_S2_S2_S2_S2_S2_iS3_S3_S3_S3_S3_S3_iiiS2_S2_S3_S3_S3_S3_S3_S3_S3_S3_S3_S3_ffiS2_S2_S2_S2_iS2_S2_S2_iiE8s_tempz3;
	add.s32 	%r103, %r102, %r85;
	st.shared.f32 	[%r103], %f354;
$L__BB0_17:
	bar.sync 	0;
	@%p9 bra 	$L__BB0_40;
	ld.param.u32 	%r162, [_Z30inner_core_impl_kernel_adjointiPKiS0_S0_iifiPKfPfS2_S2_S2_S2_S2_S2_S2_S2_S2_S2_S2_S2_S2_S2_S2_S2_iS3_S3_S3_S3_S3_S3_iiiS2_S2_S3_S3_S3_S3_S3_S3_S3_S3_S3_S3_ffiS2_S2_S2_S2_iS2_S2_S2_ii_param_55];
	ld.param.u64 	%rd200, [_Z30inner_core_impl_kernel_adjointiPKiS0_S0_iifiPKfPfS2_S2_S2_S2_S2_S2_S2_S2_S2_S2_S2_S2_S2_S2_S2_S2_iS3_S3_S3_S3_S3_S3_iiiS2_S2_S3_S3_S3_S3_S3_S3_S3_S3_S3_S3_ffiS2_S2_S2_S2_iS2_S2_S2_ii_param_23];
	mul.lo.s32 	%r104, %r12, 25;
	mul.lo.s32 	%r105, %r13, 5;
	add.s32 	%r106, %r105, %r104;
	add.s32 	%r107, %r14, %r104;
	add.s32 	%r108, %r14, %r105;
	mul.lo.s32 	%r109, %r12, 5;
	mov.u32 	%r110, _ZZ30inner_core_impl_kernel_adjointiPKiS0_S0_iifiPKfPfS2_S2_S2_S2_S2_S2_S2_S2_S2_S2_S2_S2_S2_S2_S2_S2_iS3_S3_S3_S3_S3_S3_iiiS2_S2_S3_S3_S3_S3_S3_S3_S3_S3_S3_S3_ffiS2_S2_S2_S2_iS2_S2_S2_iiE16sh_hprimewgll_xx;
	mad.lo.s32 	%r111, %r14, 20, %r110;
	ld.shared.f32 	%f355, [%r111];
	shl.b32 	%r112, %r106, 2;
	mov.u32 	%r113, _ZZ30inner_core_impl_kernel_adjointiPKiS0_S0_iifiPKfPfS2_S2_S2_S2_S2_S2_S2_S2_S2_S2_S2_S2_S2_S2_S2_S2_iS3_S3_S3_S3_S3_S3_iiiS2_S2_S3_S3_S3_S3_S3_S3_S3_S3_S3_S3_ffiS2_S2_S2_S2_iS2_S2_S2_iiE8s_tempx1;
	add.s32 	%r114, %r113, %r112;
	ld.shared.f32 	%f356, [%r114];
	fma.rn.f32 	%f357, %f355, %f356, 0f00000000;
	mov.u32 	%r115, _ZZ30inner_core_impl_kernel_adjointiPKiS0_S0_iifiPKfPfS2_S2_S2_S2_S2_S2_S2_S2_S2_S2_S2_S2_S2_S2_S2_S2_iS3_S3_S3_S3_S3_S3_iiiS2_S2_S3_S3_S3_S3_S3_S3_S3_S3_S3_S3_ffiS2_S2_S2_S2_iS2_S2_S2_iiE8s_tempy1;
	add.s32 	%r116, %r115, %r112;
	ld.shared.f32 	%f358, [%r116];
	fma.rn.f32 	%f359, %f355, %f358, 0f00000000;
	mov.u32 	%r117, _ZZ30inner_core_impl_kernel_adjointiPKiS0_S0_iifiPKfPfS2_S2_S2_S2_S2_S2_S2_S2_S2_S2_S2_S2_S2_S2_S2_S2_iS3_S3_S3_S3_S3_S3_iiiS2_S2_S3_S3_S3_S3_S3_S3_S3_S3_S3_S3_ffiS2_S2_S2_S2_iS2_S2_S2_iiE8s_tempz1;
	add.s32 	%r118, %r117, %r112;
	ld.shared.f32 	%f360, [%r118];
	fma.rn.f32 	%f361, %f355, %f360, 0f00000000;
	shl.b32 	%r119, %r105, 2;
	add.s32 	%r120, %r110, %r119;
	ld.shared.f32 	%f362, [%r120];
	shl.b32 	%r121, %r107, 2;
	mov.u32 	%r122, _ZZ30inner_core_impl_kernel_adjointiPKiS0_S0_iifiPKfPfS2_S2_S2_S2_S2_S2_S2_S2_S2_S2_S2_S2_S2_S2_S2_S2_iS3_S3_S3_S3_S3_S3_iiiS2_S2_S3_S3_S3_S3_S3_S3_S3_S3_S3_S3_ffiS2_S2_S2_S2_iS2_S2_S2_iiE8s_tempx2;
	add.s32 	%r123, %r122, %r121;
	ld.shared.f32 	%f363, [%r123];
	fma.rn.f32 	%f364, %f362, %f363, 0f00000000;
	mov.u32 	%r124, _ZZ30inner_core_impl_kernel_adjointiPKiS0_S0_iifiPKfPfS2_S2_S2_S2_S2_S2_S2_S2_S2_S2_S2_S2_S2_S2_S2_S2_iS3_S3_S3_S3_S3_S3_iiiS2_S2_S3_S3_S3_S3_S3_S3_S3_S3_S3_S3_ffiS2_S2_S2_S2_iS2_S2_S2_iiE8s_tempy2;
	add.s32 	%r125, %r124, %r121;
	ld.shared.f32 	%f365, [%r125];
	fma.rn.f32 	%f366, %f362, %f365, 0f00000000;
	mov.u32 	%r126, _ZZ30inner_core_impl_kernel_adjointiPKiS0_S0_iifiPKfPfS2_S2_S2_S2_S2_S2_S2_S2_S2_S2_S2_S2_S2_S2_S2_S2_iS3_S3_S3_S3_S3_S3_iiiS2_S2_S3_S3_S3_S3_S3_S3_S3_S3_S3_S3_ffiS2_S2_S2_S2_iS2_S2_S2_iiE8s_tempz2;
	add.s32 	%r127, %r126, %r121;
	ld.shared.f32 	%f367, [%r127];
	fma.rn.f32 	%f368, %f362, %f367, 0f00000000;
	shl.b32 	%r128, %r109, 2;
	add.s32 	%r129, %r110, %r128;
	ld.shared.f32 	%f369, [%r129];
	shl.b32 	%r130, %r108, 2;
	mov.u32 	%r131, _ZZ30inner_core_impl_kernel_adjointiPKiS0_S0_iifiPKfPfS2_S2_S2_S2_S2_S2_S2_S2_S2_S2_S2_S2_S2_S2_S2_S2_iS3_S3_S3_S3_S3_S3_iiiS2_S2_S3_S3_S3_S3_S3_S3_S3_S3_S3_S3_ffiS2_S2_S2_S2_iS2_S2_S2_iiE8s_tempx3;
	add.s32 	%r132, %r131, %r130;
	ld.shared.f32 	%f370, [%r132];
	fma.rn.f32 	%f371, %f369, %f370, 0f00000000;
	mov.u32 	%r133, _ZZ30inner_core_impl_kernel_adjointiPKiS0_S0_iifiPKfPfS2_S2_S2_S2_S2_S2_S2_S2_S2_S2_S2_S2_S2_S2_S2_S2_iS3_S3_S3_S3_S3_S3_iiiS2_S2_S3_S3_S3_S3_S3_S3_S3_S3_S3_S3_ffiS2_S2_S2_S2_iS2_S2_S2_iiE8s_tempy3;
	add.s32 	%r134, %r133, %r130;
	ld.shared.f32 	%f372, [%r134];
	fma.rn.f32 	%f373, %f369, %f372, 0f00000000;
	mov.u32 	%r135, _ZZ30inner_core_impl_kernel_adjointiPKiS0_S0_iifiPKfPfS2_S2_S2_S2_S2_S2_S2_S2_S2_S2_S2_S2_S2_S2_S2_S2_iS3_S3_S3_S3_S3_S3_iiiS2_S2_S3_S3_S3_S3_S3_S3_S3_S3_S3_S3_ffiS2_S2_S2_S2_iS2_S2_S2_iiE8s_tempz3;
	add.s32 	%r136, %r135, %r130;
	ld.shared.f32 	%f374, [%r136];
	fma.rn.f32 	%f375, %f369, %f374, 0f00000000;
	ld.shared.f32 	%f376, [%r111+4];
	ld.shared.f32 	%f377, [%r114+4];
	fma.rn.f32 	%f378, %f376, %f377, %f357;
	ld.shared.f32 	%f379, [%r116+4];
	fma.rn.f32 	%f380, %f376, %f379, %f359;
	ld.shared.f32 	%f381, [%r118+4];
	fma.rn.f32 	%f382, %f376, %f381, %f361;
	ld.shared.f32 	%f383, [%r120+4];
	ld.shared.f32 	%f384, [%r123+20];
	fma.rn.f32 	%f385, %f383, %f384, %f364;
	ld.shared.f32 	%f386, [%r125+20];
	fma.rn.f32 	%f387, %f383, %f386, %f366;
	ld.shared.f32 	%f388, [%r127+20];
	fma.rn.f32 	%f389, %f383, %f388, %f368;
	ld.shared.f32 	%f390, [%r129+4];
	ld.shared.f32 	%f391, [%r132+100];
	fma.rn.f32 	%f392, %f390, %f391, %f371;
	ld.shared.f32 	%f393, [%r134+100];
	fma.rn.f32 	%f394, %f390, %f393, %f373;
	ld.shared.f32 	%f395, [%r136+100];
	fma.rn.f32 	%f396, %f390, %f395, %f375;
	ld.shared.f32 	%f397, [%r111+8];
	ld.shared.f32 	%f398, [%r114+8];
	fma.rn.f32 	%f399, %f397, %f398, %f378;
	ld.shared.f32 	%f400, [%r116+8];
	fma.rn.f32 	%f401, %f397, %f400, %f380;
	ld.shared.f32 	%f402, [%r118+8];
	fma.rn.f32 	%f403, %f397, %f402, %f382;
	ld.shared.f32 	%f404, [%r120+8];
	ld.shared.f32 	%f405, [%r123+40];
	fma.rn.f32 	%f406, %f404, %f405, %f385;
	ld.shared.f32 	%f407, [%r125+40];
	fma.rn.f32 	%f408, %f404, %f407, %f387;
	ld.shared.f32 	%f409, [%r127+40];
	fma.rn.f32 	%f410, %f404, %f409, %f389;
	ld.shared.f32 	%f411, [%r129+8];
	ld.shared.f32 	%f412, [%r132+200];
	fma.rn.f32 	%f413, %f411, %f412, %f392;
	ld.shared.f32 	%f414, [%r134+200];
	fma.rn.f32 	%f415, %f411, %f414, %f394;
	ld.shared.f32 	%f416, [%r136+200];
	fma.rn.f32 	%f417, %f411, %f416, %f396;
	ld.shared.f32 	%f418, [%r111+12];
	ld.shared.f32 	%f419, [%r114+12];
	fma.rn.f32 	%f420, %f418, %f419, %f399;
	ld.shared.f32 	%f421, [%r116+12];
	fma.rn.f32 	%f422, %f418, %f421, %f401;
	ld.shared.f32 	%f423, [%r118+12];
	fma.rn.f32 	%f424, %f418, %f423, %f403;
	ld.shared.f32 	%f425, [%r120+12];
	ld.shared.f32 	%f426, [%r123+60];
	fma.rn.f32 	%f427, %f425, %f426, %f406;
	ld.shared.f32 	%f428, [%r125+60];
	fma.rn.f32 	%f429, %f425, %f428, %f408;
	ld.shared.f32 	%f430, [%r127+60];
	fma.rn.f32 	%f431, %f425, %f430, %f410;
	ld.shared.f32 	%f432, [%r129+12];
	ld.shared.f32 	%f433, [%r132+300];
	fma.rn.f32 	%f434, %f432, %f433, %f413;
	ld.shared.f32 	%f435, [%r134+300];
	fma.rn.f32 	%f436, %f432, %f435, %f415;
	ld.shared.f32 	%f437, [%r136+300];
	fma.rn.f32 	%f438, %f432, %f437, %f417;
	ld.shared.f32 	%f439, [%r111+16];
	ld.shared.f32 	%f440, [%r114+16];
	fma.rn.f32 	%f441, %f439, %f440, %f420;
	ld.shared.f32 	%f442, [%r116+16];
	fma.rn.f32 	%f443, %f439, %f442, %f422;
	ld.shared.f32 	%f444, [%r118+16];
	fma.rn.f32 	%f445, %f439, %f444, %f424;
	ld.shared.f32 	%f446, [%r120+16];
	ld.shared.f32 	%f447, [%r123+80];
	fma.rn.f32 	%f448, %f446, %f447, %f427;
	ld.shared.f32 	%f449, [%r125+80];
	fma.rn.f32 	%f450, %f446, %f449, %f429;
	ld.shared.f32 	%f451, [%r127+80];
	fma.rn.f32 	%f452, %f446, %f451, %f431;
	ld.shared.f32 	%f453, [%r129+16];
	ld.shared.f32 	%f454, [%r132+400];
	fma.rn.f32 	%f455, %f453, %f454, %f434;
	ld.shared.f32 	%f456, [%r134+400];
	fma.rn.f32 	%f457, %f453, %f456, %f436;
	ld.shared.f32 	%f458, [%r136+400];
	fma.rn.f32 	%f459, %f453, %f458, %f438;
	add.s32 	%r137, %r109, %r13;
	cvta.to.global.u64 	%rd139, %rd200;
	mul.wide.s32 	%rd140, %r137, 4;
	add.s64 	%rd141, %rd139, %rd140;
	ld.global.nc.f32 	%f460, [%rd141];
	mad.lo.s32 	%r138, %r12, -20, %r107;
	cvta.to.global.u64 	%rd142, %rd52;
	mul.wide.s32 	%rd143, %r138, 4;
	add.s64 	%rd144, %rd142, %rd143;
	ld.global.nc.f32 	%f461, [%rd144];
	cvta.to.global.u64 	%rd145, %rd51;
	mul.wide.s32 	%rd146, %r108, 4;
	add.s64 	%rd147, %rd145, %rd146;
	ld.global.nc.f32 	%f462, [%rd147];
	mul.f32 	%f463, %f448, %f461;
	fma.rn.f32 	%f464, %f441, %f460, %f463;
	fma.rn.f32 	%f465, %f455, %f462, %f464;
	neg.f32 	%f466, %f465;
	mul.f32 	%f467, %f450, %f461;
	fma.rn.f32 	%f468, %f443, %f460, %f467;
	fma.rn.f32 	%f469, %f457, %f462, %f468;
	neg.f32 	%f470, %f469;
	mul.f32 	%f471, %f452, %f461;
	fma.rn.f32 	%f472, %f445, %f460, %f471;
	fma.rn.f32 	%f473, %f459, %f462, %f472;
	neg.f32 	%f474, %f473;
	setp.eq.s32 	%p17, %r162, 0;
	sub.f32 	%f475, %f918, %f465;
	sub.f32 	%f476, %f919, %f469;
	sub.f32 	%f477, %f920, %f473;
	selp.f32 	%f79, %f466, %f475, %p17;
	selp.f32 	%f80, %f470, %f476, %p17;
	selp.f32 	%f81, %f474, %f477, %p17;
	setp.eq.s32 	%p18, %r20, 0;
	@%p18 bra 	$L__BB0_22;
	setp.lt.s32 	%p19, %r28, 1001;
	@%p19 bra 	$L__BB0_21;
	mul.lo.s32 	%r140, %r11, 3;
	mul.wide.s32 	%rd150, %r140, 4;
	add.s64 	%rd151, %rd21, %rd150;
	ld.global.f32 	%f481, [%rd151];
	add.f32 	%f482, %f79, %f481;
	st.global.f32 	[%rd151], %f482;
	ld.global.f32 	%f483, [%rd151+4];
	add.f32 	%f484, %f80, %f483;
	st.global.f32 	[%rd151+4], %f484;
	ld.global.f32 	%f485, [%rd151+8];
	add.f32 	%f486, %f81, %f485;
	st.global.f32 	[%rd151+8], %f486;
	bra.uni 	$L__BB0_23;
$L__BB0_21:
	mul.lo.s32 	%r139, %r11, 3;
	mul.wide.s32 	%rd148, %r139, 4;
	add.s64 	%rd149, %rd21, %rd148;
	atom.global.add.f32 	%f478, [%rd149], %f79;
	atom.global.add.f32 	%f479, [%rd149+4], %f80;
	atom.global.add.f32 	%f480, [%rd149+8], %f81;
	bra.uni 	$L__BB0_23;
$L__BB0_22:
	mul.lo.s32 	%r141, %r11, 3;
	mul.wide.s32 	%rd152, %r141, 4;
	add.s64 	%rd153, %rd21, %rd152;
	atom.global.add.f32 	%f487, [%rd153], %f79;
	atom.global.add.f32 	%f488, [%rd153+4], %f80;
	atom.global.add.f32 	%f489, [%rd153+8], %f81;
$L__BB0_23:
	ld.param.u32 	%r156, [_Z30inner_core_impl_kernel_adjointiPKiS0_S0_iifiPKfPfS2_S2_S2_S2_S2_S2_S2_S2_S2_S2_S2_S2_S2_S2_S2_S2_iS3_S3_S3_S3_S3_S3_iiiS2_S2_S3_S3_S3_S3_S3_S3_S3_S3_S3_S3_ffiS2_S2_S2_S2_iS2_S2_S2_ii_param_34];
	ld.param.u32 	%r154, [_Z30inner_core_impl_kernel_adjointiPKiS0_S0_iifiPKfPfS2_S2_S2_S2_S2_S2_S2_S2_S2_S2_S2_S2_S2_S2_S2_S2_iS3_S3_S3_S3_S3_S3_iiiS2_S2_S3_S3_S3_S3_S3_S3_S3_S3_S3_S3_ffiS2_S2_S2_S2_iS2_S2_S2_ii_param_33];
	setp.eq.s32 	%p20, %r154, 0;
	setp.ne.s32 	%p21, %r156, 0;
	or.pred  	%p22, %p20, %p21;
	@%p22 bra 	$L__BB0_38;
	setp.ne.s32 	%p23, %r25, 0;
	@%p23 bra 	$L__BB0_35;
	ld.param.u32 	%r158, [_Z30inner_core_impl_kernel_adjointiPKiS0_S0_iifiPKfPfS2_S2_S2_S2_S2_S2_S2_S2_S2_S2_S2_S2_S2_S2_S2_S2_iS3_S3_S3_S3_S3_S3_iiiS2_S2_S3_S3_S3_S3_S3_S3_S3_S3_S3_S3_ffiS2_S2_S2_S2_iS2_S2_S2_ii_param_35];
	shl.b32 	%r146, %r165, 7;
	add.s32 	%r147, %r146, %r2;
	mul.wide.s32 	%rd181, %r147, 4;
	add.s64 	%rd182, %rd22, %rd181;
	ld.global.nc.f32 	%f82, [%rd182];
	mad.lo.s32 	%r148, %r165, -3, %r147;
	mul.lo.s32 	%r149, %r165, 3;
	setp.eq.s32 	%p25, %r158, 0;
	cvt.s64.s32 	%rd23, %r148;
	mad.lo.s32 	%r16, %r165, 250, %r148;
	mul.wide.s32 	%rd183, %r149, 4;
	add.s64 	%rd24, %rd20, %rd183;
	mul.wide.s32 	%rd184, %r16, 4;
	add.s64 	%rd25, %rd20, %rd184;
	@%p25 bra 	$L__BB0_27;
	ld.global.nc.f32 	%f926, [%rd25];
	bra.uni 	$L__BB0_28;
$L__BB0_27:
	ld.global.nc.f32 	%f926, [%rd24];
$L__BB0_28:
	ld.param.u32 	%r159, [_Z30inner_core_impl_kernel_adjointiPKiS0_S0_iifiPKfPfS2_S2_S2_S2_S2_S2_S2_S2_S2_S2_S2_S2_S2_S2_S2_S2_iS3_S3_S3_S3_S3_S3_iiiS2_S2_S3_S3_S3_S3_S3_S3_S3_S3_S3_S3_ffiS2_S2_S2_S2_iS2_S2_S2_ii_param_35];
	shl.b64 	%rd185, %rd23, 2;
	add.s64 	%rd26, %rd8, %rd185;
	add.s64 	%rd27, %rd7, %rd185;
	add.s64 	%rd28, %rd6, %rd185;
	add.s64 	%rd29, %rd5, %rd185;
	add.s64 	%rd30, %rd4, %rd185;
	setp.eq.s32 	%p26, %r159, 0;
	mul.f32 	%f778, %f82, %f926;
	ld.global.nc.f32 	%f779, [%rd3];
	ld.global.nc.f32 	%f780, [%rd2];
	ld.global.nc.f32 	%f781, [%rd1];
	ld.global.f32 	%f782, [%rd26];
	mul.f32 	%f783, %f778, %f782;
	mul.f32 	%f784, %f921, %f778;
	add.s64 	%rd31, %rd18, %rd184;
	ld.global.f32 	%f785, [%rd31];
	mul.f32 	%f786, %f780, %f783;
	fma.rn.f32 	%f787, %f779, %f785, %f786;
	fma.rn.f32 	%f788, %f784, %f781, %f787;
	st.global.f32 	[%rd31], %f788;
	ld.global.f32 	%f789, [%rd27];
	mul.f32 	%f790, %f778, %f789;
	mul.f32 	%f791, %f922, %f778;
	add.s64 	%rd32, %rd16, %rd184;
	ld.global.f32 	%f792, [%rd32];
	mul.f32 	%f793, %f780, %f790;
	fma.rn.f32 	%f794, %f779, %f792, %f793;
	fma.rn.f32 	%f795, %f791, %f781, %f794;
	st.global.f32 	[%rd32], %f795;
	ld.global.f32 	%f796, [%rd28];
	mul.f32 	%f797, %f778, %f796;
	mul.f32 	%f798, %f923, %f778;
	add.s64 	%rd33, %rd14, %rd184;
	ld.global.f32 	%f799, [%rd33];
	mul.f32 	%f800, %f780, %f797;
	fma.rn.f32 	%f801, %f779, %f799, %f800;
	fma.rn.f32 	%f802, %f798, %f781, %f801;
	st.global.f32 	[%rd33], %f802;
	ld.global.f32 	%f803, [%rd29];
	mul.f32 	%f804, %f778, %f803;
	mul.f32 	%f805, %f924, %f778;
	add.s64 	%rd34, %rd12, %rd184;
	ld.global.f32 	%f806, [%rd34];
	mul.f32 	%f807, %f780, %f804;
	fma.rn.f32 	%f808, %f779, %f806, %f807;
	fma.rn.f32 	%f809, %f805, %f781, %f808;
	st.global.f32 	[%rd34], %f809;
	ld.global.f32 	%f810, [%rd30];
	mul.f32 	%f811, %f778, %f810;
	mul.f32 	%f812, %f925, %f778;
	add.s64 	%rd35, %rd10, %rd184;
	ld.global.f32 	%f813, [%rd35];
	mul.f32 	%f814, %f780, %f811;
	fma.rn.f32 	%f815, %f779, %f813, %f814;
	fma.rn.f32 	%f816, %f812, %f781, %f815;
	st.global.f32 	[%rd35], %f816;
	@%p26 bra 	$L__BB0_30;
	ld.global.nc.f32 	%f927, [%rd25+500];
	bra.uni 	$L__BB0_31;
$L__BB0_30:
	ld.global.nc.f32 	%f927, [%rd24+4];
$L__BB0_31:
	ld.param.u32 	%r160, [_Z30inner_core_impl_kernel_adjointiPKiS0_S0_iifiPKfPfS2_S2_S2_S2_S2_S2_S2_S2_S2_S2_S2_S2_S2_S2_S2_S2_iS3_S3_S3_S3_S3_S3_iiiS2_S2_S3_S3_S3_S3_S3_S3_S3_S3_S3_S3_ffiS2_S2_S2_S2_iS2_S2_S2_ii_param_35];
	setp.eq.s32 	%p27, %r160, 0;
	mul.f32 	%f817, %f82, %f927;
	ld.global.nc.f32 	%f818, [%rd3+4];
	ld.global.nc.f32 	%f819, [%rd2+4];
	ld.global.nc.f32 	%f820, [%rd1+4];
	ld.global.f32 	%f821, [%rd26];
	mul.f32 	%f822, %f817, %f821;
	mul.f32 	%f823, %f921, %f817;
	ld.global.f32 	%f824, [%rd31+500];
	mul.f32 	%f825, %f819, %f822;
	fma.rn.f32 	%f826, %f818, %f824, %f825;
	fma.rn.f32 	%f827, %f823, %f820, %f826;
	st.global.f32 	[%rd31+500], %f827;
	ld.global.f32 	%f828, [%rd27];
	mul.f32 	%f829, %f817, %f828;
	mul.f32 	%f830, %f922, %f817;
	ld.global.f32 	%f831, [%rd32+500];
	mul.f32 	%f832, %f819, %f829;
	fma.rn.f32 	%f833, %f818, %f831, %f832;
	fma.rn.f32 	%f834, %f830, %f820, %f833;
	st.global.f32 	[%rd32+500], %f834;
	ld.global.f32 	%f835, [%rd28];
	mul.f32 	%f836, %f817, %f835;
	mul.f32 	%f837, %f923, %f817;
	ld.global.f32 	%f838, [%rd33+500];
	mul.f32 	%f839, %f819, %f836;
	fma.rn.f32 	%f840, %f818, %f838, %f839;
	fma.rn.f32 	%f841, %f837, %f820, %f840;
	st.global.f32 	[%rd33+500], %f841;
	ld.global.f32 	%f842, [%rd29];
	mul.f32 	%f843, %f817, %f842;
	mul.f32 	%f844, %f924, %f817;
	ld.global.f32 	%f845, [%rd34+500];
	mul.f32 	%f846, %f819, %f843;
	fma.rn.f32 	%f847, %f818, %f845, %f846;
	fma.rn.f32 	%f848, %f844, %f820, %f847;
	st.global.f32 	[%rd34+500], %f848;
	ld.global.f32 	%f849, [%rd30];
	mul.f32 	%f850, %f817, %f849;
	mul.f32 	%f851, %f925, %f817;
	ld.global.f32 	%f852, [%rd35+500];
	mul.f32 	%f853, %f819, %f850;
	fma.rn.f32 	%f854, %f818, %f852, %f853;
	fma.rn.f32 	%f855, %f851, %f820, %f854;
	st.global.f32 	[%rd35+500], %f855;
	@%p27 bra 	$L__BB0_33;
	ld.global.nc.f32 	%f928, [%rd25+1000];
	bra.uni 	$L__BB0_34;
$L__BB0_33:
	ld.global.nc.f32 	%f928, [%rd24+8];
$L__BB0_34:
	mul.f32 	%f856, %f82, %f928;
	ld.global.nc.f32 	%f857, [%rd3+8];
	ld.global.nc.f32 	%f858, [%rd2+8];
	ld.global.nc.f32 	%f859, [%rd1+8];
	ld.global.f32 	%f860, [%rd26];
	mul.f32 	%f861, %f856, %f860;
	mul.f32 	%f862, %f921, %f856;
	ld.global.f32 	%f863, [%rd31+1000];
	mul.f32 	%f864, %f858, %f861;
	fma.rn.f32 	%f865, %f857, %f863, %f864;
	fma.rn.f32 	%f866, %f862, %f859, %f865;
	st.global.f32 	[%rd31+1000], %f866;
	ld.global.f32 	%f867, [%rd27];
	mul.f32 	%f868, %f856, %f867;
	mul.f32 	%f869, %f922, %f856;
	ld.global.f32 	%f870, [%rd32+1000];
	mul.f32 	%f871, %f858, %f868;
	fma.rn.f32 	%f872, %f857, %f870, %f871;
	fma.rn.f32 	%f873, %f869, %f859, %f872;
	st.global.f32 	[%rd32+1000], %f873;
	ld.global.f32 	%f874, [%rd28];
	mul.f32 	%f875, %f856, %f874;
	mul.f32 	%f876, %f923, %f856;
	ld.global.f32 	%f877, [%rd33+1000];
	mul.f32 	%f878, %f858, %f875;
	fma.rn.f32 	%f879, %f857, %f877, %f878;
	fma.rn.f32 	%f880, %f876, %f859, %f879;
	st.global.f32 	[%rd33+1000], %f880;
	ld.global.f32 	%f881, [%rd29];
	mul.f32 	%f882, %f856, %f881;
	mul.f32 	%f883, %f924, %f856;
	ld.global.f32 	%f884, [%rd34+1000];
	mul.f32 	%f885, %f858, %f882;
	fma.rn.f32 	%f886, %f857, %f884, %f885;
	fma.rn.f32 	%f887, %f883, %f859, %f886;
	st.global.f32 	[%rd34+1000], %f887;
	ld.global.f32 	%f888, [%rd30];
	mul.f32 	%f889, %f856, %f888;
	mul.f32 	%f890, %f925, %f856;
	ld.global.f32 	%f891, [%rd35+1000];
	mul.f32 	%f892, %f858, %f889;
	fma.rn.f32 	%f893, %f857, %f891, %f892;
	fma.rn.f32 	%f894, %f890, %f859, %f893;
	st.global.f32 	[%rd35+1000], %f894;
	bra.uni 	$L__BB0_38;
$L__BB0_35:
	ld.param.u32 	%r157, [_Z30inner_core_impl_kernel_adjointiPKiS0_S0_iifiPKfPfS2_S2_S2_S2_S2_S2_S2_S2_S2_S2_S2_S2_S2_S2_S2_S2_iS3_S3_S3_S3_S3_S3_iiiS2_S2_S3_S3_S3_S3_S3_S3_S3_S3_S3_S3_ffiS2_S2_S2_S2_iS2_S2_S2_ii_param_35];
	shl.b32 	%r142, %r165, 7;
	add.s32 	%r17, %r142, %r2;
	mul.wide.s32 	%rd154, %r17, 4;
	add.s64 	%rd155, %rd22, %rd154;
	ld.global.nc.f32 	%f92, [%rd155];
	setp.ne.s32 	%p24, %r157, 0;
	@%p24 bra 	$L__BB0_37;
	mul.lo.s32 	%r144, %r165, 3;
	mad.lo.s32 	%r145, %r165, 247, %r17;
	mul.wide.s32 	%rd168, %r144, 4;
	add.s64 	%rd169, %rd20, %rd168;
	ld.global.nc.f32 	%f634, [%rd169];
	mul.f32 	%f635, %f92, %f634;
	ld.global.nc.f32 	%f636, [%rd19];
	mul.wide.s32 	%rd170, %r145, 4;
	add.s64 	%rd171, %rd18, %rd170;
	ld.global.f32 	%f637, [%rd171];
	mul.f32 	%f638, %f636, %f637;
	mul.f32 	%f639, %f921, %f635;
	add.s64 	%rd172, %rd17, %rd170;
	ld.global.f32 	%f640, [%rd172];
	sub.f32 	%f641, %f639, %f638;
	mul.f32 	%f642, %f93, %f641;
	fma.rn.f32 	%f643, %f94, %f640, %f642;
	st.global.f32 	[%rd172], %f643;
	ld.global.f32 	%f644, [%rd171];
	fma.rn.f32 	%f645, %f95, %f643, %f644;
	st.global.f32 	[%rd171], %f645;
	add.s64 	%rd173, %rd16, %rd170;
	ld.global.f32 	%f646, [%rd173];
	mul.f32 	%f647, %f636, %f646;
	mul.f32 	%f648, %f922, %f635;
	add.s64 	%rd174, %rd15, %rd170;
	ld.global.f32 	%f649, [%rd174];
	sub.f32 	%f650, %f648, %f647;
	mul.f32 	%f651, %f93, %f650;
	fma.rn.f32 	%f652, %f94, %f649, %f651;
	st.global.f32 	[%rd174], %f652;
	ld.global.f32 	%f653, [%rd173];
	fma.rn.f32 	%f654, %f95, %f652, %f653;
	st.global.f32 	[%rd173], %f654;
	add.s64 	%rd175, %rd14, %rd170;
	ld.global.f32 	%f655, [%rd175];
	mul.f32 	%f656, %f636, %f655;
	mul.f32 	%f657, %f923, %f635;
	add.s64 	%rd176, %rd13, %rd170;
	ld.global.f32 	%f658, [%rd176];
	sub.f32 	%f659, %f657, %f656;
	mul.f32 	%f660, %f93, %f659;
	fma.rn.f32 	%f661, %f94, %f658, %f660;
	st.global.f32 	[%rd176], %f661;
	ld.global.f32 	%f662, [%rd175];
	fma.rn.f32 	%f663, %f95, %f661, %f662;
	st.global.f32 	[%rd175], %f663;
	add.s64 	%rd177, %rd12, %rd170;
	ld.global.f32 	%f664, [%rd177];
	mul.f32 	%f665, %f636, %f664;
	mul.f32 	%f666, %f924, %f635;
	add.s64 	%rd178, %rd11, %rd170;
	ld.global.f32 	%f667, [%rd178];
	sub.f32 	%f668, %f666, %f665;
	mul.f32 	%f669, %f93, %f668;
	fma.rn.f32 	%f670, %f94, %f667, %f669;
	st.global.f32 	[%rd178], %f670;
	ld.global.f32 	%f671, [%rd177];
	fma.rn.f32 	%f672, %f95, %f670, %f671;
	st.global.f32 	[%rd177], %f672;
	add.s64 	%rd179, %rd10, %rd170;
	ld.global.f32 	%f673, [%rd179];
	mul.f32 	%f674, %f636, %f673;
	mul.f32 	%f675, %f925, %f635;
	add.s64 	%rd180, %rd9, %rd170;
	ld.global.f32 	%f676, [%rd180];
	sub.f32 	%f677, %f675, %f674;
	mul.f32 	%f678, %f93, %f677;
	fma.rn.f32 	%f679, %f94, %f676, %f678;
	st.global.f32 	[%rd180], %f679;
	ld.global.f32 	%f680, [%rd179];
	fma.rn.f32 	%f681, %f95, %f679, %f680;
	st.global.f32 	[%rd179], %f681;
	ld.global.nc.f32 	%f682, [%rd169+4];
	mul.f32 	%f683, %f92, %f682;
	ld.global.nc.f32 	%f684, [%rd19+4];
	ld.global.f32 	%f685, [%rd171+500];
	mul.f32 	%f686, %f684, %f685;
	mul.f32 	%f687, %f921, %f683;
	ld.global.f32 	%f688, [%rd172+500];
	sub.f32 	%f689, %f687, %f686;
	mul.f32 	%f690, %f93, %f689;
	fma.rn.f32 	%f691, %f94, %f688, %f690;
	st.global.f32 	[%rd172+500], %f691;
	ld.global.f32 	%f692, [%rd171+500];
	fma.rn.f32 	%f693, %f95, %f691, %f692;
	st.global.f32 	[%rd171+500], %f693;
	ld.global.f32 	%f694, [%rd173+500];
	mul.f32 	%f695, %f684, %f694;
	mul.f32 	%f696, %f922, %f683;
	ld.global.f32 	%f697, [%rd174+500];
	sub.f32 	%f698, %f696, %f695;
	mul.f32 	%f699, %f93, %f698;
	fma.rn.f32 	%f700, %f94, %f697, %f699;
	st.global.f32 	[%rd174+500], %f700;
	ld.global.f32 	%f701, [%rd173+500];
	fma.rn.f32 	%f702, %f95, %f700, %f701;
	st.global.f32 	[%rd173+500], %f702;
	ld.global.f32 	%f703, [%rd175+500];
	mul.f32 	%f704, %f684, %f703;
	mul.f32 	%f705, %f923, %f683;
	ld.global.f32 	%f706, [%rd176+500];
	sub.f32 	%f707, %f705, %f704;
	mul.f32 	%f708, %f93, %f707;
	fma.rn.f32 	%f709, %f94, %f706, %f708;
	st.global.f32 	[%rd176+500], %f709;
	ld.global.f32 	%f710, [%rd175+500];
	fma.rn.f32 	%f711, %f95, %f709, %f710;
	st.global.f32 	[%rd175+500], %f711;
	ld.global.f32 	%f712, [%rd177+500];
	mul.f32 	%f713, %f684, %f712;
	mul.f32 	%f714, %f924, %f683;
	ld.global.f32 	%f715, [%rd178+500];
	sub.f32 	%f716, %f714, %f713;
	mul.f32 	%f717, %f93, %f716;
	fma.rn.f32 	%f718, %f94, %f715, %f717;
	st.global.f32 	[%rd178+500], %f718;
	ld.global.f32 	%f719, [%rd177+500];
	fma.rn.f32 	%f720, %f95, %f718, %f719;
	st.global.f32 	[%rd177+500], %f720;
	ld.global.f32 	%f721, [%rd179+500];
	mul.f32 	%f722, %f684, %f721;
	mul.f32 	%f723, %f925, %f683;
	ld.global.f32 	%f724, [%rd180+500];
	sub.f32 	%f725, %f723, %f722;
	mul.f32 	%f726, %f93, %f725;
	fma.rn.f32 	%f727, %f94, %f724, %f726;
	st.global.f32 	[%rd180+500], %f727;
	ld.global.f32 	%f728, [%rd179+500];
	fma.rn.f32 	%f729, %f95, %f727, %f728;
	st.global.f32 	[%rd179+500], %f729;
	ld.global.nc.f32 	%f730, [%rd169+8];
	mul.f32 	%f731, %f92, %f730;
	ld.global.nc.f32 	%f732, [%rd19+8];
	ld.global.f32 	%f733, [%rd171+1000];
	mul.f32 	%f734, %f732, %f733;
	mul.f32 	%f735, %f921, %f731;
	ld.global.f32 	%f736, [%rd172+1000];
	sub.f32 	%f737, %f735, %f734;
	mul.f32 	%f738, %f93, %f737;
	fma.rn.f32 	%f739, %f94, %f736, %f738;
	st.global.f32 	[%rd172+1000], %f739;
	ld.global.f32 	%f740, [%rd171+1000];
	fma.rn.f32 	%f741, %f95, %f739, %f740;
	st.global.f32 	[%rd171+1000], %f741;
	ld.global.f32 	%f742, [%rd173+1000];
	mul.f32 	%f743, %f732, %f742;
	mul.f32 	%f744, %f922, %f731;
	ld.global.f32 	%f745, [%rd174+1000];
	sub.f32 	%f746, %f744, %f743;
	mul.f32 	%f747, %f93, %f746;
	fma.rn.f32 	%f748, %f94, %f745, %f747;
	st.global.f32 	[%rd174+1000], %f748;
	ld.global.f32 	%f749, [%rd173+1000];
	fma.rn.f32 	%f750, %f95, %f748, %f749;
	st.global.f32 	[%rd173+1000], %f750;
	ld.global.f32 	%f751, [%rd175+1000];
	mul.f32 	%f752, %f732, %f751;
	mul.f32 	%f753, %f923, %f731;
	ld.global.f32 	%f754, [%rd176+1000];
	sub.f32 	%f755, %f753, %f752;
	mul.f32 	%f756, %f93, %f755;
	fma.rn.f32 	%f757, %f94, %f754, %f756;
	st.global.f32 	[%rd176+1000], %f757;
	ld.global.f32 	%f758, [%rd175+1000];
	fma.rn.f32 	%f759, %f95, %f757, %f758;
	st.global.f32 	[%rd175+1000], %f759;
	ld.global.f32 	%f760, [%rd177+1000];
	mul.f32 	%f761, %f732, %f760;
	mul.f32 	%f762, %f924, %f731;
	ld.global.f32 	%f763, [%rd178+1000];
	sub.f32 	%f764, %f762, %f761;
	mul.f32 	%f765, %f93, %f764;
	fma.rn.f32 	%f766, %f94, %f763, %f765;
	st.global.f32 	[%rd178+1000], %f766;
	ld.global.f32 	%f767, [%rd177+1000];
	fma.rn.f32 	%f768, %f95, %f766, %f767;
	st.global.f32 	[%rd177+1000], %f768;
	ld.global.f32 	%f769, [%rd179+1000];
	mul.f32 	%f770, %f732, %f769;
	mul.f32 	%f771, %f925, %f731;
	ld.global.f32 	%f772, [%rd180+1000];
	sub.f32 	%f773, %f771, %f770;
	mul.f32 	%f774, %f93, %f773;
	fma.rn.f32 	%f775, %f94, %f772, %f774;
	st.global.f32 	[%rd180+1000], %f775;
	ld.global.f32 	%f776, [%rd179+1000];
	fma.rn.f32 	%f777, %f95, %f775, %f776;
	st.global.f32 	[%rd179+1000], %f777;
	bra.uni 	$L__BB0_38;
$L__BB0_37:
	mad.lo.s32 	%r143, %r165, 247, %r17;
	mul.wide.s32 	%rd156, %r143, 4;
	add.s64 	%rd157, %rd20, %rd156;
	ld.global.nc.f32 	%f490, [%rd157];
	mul.f32 	%f491, %f92, %f490;
	ld.global.nc.f32 	%f492, [%rd19];
	add.s64 	%rd158, %rd18, %rd156;
	ld.global.f32 	%f493, [%rd158];
	mul.f32 	%f494, %f492, %f493;
	mul.f32 	%f495, %f921, %f491;
	add.s64 	%rd159, %rd17, %rd156;
	ld.global.f32 	%f496, [%rd159];
	sub.f32 	%f497, %f495, %f494;
	mul.f32 	%f498, %f93, %f497;
	fma.rn.f32 	%f499, %f94, %f496, %f498;
	st.global.f32 	[%rd159], %f499;
	ld.global.f32 	%f500, [%rd158];
	fma.rn.f32 	%f501, %f95, %f499, %f500;
	st.global.f32 	[%rd158], %f501;
	add.s64 	%rd160, %rd16, %rd156;
	ld.global.f32 	%f502, [%rd160];
	mul.f32 	%f503, %f492, %f502;
	mul.f32 	%f504, %f922, %f491;
	add.s64 	%rd161, %rd15, %rd156;
	ld.global.f32 	%f505, [%rd161];
	sub.f32 	%f506, %f504, %f503;
	mul.f32 	%f507, %f93, %f506;
	fma.rn.f32 	%f508, %f94, %f505, %f507;
	st.global.f32 	[%rd161], %f508;
	ld.global.f32 	%f509, [%rd160];
	fma.rn.f32 	%f510, %f95, %f508, %f509;
	st.global.f32 	[%rd160], %f510;
	add.s64 	%rd162, %rd14, %rd156;
	ld.global.f32 	%f511, [%rd162];
	mul.f32 	%f512, %f492, %f511;
	mul.f32 	%f513, %f923, %f491;
	add.s64 	%rd163, %rd13, %rd156;
	ld.global.f32 	%f514, [%rd163];
	sub.f32 	%f515, %f513, %f512;
	mul.f32 	%f516, %f93, %f515;
	fma.rn.f32 	%f517, %f94, %f514, %f516;
	st.global.f32 	[%rd163], %f517;
	ld.global.f32 	%f518, [%rd162];
	fma.rn.f32 	%f519, %f95, %f517, %f518;
	st.global.f32 	[%rd162], %f519;
	add.s64 	%rd164, %rd12, %rd156;
	ld.global.f32 	%f520, [%rd164];
	mul.f32 	%f521, %f492, %f520;
	mul.f32 	%f522, %f924, %f491;
	add.s64 	%rd165, %rd11, %rd156;
	ld.global.f32 	%f523, [%rd165];
	sub.f32 	%f524, %f522, %f521;
	mul.f32 	%f525, %f93, %f524;
	fma.rn.f32 	%f526, %f94, %f523, %f525;
	st.global.f32 	[%rd165], %f526;
	ld.global.f32 	%f527, [%rd164];
	fma.rn.f32 	%f528, %f95, %f526, %f527;
	st.global.f32 	[%rd164], %f528;
	add.s64 	%rd166, %rd10, %rd156;
	ld.global.f32 	%f529, [%rd166];
	mul.f32 	%f530, %f492, %f529;
	mul.f32 	%f531, %f925, %f491;
	add.s64 	%rd167, %rd9, %rd156;
	ld.global.f32 	%f532, [%rd167];
	sub.f32 	%f533, %f531, %f530;
	mul.f32 	%f534, %f93, %f533;
	fma.rn.f32 	%f535, %f94, %f532, %f534;
	st.global.f32 	[%rd167], %f535;
	ld.global.f32 	%f536, [%rd166];
	fma.rn.f32 	%f537, %f95, %f535, %f536;
	st.global.f32 	[%rd166], %f537;
	ld.global.nc.f32 	%f538, [%rd157+500];
	mul.f32 	%f539, %f92, %f538;
	ld.global.nc.f32 	%f540, [%rd19+4];
	ld.global.f32 	%f541, [%rd158+500];
	mul.f32 	%f542, %f540, %f541;
	mul.f32 	%f543, %f921, %f539;
	ld.global.f32 	%f544, [%rd159+500];
	sub.f32 	%f545, %f543, %f542;
	mul.f32 	%f546, %f93, %f545;
	fma.rn.f32 	%f547, %f94, %f544, %f546;
	st.global.f32 	[%rd159+500], %f547;
	ld.global.f32 	%f548, [%rd158+500];
	fma.rn.f32 	%f549, %f95, %f547, %f548;
	st.global.f32 	[%rd158+500], %f549;
	ld.global.f32 	%f550, [%rd160+500];
	mul.f32 	%f551, %f540, %f550;
	mul.f32 	%f552, %f922, %f539;
	ld.global.f32 	%f553, [%rd161+500];
	sub.f32 	%f554, %f552, %f551;
	mul.f32 	%f555, %f93, %f554;
	fma.rn.f32 	%f556, %f94, %f553, %f555;
	st.global.f32 	[%rd161+500], %f556;
	ld.global.f32 	%f557, [%rd160+500];
	fma.rn.f32 	%f558, %f95, %f556, %f557;
	st.global.f32 	[%rd160+500], %f558;
	ld.global.f32 	%f559, [%rd162+500];
	mul.f32 	%f560, %f540, %f559;
	mul.f32 	%f561, %f923, %f539;
	ld.global.f32 	%f562, [%rd163+500];
	sub.f32 	%f563, %f561, %f560;
	mul.f32 	%f564, %f93, %f563;
	fma.rn.f32 	%f565, %f94, %f562, %f564;
	st.global.f32 	[%rd163+500], %f565;
	ld.global.f32 	%f566, [%rd162+500];
	fma.rn.f32 	%f567, %f95, %f565, %f566;
	st.global.f32 	[%rd162+500], %f567;
	ld.global.f32 	%f568, [%rd164+500];
	mul.f32 	%f569, %f540, %f568;
	mul.f32 	%f570, %f924, %f539;
	ld.global.f32 	%f571, [%rd165+500];
	sub.f32 	%f572, %f570, %f569;
	mul.f32 	%f573, %f93, %f572;
	fma.rn.f32 	%f574, %f94, %f571, %f573;
	st.global.f32 	[%rd165+500], %f574;
	ld.global.f32 	%f575, [%rd164+500];
	fma.rn.f32 	%f576, %f95, %f574, %f575;
	st.global.f32 	[%rd164+500], %f576;
	ld.global.f32 	%f577, [%rd166+500];
	mul.f32 	%f578, %f540, %f577;
	mul.f32 	%f579, %f925, %f539;
	ld.global.f32 	%f580, [%rd167+500];
	sub.f32 	%f581, %f579, %f578;
	mul.f32 	%f582, %f93, %f581;
	fma.rn.f32 	%f583, %f94, %f580, %f582;
	st.global.f32 	[%rd167+500], %f583;
	ld.global.f32 	%f584, [%rd166+500];
	fma.rn.f32 	%f585, %f95, %f583, %f584;
	st.global.f32 	[%rd166+500], %f585;
	ld.global.nc.f32 	%f586, [%rd157+1000];
	mul.f32 	%f587, %f92, %f586;
	ld.global.nc.f32 	%f588, [%rd19+8];
	ld.global.f32 	%f589, [%rd158+1000];
	mul.f32 	%f590, %f588, %f589;
	mul.f32 	%f591, %f921, %f587;
	ld.global.f32 	%f592, [%rd159+1000];
	sub.f32 	%f593, %f591, %f590;
	mul.f32 	%f594, %f93, %f593;
	fma.rn.f32 	%f595, %f94, %f592, %f594;
	st.global.f32 	[%rd159+1000], %f595;
	ld.global.f32 	%f596, [%rd158+1000];
	fma.rn.f32 	%f597, %f95, %f595, %f596;
	st.global.f32 	[%rd158+1000], %f597;
	ld.global.f32 	%f598, [%rd160+1000];
	mul.f32 	%f599, %f588, %f598;
	mul.f32 	%f600, %f922, %f587;
	ld.global.f32 	%f601, [%rd161+1000];
	sub.f32 	%f602, %f600, %f599;
	mul.f32 	%f603, %f93, %f602;
	fma.rn.f32 	%f604, %f94, %f601, %f603;
	st.global.f32 	[%rd161+1000], %f604;
	ld.global.f32 	%f605, [%rd160+1000];
	fma.rn.f32 	%f606, %f95, %f604, %f605;
	st.global.f32 	[%rd160+1000], %f606;
	ld.global.f32 	%f607, [%rd162+1000];
	mul.f32 	%f608, %f588, %f607;
	mul.f32 	%f609, %f923, %f587;
	ld.global.f32 	%f610, [%rd163+1000];
	sub.f32 	%f611, %f609, %f608;
	mul.f32 	%f612, %f93, %f611;
	fma.rn.f32 	%f613, %f94, %f610, %f612;
	st.global.f32 	[%rd163+1000], %f613;
	ld.global.f32 	%f614, [%rd162+1000];
	fma.rn.f32 	%f615, %f95, %f613, %f614;
	st.global.f32 	[%rd162+1000], %f615;
	ld.global.f32 	%f616, [%rd164+1000];
	mul.f32 	%f617, %f588, %f616;
	mul.f32 	%f618, %f924, %f587;
	ld.global.f32 	%f619, [%rd165+1000];
	sub.f32 	%f620, %f618, %f617;
	mul.f32 	%f621, %f93, %f620;
	fma.rn.f32 	%f622, %f94, %f619, %f621;
	st.global.f32 	[%rd165+1000], %f622;
	ld.global.f32 	%f623, [%rd164+1000];
	fma.rn.f32 	%f624, %f95, %f622, %f623;
	st.global.f32 	[%rd164+1000], %f624;
	ld.global.f32 	%f625, [%rd166+1000];
	mul.f32 	%f626, %f588, %f625;
	mul.f32 	%f627, %f925, %f587;
	ld.global.f32 	%f628, [%rd167+1000];
	sub.f32 	%f629, %f627, %f626;
	mul.f32 	%f630, %f93, %f629;
	fma.rn.f32 	%f631, %f94, %f628, %f630;
	st.global.f32 	[%rd167+1000], %f631;
	ld.global.f32 	%f632, [%rd166+1000];
	fma.rn.f32 	%f633, %f95, %f631, %f632;
	st.global.f32 	[%rd166+1000], %f633;
$L__BB0_38:
	ld.param.u32 	%r152, [_Z30inner_core_impl_kernel_adjointiPKiS0_S0_iifiPKfPfS2_S2_S2_S2_S2_S2_S2_S2_S2_S2_S2_S2_S2_S2_S2_S2_iS3_S3_S3_S3_S3_S3_iiiS2_S2_S3_S3_S3_S3_S3_S3_S3_S3_S3_S3_ffiS2_S2_S2_S2_iS2_S2_S2_ii_param_26];
	setp.eq.s32 	%p28, %r152, 0;
	@%p28 bra 	$L__BB0_40;
	mad.lo.s32 	%r150, %r165, 125, %r2;
	mul.wide.s32 	%rd187, %r150, 4;
	add.s64 	%rd188, %rd8, %rd187;
	st.global.f32 	[%rd188], %f921;
	add.s64 	%rd189, %rd7, %rd187;
	st.global.f32 	[%rd189], %f922;
	add.s64 	%rd190, %rd6, %rd187;
	st.global.f32 	[%rd190], %f923;
	add.s64 	%rd191, %rd5, %rd187;
	st.global.f32 	[%rd191], %f924;
	add.s64 	%rd192, %rd4, %rd187;
	st.global.f32 	[%rd192], %f925;
$L__BB0_40:
	ret;

}
	// .globl	_Z36inner_core_aniso_impl_kernel_adjointiPKiS0_S0_iifiPKfPfS2_S2_S2_S2_S2_S2_S2_S2_S2_S2_S2_S2_S2_S2_S2_iS3_S3_S3_S3_S3_S3_iiiS2_S2_S3_S3_S3_S3_S3_S3_S3_S3_S3_S3_ffiS2_S2_S2_S2_S2_S2_S2_S2_S2_iS2_S2_S2_ii
.visible .entry _Z36inner_core_aniso_impl_kernel_adjointiPKiS0_S0_iifiPKfPfS2_S2_S2_S2_S2_S2_S2_S2_S2_S2_S2_S2_S2_S2_S2_iS3_S3_S3_S3_S3_S3_iiiS2_S2_S3_S3_S3_S3_S3_S3_S3_S3_S3_S3_ffiS2_S2_S2_S2_S2_S2_S2_S2_S2_iS2_S2_S2_ii(
	.param .u32 _Z36inner_core_aniso_impl_kernel_adjointiPKiS0_S0_iifiPKfPfS2_S2_S2_S2_S2_S2_S2_S2_S2_S2_S2_S2_S2_S2_S2_iS3_S3_S3_S3_S3_S3_iiiS2_S2_S3_S3_S3_S3_S3_S3_S3_S3_S3_S3_ffiS2_S2_S2_S2_S2_S2_S2_S2_S2_iS2_S2_S2_ii_param_0,
	.param .u64 .ptr .align 1 _Z36inner_core_aniso_impl_kernel_adjointiPKiS0_S0_iifiPKfPfS2_S2_S2_S2_S2_S2_S2_S2_S2_S2_S2_S2_S2_S2_S2_iS3_S3_S3_S3_S3_S3_iiiS2_S2_S3_S3_S3_S3_S3_S3_S3_S3_S3_S3_ffiS2_S2_S2_S2_S2_S2_S2_S2_S2_iS2_S2_S2_ii_param_1,
	.param .u64 .ptr .align 1 _Z36inner_core_aniso_impl_kernel_adjointiPKiS0_S0_iifiPKfPfS2_S2_S2_S2_S2_S2_S2_S2_S2_S2_S2_S2_S2_S2_S2_iS3_S3_S3_S3_S3_S3_iiiS2_S2_S3_S3_S3_S3_S3_S3_S3_S3_S3_S3_ffiS2_S2_S2_S2_S2_S2_S2_S2_S2_iS2_S2_S2_ii_param_2,
	.param .u64 .ptr .align 1 _Z36inner_core_aniso_impl_kernel_adjointiPKiS0_S0_iifiPKfPfS2_S2_S2_S2_S2_S2_S2_S2_S2_S2_S2_S2_S2_S2_S2_iS3_S3_S3_S3_S3_S3_iiiS2_S2_S3_S3_S3_S3_S3_S3_S3_S3_S3_S3_ffiS2_S2_S2_S2_S2_S2_S2_S2_S2_iS2_S2_S2_ii_param_3,
	.param .u32 _Z36inner_core_aniso_impl_kernel_adjointiPKiS0_S0_iifiPKfPfS2_S2_S2_S2_S2_S2_S2_S2_S2_S2_S2_S2_S2_S2_S2_iS3_S3_S3_S3_S3_S3_iiiS2_S2_S3_S3_S3_S3_S3_S3_S3_S3_S3_S3_ffiS2_S2_S2_S2_S2_S2_S2_S2_S2_iS2_S2_S2_ii_param_4,
	.param .u32 _Z36inner_core_aniso_impl_kernel_adjointiPKiS0_S0_iifiPKfPfS2_S2_S2_S2_S2_S2_S2_S2_S2_S2_S2_S2_S2_S2_S2_iS3_S3_S3_S3_S3_S3_iiiS2_S2_S3_S3_S3_S3_S3_S3_S3_S3_S3_S3_ffiS2_S2_S2_S2_S2_S2_S2_S2_S2_iS2_S2_S2_ii_param_5,
	.param .f32 _Z36inner_core_aniso_impl_kernel_adjointiPKiS0_S0_iifiPKfPfS2_S2_S2_S2_S2_S2_S2_S2_S2_S2_S2_S2_S2_S2_S2_iS3_S3_S3_S3_S3_S3_iiiS2_S2_S3_S3_S3_S3_S3_S3_S3_S3_S3_S3_ffiS2_S2_S2_S2_S2_S2_S2_S2_S2_iS2_S2_S2_ii_param_6,
	.param .u32 _Z36inner_core_aniso_impl_kernel_adjointiPKiS0_S0_iifiPKfPfS2_S2_S2_S2_S2_S2_S2_S2_S2_S2_S2_S2_S2_S2_S2_iS3_S3_S3_S3_S3_S3_iiiS2_S2_S3_S3_S3_S3_S3_S3_S3_S3_S3_S3_ffiS2_S2_S2_S2_S2_S2_S2_S2_S2_iS2_S2_S2_ii_param_7,
	.param .u64 .ptr .align 1 _Z36inner_core_aniso_impl_kernel_adjointiPKiS0_S0_iifiPKfPfS2_S2_S2_S2_S2_S2_S2_S2_S2_S2_S2_S2_S2_S2_S2_iS3_S3_S3_S3_S3_S3_iiiS2_S2_S3_S3_S3_S3_S3_S3_S3_S3_S3_S3_ffiS2_S2_S2_S2_S2_S2_S2_S2_S2_iS2_S2_S2_ii_param_8,
	.param .u64 .ptr .align 1 _Z36inner_core_aniso_impl_kernel_adjointiPKiS0_S0_iifiPKfPfS2_S2_S2_S2_S2_S2_S2_S2_S2_S2_S2_S2_S2_S2_S2_iS3_S3_S3_S3_S3_S3_iiiS2_S2_S3_S3_S3_S3_S3_S3_S3_S3_S3_S3_ffiS2_S2_S2_S2_S2_S2_S2_S2_S2_iS2_S2_S2_ii_param_9,
	.param .u64 .ptr .align 1 _Z36inner_core_aniso_impl_kernel_adjointiPKiS0_S0_iifiPKfPfS2_S2_S2_S2_S2_S2_S2_S2_S2_S2_S2_S2_S2_S2_S2_iS3_S3_S3_S3_S3_S3_iiiS2_S2_S3_S3_S3_S3_S3_S3_S3_S3_S3_S3_ffiS2_S2_S2_S2_S2_S2_S2_S2_S2_iS2_S2_S2_ii_param_10,
	.param .u64 .ptr .align 1 _Z36inner_core_aniso_impl_kernel_adjointiPKiS0_S0_iifiPKfPfS2_S2_S2_S2_S2_S2_S2_S2_S2_S2_S2_S2_S2_S2_S2_iS3_S3_S3_S3_S3_S3_iiiS2_S2_S3_S3_S3_S3_S3_S3_S3_S3_S3_S3_ffiS2_S2_S2_S2_S2_S2_S2_S2_S2_iS2_S2_S2_ii_param_11,
	.param .u64 .ptr .align 1 _Z36inner_core_aniso_impl_kernel_adjointiPKiS0_S0_iifiPKfPfS2_S2_S2_S2_S2_S2_S2_S2_S2_S2_S2_S2_S2_S2_S2_iS3_S3_S3_S3_S3_S3_iiiS2_S2_S3_S3_S3_S3_S3_S3_S3_S3_S3_S3_ffiS2_S2_S2_S2_S2_S2_S2_S2_S2_iS2_S2_S2_ii_param_12,
	.param .u64 .ptr .align 1 _Z36inner_core_aniso_impl_kernel_adjointiPKiS0_S0_iifiPKfPfS2_S2_S2_S2_S2_S2_S2_S2_S2_S2_S2_S2_S2_S2_S2_iS3_S3_S3_S3_S3_S3_iiiS2_S2_S3_S3_S3_S3_S3_S3_S3_S3_S3_S3_ffiS2_S2_S2_S2_S2_S2_S2_S2_S2_iS2_S2_S2_ii_param_13,
	.param .u64 .ptr .align 1 _Z36inner_core_aniso_impl_kernel_adjointiPKiS0_S0_iifiPKfPfS2_S2_S2_S2_S2_S2_S2_S2_S2_S2_S2_S2_S2_S2_S2_iS3_S3_S3_S3_S3_S3_iiiS2_S2_S3_S3_S3_S3_S3_S3_S3_S3_S3_S3_ffiS2_S2_S2_S2_S2_S2_S2_S2_S2_iS2_S2_S2_ii_param_14,
	.param .u64 .ptr .align 1 _Z36inner_core_aniso_impl_kernel_adjointiPKiS0_S0_iifiPKfPfS2_S2_S2_S2_S2_S2_S2_S2_S2_S2_S2_S2_S2_S2_S2_iS3_S3_S3_S3_S3_S3_iiiS2_S2_S3_S3_S3_S3_S3_S3_S3_S3_S3_S3_ffiS2_S2_S2_S2_S2_S2_S2_S2_S2_iS2_S2_S2_ii_param_15,
	.param .u64 .ptr .align 1 _Z36inner_core_aniso_impl_kernel_adjointiPKiS0_S0_iifiPKfPfS2_S2_S2_S2_S2_S2_S2_S2_S2_S2_S2_S2_S2_S2_S2_iS3_S3_S3_S3_S3_S3_iiiS2_S2_S3_S3_S3_S3_S3_S3_S3_S3_S3_S3_ffiS2_S2_S2_S2_S2_S2_S2_S2_S2_iS2_S2_S2_ii_param_16,
	.param .u64 .ptr .align 1 _Z36inner_core_aniso_impl_kernel_adjointiPKiS0_S0_iifiPKfPfS2_S2_S2_S2_S2_S2_S2_S2_S2_S2_S2_S2_S2_S2_S2_iS3_S3_S3_S3_S3_S3_iiiS2_S2_S3_S3_S3_S3_S3_S3_S3_S3_S3_S3_ffiS2_S2_S2_S2_S2_S2_S2_S2_S2_iS2_S2_S2_ii_param_17,
	.param .u64 .ptr .align 1 _Z36inner_core_aniso_impl_kernel_adjointiPKiS0_S0_iifiPKfPfS2_S2_S2_S2_S2_S2_S2_S2_S2_S2_S2_S2_S2_S2_S2_iS3_S3_S3_S3_S3_S3_iiiS2_S2_S3_S3_S3_S3_S3_S3_S3_S3_S3_S3_ffiS2_S2_S2_S2_S2_S2_S2_S2_S2_iS2_S2_S2_ii_param_18,
	.param .u64 .ptr .align 1 _Z36inner_core_aniso_impl_kernel_adjointiPKiS0_S0_iifiPKfPfS2_S2_S2_S2_S2_S2_S2_S2_S2_S2_S2_S2_S2_S2_S2_iS3_S3_S3_S3_S3_S3_iiiS2_S2_S3_S3_S3_S3_S3_S3_S3_S3_S3_S3_ffiS2_S2_S2_S2_S2_S2_S2_S2_S2_iS2_S2_S2_ii_param_19,
	.param .u64 .ptr .align 1 _Z36inner_core_aniso_impl_kernel_adjointiPKiS0_S0_iifiPKfPfS2_S2_S2_S2_S2_S2_S2_S2_S2_S2_S2_S2_S2_S2_S2_iS3_S3_S3_S3_S3_S3_iiiS2_S2_S3_S3_S3_S3_S3_S3_S3_S3_S3_S3_ffiS2_S2_S2_S2_S2_S2_S2_S2_S2_iS2_S2_S2_ii_param_20,
	.param .u64 .ptr .align 1 _Z36inner_core_aniso_impl_kernel_adjointiPKiS0_S0_iifiPKfPfS2_S2_S2_S2_S2_S2_S2_S2_S2_S2_S2_S2_S2_S2_S2_iS3_S3_S3_S3_S3_S3_iiiS2_S2_S3_S3_S3_S3_S3_S3_S3_S3_S3_S3_ffiS2_S2_S2_S2_S2_S2_S2_S2_S2_iS2_S2_S2_ii_param_21,
	.param .u64 .ptr .align 1 _Z36inner_core_aniso_impl_kernel_adjointiPKiS0_S0_iifiPKfPfS2_S2_S2_S2_S2_S2_S2_S2_S2_S2_S2_S2_S2_S2_S2_iS3_S3_S3_S3_S3_S3_iiiS2_S2_S3_S3_S3_S3_S3_S3_S3_S3_S3_S3_ffiS2_S2_S2_S2_S2_S2_S2_S2_S2_iS2_S2_S2_ii_param_22,
	.param .u64 .ptr .align 1 _Z36inner_core_aniso_impl_kernel_adjointiPKiS0_S0_iifiPKfPfS2_S2_S2_S2_S2_S2_S2_S2_S2_S2_S2_S2_S2_S2_S2_iS3_S3_S3_S3_S3_S3_iiiS2_S2_S3_S3_S3_S3_S3_S3_S3_S3_S3_S3_ffiS2_S2_S2_S2_S2_S2_S2_S2_S2_iS2_S2_S2_ii_param_23,
	.param .u64 .ptr .align 1 _Z36inner_core_aniso_impl_kernel_adjointiPKiS0_S0_iifiPKfPfS2_S2_S2_S2_S2_S2_S2_S2_S2_S2_S2_S2_S2_S2_S2_iS3_S3_S3_S3_S3_S3_iiiS2_S2_S3_S3_S3_S3_S3_S3_S3_S3_S3_S3_ffiS2_S2_S2_S2_S2_S2_S2_S2_S2_iS2_S2_S2_ii_param_24,
	.param .u32 _Z36inner_core_aniso_impl_kernel_adjointiPKiS0_S0_iifiPKfPfS2_S2_S2_S2_S2_S2_S2_S2_S2_S2_S2_S2_S2_S2_S2_iS3_S3_S3_S3_S3_S3_iiiS2_S2_S3_S3_S3_S3_S3_S3_S3_S3_S3_S3_ffiS2_S2_S2_S2_S2_S2_S2_S2_S2_iS2_S2_S2_ii_param_25,
	.param .u64 .ptr .align 1 _Z36inner_core_aniso_impl_kernel_adjointiPKiS0_S0_iifiPKfPfS2_S2_S2_S2_S2_S2_S2_S2_S2_S2_S2_S2_S2_S2_S2_iS3_S3_S3_S3_S3_S3_iiiS2_S2_S3_S3_S3_S3_S3_S3_S3_S3_S3_S3_ffiS2_S2_S2_S2_S2_S2_S2_S2_S2_iS2_S2_S2_ii_param_26,
	.param .u64 .ptr .align 1 _Z36inner_core_aniso_impl_kernel_adjointiPKiS0_S0_iifiPKfPfS2_S2_S2_S2_S2_S2_S2_S2_S2_S2_S2_S2_S2_S2_S2_iS3_S3_S3_S3_S3_S3_iiiS2_S2_S3_S3_S3_S3_S3_S3_S3_S3_S3_S3_ffiS2_S2_S2_S2_S2_S2_S2_S2_S2_iS2_S2_S2_ii_param_27,
	.param .u64 .ptr .align 1 _Z36inner_core_aniso_impl_kernel_adjointiPKiS0_S0_iifiPKfPfS2_S2_S2_S2_S2_S2_S2_S2_S2_S2_S2_S2_S2_S2_S2_iS3_S3_S3_S3_S3_S3_iiiS2_S2_S3_S3_S3_S3_S3_S3_S3_S3_S3_S3_ffiS2_S2_S2_S2_S2_S2_S2_S2_S2_iS2_S2_S2_ii_param_28,
	.param .u64 .ptr .align 1 _Z36inner_core_aniso_impl_kernel_adjointiPKiS0_S0_iifiPKfPfS2_S2_S2_S2_S2_S2_S2_S2_S2_S2_S2_S2_S2_S2_S2_iS3_S3_S3_S3_S3_S3_iiiS2_S2_S3_S3_S3_S3_S3_S3_S3_S3_S3_S3_ffiS2_S2_S2_S2_S2_S2_S2_S2_S2_iS2_S2_S2_ii_param_29,
	.param .u64 .ptr .align 1 _Z36inner_core_aniso_impl_kernel_adjointiPKiS0_S0_iifiPKfPfS2_S2_S2_S2_S2_S2_S2_S2_S2_S2_S2_S2_S2_S2_S2_iS3_S3_S3_S3_S3_S3_iiiS2_S2_S3_S3_S3_S3_S3_S3_S3_S3_S3_S3_ffiS2_S2_S2_S2_S2_S2_S2_S2_S2_iS2_S2_S2_ii_param_30,
	.param .u64 .ptr .align 1 _Z36inner_core_aniso_impl_kernel_adjointiPKiS0_S0_iifiPKfPfS2_S2_S2_S2_S2_S2_S2_S2_S2_S2_S2_S2_S2_S2_S2_iS3_S3_S3_S3_S3_S3_iiiS2_S2_S3_S3_S3_S3_S3_S3_S3_S3_S3_S3_ffiS2_S2_S2_S2_S2_S2_S2_S2_S2_iS2_S2_S2_ii_param_31,
	.param .u32 _Z36inner_core_aniso_impl_kernel_adjointiPKiS0_S0_iifiPKfPfS2_S2_S2_S2_S2_S2_S2_S2_S2_S2_S2_S2_S2_S2_S2_iS3_S3_S3_S3_S3_S3_iiiS2_S2_S3_S3_S3_S3_S3_S3_S3_S3_S3_S3_ffiS2_S2_S2_S2_S2_S2_S2_S2_S2_iS2_S2_S2_ii_param_32,
	.param .u32 _Z36inner_core_aniso_impl_kernel_adjointiPKiS0_S0_iifiPKfPfS2_S2_S2_S2_S2_S2_S2_S2_S2_S2_S2_S2_S2_S2_S2_iS3_S3_S3_S3_S3_S3_iiiS2_S2_S3_S3_S3_S3_S3_S3_S3_S3_S3_S3_ffiS2_S2_S2_S2_S2_S2_S2_S2_S2_iS2_S2_S2_ii_param_33,
	.param .u32 _Z36inner_core_aniso_impl_kernel_adjointiPKiS0_S0_iifiPKfPfS2_S2_S2_S2_S2_S2_S2_S2_S2_S2_S2_S2_S2_S2_S2_iS3_S3_S3_S3_S3_S3_iiiS2_S2_S3_S3_S3_S3_S3_S3_S3_S3_S3_S3_ffiS2_S2_S2_S2_S2_S2_S2_S2_S2_iS2_S2_S2_ii_param_34,
	.param .u64 .ptr .align 1 _Z36inner_core_aniso_impl_kernel_adjointiPKiS0_S0_iifiPKfPfS2_S2_S2_S2_S2_S2_S2_S2_S2_S2_S2_S2_S2_S2_S2_iS3_S3_S3_S3_S3_S3_iiiS2_S2_S3_S3_S3_S3_S3_S3_S3_S3_S3_S3_ffiS2_S2_S2_S2_S2_S2_S2_S2_S2_iS2_S2_S2_ii_param_35,
	.param .u64 .ptr .align 1 _Z36inner_core_aniso_impl_kernel_adjointiPKiS0_S0_iifiPKfPfS2_S2_S2_S2_S2_S2_S2_S2_S2_S2_S2_S2_S2_S2_S2_iS3_S3_S3_S3_S3_S3_iiiS2_S2_S3_S3_S3_S3_S3_S3_S3_S3_S3_S3_ffiS2_S2_S2_S2_S2_S2_S2_S2_S2_iS2_S2_S2_ii_param_36,
	.param .u64 .ptr .align 1 _Z36inner_core_aniso_impl_kernel_adjointiPKiS0_S0_iifiPKfPfS2_S2_S2_S2_S2_S2_S2_S2_S2_S2_S2_S2_S2_S2_S2_iS3_S3_S3_S3_S3_S3_iiiS2_S2_S3_S3_S3_S3_S3_S3_S3_S3_S3_S3_ffiS2_S2_S2_S2_S2_S2_S2_S2_S2_iS2_S2_S2_ii_param_37,
	.param .u64 .ptr .align 1 _Z36inner_core_aniso_impl_kernel_adjointiPKiS0_S0_iifiPKfPfS2_S2_S2_S2_S2_S2_S2_S2_S2_S2_S2_S2_S2_S2_S2_iS3_S3_S3_S3_S3_S3_iiiS2_S2_S3_S3_S3_S3_S3_S3_S3_S3_S3_S3_ffiS2_S2_S2_S2_S2_S2_S2_S2_S2_iS2_S2_S2_ii_param_38,
	.param .u64 .ptr .align 1 _Z36inner_core_aniso_impl_kernel_adjointiPKiS0_S0_iifiPKfPfS2_S2_S2_S2_S2_S2_S2_S2_S2_S2_S2_S2_S2_S2_S2_iS3_S3_S3_S3_S3_S3_iiiS2_S2_S3_S3_S3_S3_S3_S3_S3_S3_S3_S3_ffiS2_S2_S2_S2_S2_S2_S2_S2_S2_iS2_S2_S2_ii_param_39,
	.param .u64 .ptr .align 1 _Z36inner_core_aniso_impl_kernel_adjointiPKiS0_S0_iifiPKfPfS2_S2_S2_S2_S2_S2_S2_S2_S2_S2_S2_S2_S2_S2_S2_iS3_S3_S3_S3_S3_S3_iiiS2_S2_S3_S3_S3_S3_S3_S3_S3_S3_S3_S3_ffiS2_S2_S2_S2_S2_S2_S2_S2_S2_iS2_S2_S2_ii_param_40,
	.param .u64 .ptr .align 1 _Z36inner_core_aniso_impl_kernel_adjointiPKiS0_S0_iifiPKfPfS2_S2_S2_S2_S2_S2_S2_S2_S2_S2_S2_S2_S2_S2_S2_iS3_S3_S3_S3_S3_S3_iiiS2_S2_S3_S3_S3_S3_S3_S3_S3_S3_S3_S3_ffiS2_S2_S2_S2_S2_S2_S2_S2_S2_iS2_S2_S2_ii_param_41,
	.param .u64 .ptr .align 1 _Z36inner_core_aniso_impl_kernel_adjointiPKiS0_S0_iifiPKfPfS2_S2_S2_S2_S2_S2_S2_S2_S2_S2_S2_S2_S2_S2_S2_iS3_S3_S3_S3_S3_S3_iiiS2_S2_S3_S3_S3_S3_S3_S3_S3_S3_S3_S3_ffiS2_S2_S2_S2_S2_S2_S2_S2_S2_iS2_S2_S2_ii_param_42,
	.param .u64 .ptr .align 1 _Z36inner_core_aniso_impl_kernel_adjointiPKiS0_S0_iifiPKfPfS2_S2_S2_S2_S2_S2_S2_S2_S2_S2_S2_S2_S2_S2_S2_iS3_S3_S3_S3_S3_S3_iiiS2_S2_S3_S3_S3_S3_S3_S3_S3_S3_S3_S3_ffiS2_S2_S2_S2_S2_S2_S2_S2_S2_iS2_S2_S2_ii_param_43,
	.param .u64 .ptr .align 1 _Z36inner_core_aniso_impl_kernel_adjointiPKiS0_S0_iifiPKfPfS2_S2_S2_S2_S2_S2_S2_S2_S2_S2_S2_S2_S2_S2_S2_iS3_S3_S3_S3_S3_S3_iiiS2_S2_S3_S3_S3_S3_S3_S3_S3_S3_S3_S3_ffiS2_S2_S2_S2_S2_S2_S2_S2_S2_iS2_S2_S2_ii_param_44,
	.param .u64 .ptr .align 1 _Z36inner_core_aniso_impl_kernel_adjointiPKiS0_S0_iifiPKfPfS2_S2_S2_S2_S2_S2_S2_S2_S2_S2_S2_S2_S2_S2_S2_iS3_S3_S3_S3_S3_S3_iiiS2_S2_S3_S3_S3_S3_S3_S3_S3_S3_S3_S3_ffiS2_S2_S2_S2_S2_S2_S2_S2_S2_iS2_S2_S2_ii_param_45,
	.param .u64 .ptr .align 1 _Z36inner_core_aniso_impl_kernel_adjointiPKiS0_S0_iifiPKfPfS2_S2_S2_S2_S2_S2_S2_S2_S2_S2_S2_S2_S2_S2_S2_iS3_S3_S3_S3_S3_S3_iiiS2_S2_S3_S3_S3_S3_S3_S3_S3_S3_S3_S3_ffiS2_S2_S2_S2_S2_S2_S2_S2_S2_iS2_S2_S2_ii_param_46,
	.param .f32 _Z36inner_core_aniso_impl_kernel_adjointiPKiS0_S0_iifiPKfPfS2_S2_S2_S2_S2_S2_S2_S2_S2_S2_S2_S2_S2_S2_S2_iS3_S3_S3_S3_S3_S3_iiiS2_S2_S3_S3_S3_S3_S3_S3_S3_S3_S3_S3_ffiS2_S2_S2_S2_S2_S2_S2_S2_S2_iS2_S2_S2_ii_param_47,
	.param .f32 _Z36inner_core_aniso_impl_kernel_adjointiPKiS0_S0_iifiPKfPfS2_S2_S2_S2_S2_S2_S2_S2_S2_S2_S2_S2_S2_S2_S2_iS3_S3_S3_S3_S3_S3_iiiS2_S2_S3_S3_S3_S3_S3_S3_S3_S3_S3_S3_ffiS2_S2_S2_S2_S2_S2_S2_S2_S2_iS2_S2_S2_ii_param_48,
	.param .u32 _Z36inner_core_aniso_impl_kernel_adjointiPKiS0_S0_iifiPKfPfS2_S2_S2_S2_S2_S2_S2_S2_S2_S2_S2_S2_S2_S2_S2_iS3_S3_S3_S3_S3_S3_iiiS2_S2_S3_S3_S3_S3_S3_S3_S3_S3_S3_S3_ffiS2_S2_S2_S2_S2_S2_S2_S2_S2_iS2_S2_S2_ii_param_49,
	.param .u64 .ptr .align 1 _Z36inner_core_aniso_impl_kernel_adjointiPKiS0_S0_iifiPKfPfS2_S2_S2_S2_S2_S2_S2_S2_S2_S2_S2_S2_S2_S2_S2_iS3_S3_S3_S3_S3_S3_iiiS2_S2_S3_S3_S3_S3_S3_S3_S3_S3_S3_S3_ffiS2_S2_S2_S2_S2_S2_S2_S2_S2_iS2_S2_S2_ii_param_50,
	.param .u64 .ptr .align 1 _Z36inner_core_aniso_impl_kernel_adjointiPKiS0_S0_iifiPKfPfS2_S2_S2_S2_S2_S2_S2_S2_S2_S2_S2_S2_S2_S2_S2_iS3_S3_S3_S3_S3_S3_iiiS2_S2_S3_S3_S3_S3_S3_S3_S3_S3_S3_S3_ffiS2_S2_S2_S2_S2_S2_S2_S2_S2_iS2_S2_S2_ii_param_51,
	.param .u64 .ptr .align 1 _Z36inner_core_aniso_impl_kernel_adjointiPKiS0_S0_iifiPKfPfS2_S2_S2_S2_S2_S2_S2_S2_S2_S2_S2_S2_S2_S2_S2_iS3_S3_S3_S3_S3_S3_iiiS2_S2_S3_S3_S3_S3_S3_S3_S3_S3_S3_S3_ffiS2_S2_S2_S2_S2_S2_S2_S2_S2_iS2_S2_S2_ii_param_52,
	.param .u64 .ptr .align 1 _Z36inner_core_aniso_impl_kernel_adjointiPKiS0_S0_iifiPKfPfS2_S2_S2_S2_S2_S2_S2_S2_S2_S2_S2_S2_S2_S2_S2_iS3_S3_S3_S3_S3_S3_iiiS2_S2_S3_S3_S3_S3_S3_S3_S3_S3_S3_S3_ffiS2_S2_S2_S2_S2_S2_S2_S2_S2_iS2_S2_S2_ii_param_53,
	.param .u64 .ptr .align 1 _Z36inner_core_aniso_impl_kernel_adjointiPKiS0_S0_iifiPKfPfS2_S2_S2_S2_S2_S2_S2_S2_S2_S2_S2_S2_S2_S2_S2_iS3_S3_S3_S3_S3_S3_iiiS2_S2_S3_S3_S3_S3_S3_S3_S3_S3_S3_S3_ffiS2_S2_S2_S2_S2_S2_S2_S2_S2_iS2_S2_S2_ii_param_54,
	.param .u64 .ptr .align 1 _Z36inner_core_aniso_impl_kernel_adjointiPKiS0_S0_iifiPKfPfS2_S2_S2_S2_S2_S2_S2_S2_S2_S2_S2_S2_S2_S2_S2_iS3_S3_S3_S3_S3_S3_iiiS2_S2_S3_S3_S3_S3_S3_S3_S3_S3_S3_S3_ffiS2_S2_S2_S2_S2_S2_S2_S2_S2_iS2_S2_S2_ii_param_55,
	.param .u64 .ptr .align 1 _Z36inner_core_aniso_impl_kernel_adjointiPKiS0_S0_iifiPKfPfS2_S2_S2_S2_S2_S2_S2_S2_S2_S2_S2_S2_S2_S2_S2_iS3_S3_S3_S3_S3_S3_iiiS2_S2_S3_S3_S3_S3_S3_S3_S3_S3_S3_S3_ffiS2_S2_S2_S2_S2_S2_S2_S2_S2_iS2_S2_S2_ii_param_56,
	.param .u64 .ptr .align 1 _Z36inner_core_aniso_impl_kernel_adjointiPKiS0_S0_iifiPKfPfS2_S2_S2_S2_S2_S2_S2_S2_S2_S2_S2_S2_S2_S2_S2_iS3_S3_S3_S3_S3_S3_iiiS2_S2_S3_S3_S3_S3_S3_S3_S3_S3_S3_S3_ffiS2_S2_S2_S2_S2_S2_S2_S2_S2_iS2_S2_S2_ii_param_57,
	.param .u64 .ptr .align 1 _Z36inner_core_aniso_impl_kernel_adjointiPKiS0_S0_iifiPKfPfS2_S2_S2_S2_S2_S2_S2_S2_S2_S2_S2_S2_S2_S2_S2_iS3_S3_S3_S3_S3_S3_iiiS2_S2_S3_S3_S3_S3_S3_S3_S3_S3_S3_S3_ffiS2_S2_S2_S2_S2_S2_S2_S2_S2_iS2_S2_S2_ii_param_58,
	.param .u32 _Z36inner_core_aniso_impl_kernel_adjointiPKiS0_S0_iifiPKfPfS2_S2_S2_S2_S2_S2_S2_S2_S2_S2_S2_S2_S2_S2_S2_iS3_S3_S3_S3_S3_S3_iiiS2_S2_S3_S3_S3_S3_S3_S3_S3_S3_S3_S3_ffiS2_S2_S2_S2_S2_S2_S2_S2_S2_iS2_S2_S2_ii_param_59,
	.param .u64 .ptr .align 1 _Z36inner_core_aniso_impl_kernel_adjointiPKiS0_S0_iifiPKfPfS2_S2_S2_S2_S2_S2_S2_S2_S2_S2_S2_S2_S2_S2_S2_iS3_S3_S3_S3_S3_S3_iiiS2_S2_S3_S3_S3_S3_S3_S3_S3_S3_S3_S3_ffiS2_S2_S2_S2_S2_S2_S2_S2_S2_iS2_S2_S2_ii_param_60,
	.param .u64 .ptr .align 1 _Z36inner_core_aniso_impl_kernel_adjointiPKiS0_S0_iifiPKfPfS2_S2_S2_S2_S2_S2_S2_S2_S2_S2_S2_S2_S2_S2_S2_iS3_S3_S3_S3_S3_S3_iiiS2_S2_S3_S3_S3_S3_S3_S3_S3_S3_S3_S3_ffiS2_S2_S2_S2_S2_S2_S2_S2_S2_iS2_S2_S2_ii_param_61,
	.param .u64 .ptr .align 1 _Z36inner_core_aniso_impl_kernel_adjointiPKiS0_S0_iifiPKfPfS2_S2_S2_S2_S2_S2_S2_S2_S2_S2_S2_S2_S2_S2_S2_iS3_S3_S3_S3_S3_S3_iiiS2_S2_S3_S3_S3_S3_S3_S3_S3_S3_S3_S3_ffiS2_S2_S2_S2_S2_S2_S2_S2_S2_iS2_S2_S2_ii_param_62,
	.param .u32 _Z36inner_core_aniso_impl_kernel_adjointiPKiS0_S0_iifiPKfPfS2_S2_S2_S2_S2_S2_S2_S2_S2_S2_S2_S2_S2_S2_S2_iS3_S3_S3_S3_S3_S3_iiiS2_S2_S3_S3_S3_S3_S3_S3_S3_S3_S3_S3_ffiS2_S2_S2_S2_S2_S2_S2_S2_S2_iS2_S2_S2_ii_param_63,
	.param .u32 _Z36inner_core_aniso_impl_kernel_adjointiPKiS0_S0_iifiPKfPfS2_S2_S2_S2_S2_S2_S2_S2_S2_S2_S2_S2_S2_S2_S2_iS3_S3_S3_S3_S3_S3_iiiS2_S2_S3_S3_S3_S3_S3_S3_S3_S3_S3_S3_ffiS2_S2_S2_S2_S2_S2_S2_S2_S2_iS2_S2_S2_ii_param_64
)
{
	.reg .pred 	%p<30>;
	.reg .b16 	%rs<8>;
	.reg .b32 	%r<165>;
	.reg .b32 	%f<932>;
	.reg .b64 	%rd<220>;
	// demoted variable
	.shared .align 4 .b8 _ZZ36inner_core_aniso_impl_kernel_adjointiPKiS0_S0_iifiPKfPfS2_S2_S2_S2_S2_S2_S2_S2_S2_S2_S2_S2_S2_S2_S2_iS3_S3_S3_S3_S3_S3_iiiS2_S2_S3_S3_S3_S3_S3_S3_S3_S3_S3_S3_ffiS2_S2_S2_S2_S2_S2_S2_S2_S2_iS2_S2_S2_iiE12s_dummyx_loc[500];
	// demoted variable
	.shared .align 4 .b8 _ZZ36inner_core_aniso_impl_kernel_adjointiPKiS0_S0_iifiPKfPfS2_S2_S2_S2_S2_S2_S2_S2_S2_S2_S2_S2_S2_S2_S2_iS3_S3_S3_S3_S3_S3_iiiS2_S2_S3_S3_S3_S3_S3_S3_S3_S3_S3_S3_ffiS2_S2_S2_S2_S2_S2_S2_S2_S2_iS2_S2_S2_iiE12s_dummyy_loc[500];
	// demoted variable
	.shared .align 4 .b8 _ZZ36inner_core_aniso_impl_kernel_adjointiPKiS0_S0_iifiPKfPfS2_S2_S2_S2_S2_S2_S2_S2_S2_S2_S2_S2_S2_S2_S2_iS3_S3_S3_S3_S3_S3_iiiS2_S2_S3_S3_S3_S3_S3_S3_S3_S3_S3_S3_ffiS2_S2_S2_S2_S2_S2_S2_S2_S2_iS2_S2_S2_iiE12s_dummyz_loc[500];
	// demoted variable
	.shared .align 4 .b8 _ZZ36inner_core_aniso_impl_kernel_adjointiPKiS0_S0_iifiPKfPfS2_S2_S2_S2_S2_S2_S2_S2_S2_S2_S2_S2_S2_S2_S2_iS3_S3_S3_S3_S3_S3_iiiS2_S2_S3_S3_S3_S3_S3_S3_S3_S3_S3_S3_ffiS2_S2_S2_S2_S2_S2_S2_S2_S2_iS2_S2_S2_iiE8s_tempx1[500];
	// demoted variable
	.shared .align 4 .b8 _ZZ36inner_core_aniso_impl_kernel_adjointiPKiS0_S0_iifiPKfPfS2_S2_S2_S2_S2_S2_S2_S2_S2_S2_S2_S2_S2_S2_S2_iS3_S3_S3_S3_S3_S3_iiiS2_S2_S3_S3_S3_S3_S3_S3_S3_S3_S3_S3_ffiS2_S2_S2_S2_S2_S2_S2_S2_S2_iS2_S2_S2_iiE8s_tempx2[500];
	// demoted variable
	.shared .align 4 .b8 _ZZ36inner_core_aniso_impl_kernel_adjointiPKiS0_S0_iifiPKfPfS2_S2_S2_S2_S2_S2_S2_S2_S2_S2_S2_S2_S2_S2_S2_iS3_S3_S3_S3_S3_S3_iiiS2_S2_S3_S3_S3_S3_S3_S3_S3_S3_S3_S3_ffiS2_S2_S2_S2_S2_S2_S2_S2_S2_iS2_S2_S2_iiE8s_tempx3[500];
	// demoted variable
	.shared .align 4 .b8 _ZZ36inner_core_aniso_impl_kernel_adjointiPKiS0_S0_iifiPKfPfS2_S2_S2_S2_S2_S2_S2_S2_S2_S2_S2_S2_S2_S2_S2_iS3_S3_S3_S3_S3_S3_iiiS2_S2_S3_S3_S3_S3_S3_S3_S3_S3_S3_S3_ffiS2_S2_S2_S2_S2_S2_S2_S2_S2_iS2_S2_S2_iiE8s_tempy1[500];
	// demoted variable
	.shared .align 4 .b8 _ZZ36inner_core_aniso_impl_kernel_adjointiPKiS0_S0_iifiPKfPfS2_S2_S2_S2_S2_S2_S2_S2_S2_S2_S2_S2_S2_S2_S2_iS3_S3_S3_S3_S3_S3_iiiS2_S2_S3_S3_S3_S3_S3_S3_S3_S3_S3_S3_ffiS2_S2_S2_S2_S2_S2_S2_S2_S2_iS2_S2_S2_iiE8s_tempy2[500];
	// demoted variable
	.shared .align 4 .b8 _ZZ36inner_core_aniso_impl_kernel_adjointiPKiS0_S0_iifiPKfPfS2_S2_S2_S2_S2_S2_S2_S2_S2_S2_S2_S2_S2_S2_S2_iS3_S3_S3_S3_S3_S3_iiiS2_S2_S3_S3_S3_S3_S3_S3_S3_S3_S3_S3_ffiS2_S2_S2_S2_S2_S2_S2_S2_S2_iS2_S2_S2_iiE8s_tempy3[500];
	// demoted variable
	.shared .align 4 .b8 _ZZ36inner_core_aniso_impl_kernel_adjointiPKiS0_S0_iifiPKfPfS2_S2_S2_S2_S2_S2_S2_S2_S2_S2_S2_S2_S2_S2_S2_iS3_S3_S3_S3_S3_S3_iiiS2_S2_S3_S3_S3_S3_S3_S3_S3_S3_S3_S3_ffiS2_S2_S2_S2_S2_S2_S2_S2_S2_iS2_S2_S2_iiE8s_tempz1[500];
	// demoted variable
	.shared .align 4 .b8 _ZZ36inner_core_aniso_impl_kernel_adjointiPKiS0_S0_iifiPKfPfS2_S2_S2_S2_S2_S2_S2_S2_S2_S2_S2_S2_S2_S2_S2_iS3_S3_S3_S3_S3_S3_iiiS2_S2_S3_S3_S3_S3_S3_S3_S3_S3_S3_S3_ffiS2_S2_S2_S2_S2_S2_S2_S2_S2_iS2_S2_S2_iiE8s_tempz2[500];
	// demoted variable
	.shared .align 4 .b8 _ZZ36inner_core_aniso_impl_kernel_adjointiPKiS0_S0_iifiPKfPfS2_S2_S2_S2_S2_S2_S2_S2_S2_S2_S2_S2_S2_S2_S2_iS3_S3_S3_S3_S3_S3_iiiS2_S2_S3_S3_S3_S3_S3_S3_S3_S3_S3_S3_ffiS2_S2_S2_S2_S2_S2_S2_S2_S2_iS2_S2_S2_iiE8s_tempz3[500];
	// demoted variable
	.shared .align 4 .b8 _ZZ36inner_core_aniso_impl_kernel_adjointiPKiS0_S0_iifiPKfPfS2_S2_S2_S2_S2_S2_S2_S2_S2_S2_S2_S2_S2_S2_S2_iS3_S3_S3_S3_S3_S3_iiiS2_S2_S3_S3_S3_S3_S3_S3_S3_S3_S3_S3_ffiS2_S2_S2_S2_S2_S2_S2_S2_S2_iS2_S2_S2_iiE12sh_hprime_xx[100];
	// demoted variable
	.shared .align 4 .b8 _ZZ36inner_core_aniso_impl_kernel_adjointiPKiS0_S0_iifiPKfPfS2_S2_S2_S2_S2_S2_S2_S2_S2_S2_S2_S2_S2_S2_S2_iS3_S3_S3_S3_S3_S3_iiiS2_S2_S3_S3_S3_S3_S3_S3_S3_S3_S3_S3_ffiS2_S2_S2_S2_S2_S2_S2_S2_S2_iS2_S2_S2_iiE16sh_hprimewgll_xx[100];
	ld.param.u32 	%r26, [_Z36inner_core_aniso_impl_kernel_adjointiPKiS0_S0_iifiPKfPfS2_S2_S2_S2_S2_S2_S2_S2_S2_S2_S2_S2_S2_S2_S2_iS3_S3_S3_S3_S3_S3_iiiS2_S2_S3_S3_S3_S3_S3_S3_S3_S3_S3_S3_ffiS2_S2_S2_S2_S2_S2_S2_S2_S2_iS2_S2_S2_ii_param_0];
	ld.param.u64 	%rd36, [_Z36inner_core_aniso_impl_kernel_adjointiPKiS0_S0_iifiPKfPfS2_S2_S2_S2_S2_S2_S2_S2_S2_S2_S2_S2_S2_S2_S2_iS3_S3_S3_S3_S3_S3_iiiS2_S2_S3_S3_S3_S3_S3_S3_S3_S3_S3_S3_ffiS2_S2_S2_S2_S2_S2_S2_S2_S2_iS2_S2_S2_ii_param_1];
	ld.param.u64 	%rd37, [_Z36inner_core_aniso_impl_kernel_adjointiPKiS0_S0_iifiPKfPfS2_S2_S2_S2_S2_S2_S2_S2_S2_S2_S2_S2_S2_S2_S2_iS3_S3_S3_S3_S3_S3_iiiS2_S2_S3_S3_S3_S3_S3_S3_S3_S3_S3_S3_ffiS2_S2_S2_S2_S2_S2_S2_S2_S2_iS2_S2_S2_ii_param_2];
	ld.param.u64 	%rd38, [_Z36inner_core_aniso_impl_kernel_adjointiPKiS0_S0_iifiPKfPfS2_S2_S2_S2_S2_S2_S2_S2_S2_S2_S2_S2_S2_S2_S2_iS3_S3_S3_S3_S3_S3_iiiS2_S2_S3_S3_S3_S3_S3_S3_S3_S3_S3_S3_ffiS2_S2_S2_S2_S2_S2_S2_S2_S2_iS2_S2_S2_ii_param_3];
	ld.param.u32 	%r15, [_Z36inner_core_aniso_impl_kernel_adjointiPKiS0_S0_iifiPKfPfS2_S2_S2_S2_S2_S2_S2_S2_S2_S2_S2_S2_S2_S2_S2_iS3_S3_S3_S3_S3_S3_iiiS2_S2_S3_S3_S3_S3_S3_S3_S3_S3_S3_S3_ffiS2_S2_S2_S2_S2_S2_S2_S2_S2_iS2_S2_S2_ii_param_4];
	ld.param.u32 	%r16, [_Z36inner_core_aniso_impl_kernel_adjointiPKiS0_S0_iifiPKfPfS2_S2_S2_S2_S2_S2_S2_S2_S2_S2_S2_S2_S2_S2_S2_iS3_S3_S3_S3_S3_S3_iiiS2_S2_S3_S3_S3_S3_S3_S3_S3_S3_S3_S3_ffiS2_S2_S2_S2_S2_S2_S2_S2_S2_iS2_S2_S2_ii_param_5];
	ld.param.f32 	%f92, [_Z36inner_core_aniso_impl_kernel_adjointiPKiS0_S0_iifiPKfPfS2_S2_S2_S2_S2_S2_S2_S2_S2_S2_S2_S2_S2_S2_S2_iS3_S3_S3_S3_S3_S3_iiiS2_S2_S3_S3_S3_S3_S3_S3_S3_S3_S3_S3_ffiS2_S2_S2_S2_S2_S2_S2_S2_S2_iS2_S2_S2_ii_param_6];
	ld.param.u32 	%r17, [_Z36inner_core_aniso_impl_kernel_adjointiPKiS0_S0_iifiPKfPfS2_S2_S2_S2_S2_S2_S2_S2_S2_S2_S2_S2_S2_S2_S2_iS3_S3_S3_S3_S3_S3_iiiS2_S2_S3_S3_S3_S3_S3_S3_S3_S3_S3_S3_ffiS2_S2_S2_S2_S2_S2_S2_S2_S2_iS2_S2_S2_ii_param_7];
	ld.param.u64 	%rd39, [_Z36inner_core_aniso_impl_kernel_adjointiPKiS0_S0_iifiPKfPfS2_S2_S2_S2_S2_S2_S2_S2_S2_S2_S2_S2_S2_S2_S2_iS3_S3_S3_S3_S3_S3_iiiS2_S2_S3_S3_S3_S3_S3_S3_S3_S3_S3_S3_ffiS2_S2_S2_S2_S2_S2_S2_S2_S2_iS2_S2_S2_ii_param_8];
	ld.param.u64 	%rd63, [_Z36inner_core_aniso_impl_kernel_adjointiPKiS0_S0_iifiPKfPfS2_S2_S2_S2_S2_S2_S2_S2_S2_S2_S2_S2_S2_S2_S2_iS3_S3_S3_S3_S3_S3_iiiS2_S2_S3_S3_S3_S3_S3_S3_S3_S3_S3_S3_ffiS2_S2_S2_S2_S2_S2_S2_S2_S2_iS2_S2_S2_ii_param_9];
	ld.param.u64 	%rd40, [_Z36inner_core_aniso_impl_kernel_adjointiPKiS0_S0_iifiPKfPfS2_S2_S2_S2_S2_S2_S2_S2_S2_S2_S2_S2_S2_S2_S2_iS3_S3_S3_S3_S3_S3_iiiS2_S2_S3_S3_S3_S3_S3_S3_S3_S3_S3_S3_ffiS2_S2_S2_S2_S2_S2_S2_S2_S2_iS2_S2_S2_ii_param_10];
	ld.param.u64 	%rd45, [_Z36inner_core_aniso_impl_kernel_adjointiPKiS0_S0_iifiPKfPfS2_S2_S2_S2_S2_S2_S2_S2_S2_S2_S2_S2_S2_S2_S2_iS3_S3_S3_S3_S3_S3_iiiS2_S2_S3_S3_S3_S3_S3_S3_S3_S3_S3_S3_ffiS2_S2_S2_S2_S2_S2_S2_S2_S2_iS2_S2_S2_ii_param_15];
	ld.param.u64 	%rd46, [_Z36inner_core_aniso_impl_kernel_adjointiPKiS0_S0_iifiPKfPfS2_S2_S2_S2_S2_S2_S2_S2_S2_S2_S2_S2_S2_S2_S2_iS3_S3_S3_S3_S3_S3_iiiS2_S2_S3_S3_S3_S3_S3_S3_S3_S3_S3_S3_ffiS2_S2_S2_S2_S2_S2_S2_S2_S2_iS2_S2_S2_ii_param_16];
	ld.param.u64 	%rd48, [_Z36inner_core_aniso_impl_kernel_adjointiPKiS0_S0_iifiPKfPfS2_S2_S2_S2_S2_S2_S2_S2_S2_S2_S2_S2_S2_S2_S2_iS3_S3_S3_S3_S3_S3_iiiS2_S2_S3_S3_S3_S3_S3_S3_S3_S3_S3_S3_ffiS2_S2_S2_S2_S2_S2_S2_S2_S2_iS2_S2_S2_ii_param_18];
	ld.param.u64 	%rd49, [_Z36inner_core_aniso_impl_kernel_adjointiPKiS0_S0_iifiPKfPfS2_S2_S2_S2_S2_S2_S2_S2_S2_S2_S2_S2_S2_S2_S2_iS3_S3_S3_S3_S3_S3_iiiS2_S2_S3_S3_S3_S3_S3_S3_S3_S3_S3_S3_ffiS2_S2_S2_S2_S2_S2_S2_S2_S2_iS2_S2_S2_ii_param_19];
	ld.param.u64 	%rd50, [_Z36inner_core_aniso_impl_kernel_adjointiPKiS0_S0_iifiPKfPfS2_S2_S2_S2_S2_S2_S2_S2_S2_S2_S2_S2_S2_S2_S2_iS3_S3_S3_S3_S3_S3_iiiS2_S2_S3_S3_S3_S3_S3_S3_S3_S3_S3_S3_ffiS2_S2_S2_S2_S2_S2_S2_S2_S2_iS2_S2_S2_ii_param_20];
	ld.param.u64 	%rd64, [_Z36inner_core_aniso_impl_kernel_adjointiPKiS0_S0_iifiPKfPfS2_S2_S2_S2_S2_S2_S2_S2_S2_S2_S2_S2_S2_S2_S2_iS3_S3_S3_S3_S3_S3_iiiS2_S2_S3_S3_S3_S3_S3_S3_S3_S3_S3_S3_ffiS2_S2_S2_S2_S2_S2_S2_S2_S2_iS2_S2_S2_ii_param_24];
	ld.param.u64 	%rd65, [_Z36inner_core_aniso_impl_kernel_adjointiPKiS0_S0_iifiPKfPfS2_S2_S2_S2_S2_S2_S2_S2_S2_S2_S2_S2_S2_S2_S2_iS3_S3_S3_S3_S3_S3_iiiS2_S2_S3_S3_S3_S3_S3_S3_S3_S3_S3_S3_ffiS2_S2_S2_S2_S2_S2_S2_S2_S2_iS2_S2_S2_ii_param_26];
	ld.param.u64 	%rd66, [_Z36inner_core_aniso_impl_kernel_adjointiPKiS0_S0_iifiPKfPfS2_S2_S2_S2_S2_S2_S2_S2_S2_S2_S2_S2_S2_S2_S2_iS3_S3_S3_S3_S3_S3_iiiS2_S2_S3_S3_S3_S3_S3_S3_S3_S3_S3_S3_ffiS2_S2_S2_S2_S2_S2_S2_S2_S2_iS2_S2_S2_ii_param_27];
	ld.param.u64 	%rd67, [_Z36inner_core_aniso_impl_kernel_adjointiPKiS0_S0_iifiPKfPfS2_S2_S2_S2_S2_S2_S2_S2_S2_S2_S2_S2_S2_S2_S2_iS3_S3_S3_S3_S3_S3_iiiS2_S2_S3_S3_S3_S3_S3_S3_S3_S3_S3_S3_ffiS2_S2_S2_S2_S2_S2_S2_S2_S2_iS2_S2_S2_ii_param_28];
	ld.param.u64 	%rd68, [_Z36inner_core_aniso_impl_kernel_adjointiPKiS0_S0_iifiPKfPfS2_S2_S2_S2_S2_S2_S2_S2_S2_S2_S2_S2_S2_S2_S2_iS3_S3_S3_S3_S3_S3_iiiS2_S2_S3_S3_S3_S3_S3_S3_S3_S3_S3_S3_ffiS2_S2_S2_S2_S2_S2_S2_S2_S2_iS2_S2_S2_ii_param_29];
	ld.param.u64 	%rd69, [_Z36inner_core_aniso_impl_kernel_adjointiPKiS0_S0_iifiPKfPfS2_S2_S2_S2_S2_S2_S2_S2_S2_S2_S2_S2_S2_S2_S2_iS3_S3_S3_S3_S3_S3_iiiS2_S2_S3_S3_S3_S3_S3_S3_S3_S3_S3_S3_ffiS2_S2_S2_S2_S2_S2_S2_S2_S2_iS2_S2_S2_ii_param_30];
	ld.param.u64 	%rd54, [_Z36inner_core_aniso_impl_kernel_adjointiPKiS0_S0_iifiPKfPfS2_S2_S2_S2_S2_S2_S2_S2_S2_S2_S2_S2_S2_S2_S2_iS3_S3_S3_S3_S3_S3_iiiS2_S2_S3_S3_S3_S3_S3_S3_S3_S3_S3_S3_ffiS2_S2_S2_S2_S2_S2_S2_S2_S2_iS2_S2_S2_ii_param_31];
	ld.param.u32 	%r19, [_Z36inner_core_aniso_impl_kernel_adjointiPKiS0_S0_iifiPKfPfS2_S2_S2_S2_S2_S2_S2_S2_S2_S2_S2_S2_S2_S2_S2_iS3_S3_S3_S3_S3_S3_iiiS2_S2_S3_S3_S3_S3_S3_S3_S3_S3_S3_S3_ffiS2_S2_S2_S2_S2_S2_S2_S2_S2_iS2_S2_S2_ii_param_32];
	ld.param.u32 	%r20, [_Z36inner_core_aniso_impl_kernel_adjointiPKiS0_S0_iifiPKfPfS2_S2_S2_S2_S2_S2_S2_S2_S2_S2_S2_S2_S2_S2_S2_iS3_S3_S3_S3_S3_S3_iiiS2_S2_S3_S3_S3_S3_S3_S3_S3_S3_S3_S3_ffiS2_S2_S2_S2_S2_S2_S2_S2_S2_iS2_S2_S2_ii_param_33];
	ld.param.u32 	%r21, [_Z36inner_core_aniso_impl_kernel_adjointiPKiS0_S0_iifiPKfPfS2_S2_S2_S2_S2_S2_S2_S2_S2_S2_S2_S2_S2_S2_S2_iS3_S3_S3_S3_S3_S3_iiiS2_S2_S3_S3_S3_S3_S3_S3_S3_S3_S3_S3_ffiS2_S2_S2_S2_S2_S2_S2_S2_S2_iS2_S2_S2_ii_param_34];
	ld.param.u64 	%rd70, [_Z36inner_core_aniso_impl_kernel_adjointiPKiS0_S0_iifiPKfPfS2_S2_S2_S2_S2_S2_S2_S2_S2_S2_S2_S2_S2_S2_S2_iS3_S3_S3_S3_S3_S3_iiiS2_S2_S3_S3_S3_S3_S3_S3_S3_S3_S3_S3_ffiS2_S2_S2_S2_S2_S2_S2_S2_S2_iS2_S2_S2_ii_param_36];
	ld.param.u64 	%rd71, [_Z36inner_core_aniso_impl_kernel_adjointiPKiS0_S0_iifiPKfPfS2_S2_S2_S2_S2_S2_S2_S2_S2_S2_S2_S2_S2_S2_S2_iS3_S3_S3_S3_S3_S3_iiiS2_S2_S3_S3_S3_S3_S3_S3_S3_S3_S3_S3_ffiS2_S2_S2_S2_S2_S2_S2_S2_S2_iS2_S2_S2_ii_param_37];
	ld.param.u64 	%rd72, [_Z36inner_core_aniso_impl_kernel_adjointiPKiS0_S0_iifiPKfPfS2_S2_S2_S2_S2_S2_S2_S2_S2_S2_S2_S2_S2_S2_S2_iS3_S3_S3_S3_S3_S3_iiiS2_S2_S3_S3_S3_S3_S3_S3_S3_S3_S3_S3_ffiS2_S2_S2_S2_S2_S2_S2_S2_S2_iS2_S2_S2_ii_param_38];
	ld.param.u64 	%rd73, [_Z36inner_core_aniso_impl_kernel_adjointiPKiS0_S0_iifiPKfPfS2_S2_S2_S2_S2_S2_S2_S2_S2_S2_S2_S2_S2_S2_S2_iS3_S3_S3_S3_S3_S3_iiiS2_S2_S3_S3_S3_S3_S3_S3_S3_S3_S3_S3_ffiS2_S2_S2_S2_S2_S2_S2_S2_S2_iS2_S2_S2_ii_param_39];
	ld.param.u64 	%rd74, [_Z36inner_core_aniso_impl_kernel_adjointiPKiS0_S0_iifiPKfPfS2_S2_S2_S2_S2_S2_S2_S2_S2_S2_S2_S2_S2_S2_S2_iS3_S3_S3_S3_S3_S3_iiiS2_S2_S3_S3_S3_S3_S3_S3_S3_S3_S3_S3_ffiS2_S2_S2_S2_S2_S2_S2_S2_S2_iS2_S2_S2_ii_param_40];
	ld.param.u64 	%rd75, [_Z36inner_core_aniso_impl_kernel_adjointiPKiS0_S0_iifiPKfPfS2_S2_S2_S2_S2_S2_S2_S2_S2_S2_S2_S2_S2_S2_S2_iS3_S3_S3_S3_S3_S3_iiiS2_S2_S3_S3_S3_S3_S3_S3_S3_S3_S3_S3_ffiS2_S2_S2_S2_S2_S2_S2_S2_S2_iS2_S2_S2_ii_param_41];
	ld.param.u64 	%rd76, [_Z36inner_core_aniso_impl_kernel_adjointiPKiS0_S0_iifiPKfPfS2_S2_S2_S2_S2_S2_S2_S2_S2_S2_S2_S2_S2_S2_S2_iS3_S3_S3_S3_S3_S3_iiiS2_S2_S3_S3_S3_S3_S3_S3_S3_S3_S3_S3_ffiS2_S2_S2_S2_S2_S2_S2_S2_S2_iS2_S2_S2_ii_param_42];
	ld.param.u64 	%rd77, [_Z36inner_core_aniso_impl_kernel_adjointiPKiS0_S0_iifiPKfPfS2_S2_S2_S2_S2_S2_S2_S2_S2_S2_S2_S2_S2_S2_S2_iS3_S3_S3_S3_S3_S3_iiiS2_S2_S3_S3_S3_S3_S3_S3_S3_S3_S3_S3_ffiS2_S2_S2_S2_S2_S2_S2_S2_S2_iS2_S2_S2_ii_param_43];
	ld.param.u64 	%rd78, [_Z36inner_core_aniso_impl_kernel_adjointiPKiS0_S0_iifiPKfPfS2_S2_S2_S2_S2_S2_S2_S2_S2_S2_S2_S2_S2_S2_S2_iS3_S3_S3_S3_S3_S3_iiiS2_S2_S3_S3_S3_S3_S3_S3_S3_S3_S3_S3_ffiS2_S2_S2_S2_S2_S2_S2_S2_S2_iS2_S2_S2_ii_param_44];
	ld.param.u64 	%rd79, [_Z36inner_core_aniso_impl_kernel_adjointiPKiS0_S0_iifiPKfPfS2_S2_S2_S2_S2_S2_S2_S2_S2_S2_S2_S2_S2_S2_S2_iS3_S3_S3_S3_S3_S3_iiiS2_S2_S3_S3_S3_S3_S3_S3_S3_S3_S3_S3_ffiS2_S2_S2_S2_S2_S2_S2_S2_S2_iS2_S2_S2_ii_param_45];
	ld.param.u64 	%rd80, [_Z36inner_core_aniso_impl_kernel_adjointiPKiS0_S0_iifiPKfPfS2_S2_S2_S2_S2_S2_S2_S2_S2_S2_S2_S2_S2_S2_S2_iS3_S3_S3_S3_S3_S3_iiiS2_S2_S3_S3_S3_S3_S3_S3_S3_S3_S3_S3_ffiS2_S2_S2_S2_S2_S2_S2_S2_S2_iS2_S2_S2_ii_param_46];
	ld.param.f32 	%f93, [_Z36inner_core_aniso_impl_kernel_adjointiPKiS0_S0_iifiPKfPfS2_S2_S2_S2_S2_S2_S2_S2_S2_S2_S2_S2_S2_S2_S2_iS3_S3_S3_S3_S3_S3_iiiS2_S2_S3_S3_S3_S3_S3_S3_S3_S3_S3_S3_ffiS2_S2_S2_S2_S2_S2_S2_S2_S2_iS2_S2_S2_ii_param_47];
	ld.param.f32 	%f94, [_Z36inner_core_aniso_impl_kernel_adjointiPKiS0_S0_iifiPKfPfS2_S2_S2_S2_S2_S2_S2_S2_S2_S2_S2_S2_S2_S2_S2_iS3_S3_S3_S3_S3_S3_iiiS2_S2_S3_S3_S3_S3_S3_S3_S3_S3_S3_S3_ffiS2_S2_S2_S2_S2_S2_S2_S2_S2_iS2_S2_S2_ii_param_48];
	ld.param.u64 	%rd81, [_Z36inner_core_aniso_impl_kernel_adjointiPKiS0_S0_iifiPKfPfS2_S2_S2_S2_S2_S2_S2_S2_S2_S2_S2_S2_S2_S2_S2_iS3_S3_S3_S3_S3_S3_iiiS2_S2_S3_S3_S3_S3_S3_S3_S3_S3_S3_S3_ffiS2_S2_S2_S2_S2_S2_S2_S2_S2_iS2_S2_S2_ii_param_50];
	ld.param.u64 	%rd82, [_Z36inner_core_aniso_impl_kernel_adjointiPKiS0_S0_iifiPKfPfS2_S2_S2_S2_S2_S2_S2_S2_S2_S2_S2_S2_S2_S2_S2_iS3_S3_S3_S3_S3_S3_iiiS2_S2_S3_S3_S3_S3_S3_S3_S3_S3_S3_S3_ffiS2_S2_S2_S2_S2_S2_S2_S2_S2_iS2_S2_S2_ii_param_51];
	ld.param.u64 	%rd83, [_Z36inner_core_aniso_impl_kernel_adjointiPKiS0_S0_iifiPKfPfS2_S2_S2_S2_S2_S2_S2_S2_S2_S2_S2_S2_S2_S2_S2_iS3_S3_S3_S3_S3_S3_iiiS2_S2_S3_S3_S3_S3_S3_S3_S3_S3_S3_S3_ffiS2_S2_S2_S2_S2_S2_S2_S2_S2_iS2_S2_S2_ii_param_52];
	ld.param.u64 	%rd84, [_Z36inner_core_aniso_impl_kernel_adjointiPKiS0_S0_iifiPKfPfS2_S2_S2_S2_S2_S2_S2_S2_S2_S2_S2_S2_S2_S2_S2_iS3_S3_S3_S3_S3_S3_iiiS2_S2_S3_S3_S3_S3_S3_S3_S3_S3_S3_S3_ffiS2_S2_S2_S2_S2_S2_S2_S2_S2_iS2_S2_S2_ii_param_53];
	ld.param.u32 	%r23, [_Z36inner_core_aniso_impl_kernel_adjointiPKiS0_S0_iifiPKfPfS2_S2_S2_S2_S2_S2_S2_S2_S2_S2_S2_S2_S2_S2_S2_iS3_S3_S3_S3_S3_S3_iiiS2_S2_S3_S3_S3_S3_S3_S3_S3_S3_S3_S3_ffiS2_S2_S2_S2_S2_S2_S2_S2_S2_iS2_S2_S2_ii_param_59];
	ld.param.u32 	%r24, [_Z36inner_core_aniso_impl_kernel_adjointiPKiS0_S0_iifiPKfPfS2_S2_S2_S2_S2_S2_S2_S2_S2_S2_S2_S2_S2_S2_S2_iS3_S3_S3_S3_S3_S3_iiiS2_S2_S3_S3_S3_S3_S3_S3_S3_S3_S3_S3_ffiS2_S2_S2_S2_S2_S2_S2_S2_S2_iS2_S2_S2_ii_param_63];
	ld.param.u32 	%r25, [_Z36inner_core_aniso_impl_kernel_adjointiPKiS0_S0_iifiPKfPfS2_S2_S2_S2_S2_S2_S2_S2_S2_S2_S2_S2_S2_S2_S2_iS3_S3_S3_S3_S3_S3_iiiS2_S2_S3_S3_S3_S3_S3_S3_S3_S3_S3_S3_ffiS2_S2_S2_S2_S2_S2_S2_S2_S2_iS2_S2_S2_ii_param_64];
	cvta.to.global.u64 	%rd1, %rd83;
	cvta.to.global.u64 	%rd2, %rd82;
	cvta.to.global.u64 	%rd3, %rd81;
	cvta.to.global.u64 	%rd4, %rd69;
	cvta.to.global.u64 	%rd5, %rd68;
	cvta.to.global.u64 	%rd6, %rd67;
	cvta.to.global.u64 	%rd7, %rd66;
	cvta.to.global.u64 	%rd8, %rd65;
	cvta.to.global.u64 	%rd9, %rd80;
	cvta.to.global.u64 	%rd10, %rd75;
	cvta.to.global.u64 	%rd11, %rd79;
	cvta.to.global.u64 	%rd12, %rd74;
	cvta.to.global.u64 	%rd13, %rd78;
	cvta.to.global.u64 	%rd14, %rd73;
	cvta.to.global.u64 	%rd15, %rd77;
	cvta.to.global.u64 	%rd16, %rd72;
	cvta.to.global.u64 	%rd17, %rd76;
	cvta.to.global.u64 	%rd18, %rd71;
	cvta.to.global.u64 	%rd19, %rd84;
	cvta.to.global.u64 	%rd20, %rd70;
	cvta.to.global.u64 	%rd21, %rd64;
	cvta.to.global.u64 	%rd22, %rd63;
	mov.u32 	%r27, %ctaid.y;
	mov.u32 	%r28, %nctaid.x;
	mov.u32 	%r29, %ctaid.x;
	mad.lo.s32 	%r163, %r27, %r28, %r29;
	setp.ge.s32 	%p3, %r163, %r26;
	@%p3 bra 	$L__BB1_40;
	mov.u32 	%r2, %tid.x;
	setp.gt.u32 	%p5, %r2, 124;
	mov.pred 	%p29, 0;
	@%p5 bra 	$L__BB1_8;
	setp.ne.s32 	%p6, %r17, 0;
	@%p6 bra 	$L__BB1_4;
	add.s32 	%r31, %r16, -1;
	mad.lo.s32 	%r32, %r31, %r15, %r163;
	cvta.to.global.u64 	%rd85, %rd38;
	mul.wide.s32 	%rd86, %r32, 4;
	add.s64 	%rd87, %rd85, %rd86;
	ld.global.u32 	%r33, [%rd87];
	add.s32 	%r163, %r33, -1;
$L__BB1_4:
	cvta.to.global.u64 	%rd88, %rd37;
	mul.wide.s32 	%rd89, %r163, 4;
	add.s64 	%rd90, %rd88, %rd89;
	ld.global.u32 	%r35, [%rd90];
	setp.ne.s32 	%p29, %r35, 11;
	setp.eq.s32 	%p7, %r35, 11;
	@%p7 bra 	$L__BB1_6;
	mad.lo.s32 	%r36, %r163, 125, %r2;
	cvta.to.global.u64 	%rd91, %rd36;
	mul.wide.s32 	%rd92, %r36, 4;
	add.s64 	%rd93, %rd91, %rd92;
	ld.global.u32 	%r37, [%rd93];
	add.s32 	%r8, %r37, -1;
	mul.lo.s32 	%r38, %r8, 3;
	cvta.to.global.u64 	%rd94, %rd39;
	mul.wide.s32 	%rd95, %r38, 4;
	add.s64 	%rd96, %rd94, %rd95;
	ld.global.nc.f32 	%f95, [%rd96];
	shl.b32 	%r39, %r2, 2;
	mov.u32 	%r40, _ZZ36inner_core_aniso_impl_kernel_adjointiPKiS0_S0_iifiPKfPfS2_S2_S2_S2_S2_S2_S2_S2_S2_S2_S2_S2_S2_S2_S2_iS3_S3_S3_S3_S3_S3_iiiS2_S2_S3_S3_S3_S3_S3_S3_S3_S3_S3_S3_ffiS2_S2_S2_S2_S2_S2_S2_S2_S2_iS2_S2_S2_iiE12s_dummyx_loc;
	add.s32 	%r41, %r40, %r39;
	st.shared.f32 	[%r41], %f95;
	ld.global.nc.f32 	%f96, [%rd96+4];
	mov.u32 	%r42, _ZZ36inner_core_aniso_impl_kernel_adjointiPKiS0_S0_iifiPKfPfS2_S2_S2_S2_S2_S2_S2_S2_S2_S2_S2_S2_S2_S2_S2_iS3_S3_S3_S3_S3_S3_iiiS2_S2_S3_S3_S3_S3_S3_S3_S3_S3_S3_S3_ffiS2_S2_S2_S2_S2_S2_S2_S2_S2_iS2_S2_S2_iiE12s_dummyy_loc;
	add.s32 	%r43, %r42, %r39;
	st.shared.f32 	[%r43], %f96;
	ld.global.nc.f32 	%f97, [%rd96+8];
	mov.u32 	%r44, _ZZ36inner_core_aniso_impl_kernel_adjointiPKiS0_S0_iifiPKfPfS2_S2_S2_S2_S2_S2_S2_S2_S2_S2_S2_S2_S2_S2_S2_iS3_S3_S3_S3_S3_S3_iiiS2_S2_S3_S3_S3_S3_S3_S3_S3_S3_S3_S3_ffiS2_S2_S2_S2_S2_S2_S2_S2_S2_iS2_S2_S2_iiE12s_dummyz_loc;
	add.s32 	%r45, %r44, %r39;
	st.shared.f32 	[%r45], %f97;
$L__BB1_6:
	setp.gt.u32 	%p8, %r2, 24;
	@%p8 bra 	$L__BB1_8;
	cvta.to.global.u64 	%rd97, %rd49;
	mul.wide.u32 	%rd98, %r2, 4;
	add.s64 	%rd99, %rd97, %rd98;
	ld.global.nc.f32 	%f98, [%rd99];
	shl.b32 	%r46, %r2, 2;
	mov.u32 	%r47, _ZZ36inner_core_aniso_impl_kernel_adjointiPKiS0_S0_iifiPKfPfS2_S2_S2_S2_S2_S2_S2_S2_S2_S2_S2_S2_S2_S2_S2_iS3_S3_S3_S3_S3_S3_iiiS2_S2_S3_S3_S3_S3_S3_S3_S3_S3_S3_S3_ffiS2_S2_S2_S2_S2_S2_S2_S2_S2_iS2_S2_S2_iiE12sh_hprime_xx;
	add.s32 	%r48, %r47, %r46;
	st.shared.f32 	[%r48], %f98;
	cvta.to.global.u64 	%rd100, %rd50;
	add.s64 	%rd101, %rd100, %rd98;
	ld.global.nc.f32 	%f99, [%rd101];
	mov.u32 	%r49, _ZZ36inner_core_aniso_impl_kernel_adjointiPKiS0_S0_iifiPKfPfS2_S2_S2_S2_S2_S2_S2_S2_S2_S2_S2_S2_S2_S2_S2_iS3_S3_S3_S3_S3_S3_iiiS2_S2_S3_S3_S3_S3_S3_S3_S3_S3_S3_S3_ffiS2_S2_S2_S2_S2_S2_S2_S2_S2_iS2_S2_S2_iiE16sh_hprimewgll_xx;
	add.s32 	%r50, %r49, %r46;
	st.shared.f32 	[%r50], %f99;
$L__BB1_8:
	bar.sync 	0;
	cvt.u16.u32 	%rs1, %r2;
	mul.hi.u16 	%rs2, %rs1, 2622;
	cvt.u32.u16 	%r9, %rs2;
	mad.lo.s32 	%r51, %r9, -25, %r2;
	cvt.u16.u32 	%rs3, %r51;
	mul.hi.s16 	%rs4, %rs3, 26215;
	shr.u16 	%rs5, %rs4, 15;
	shr.s16 	%rs6, %rs4, 1;
	add.s16 	%rs7, %rs6, %rs5;
	cvt.s32.s16 	%r10, %rs7;
	mul.wide.s16 	%r52, %rs7, -5;
	add.s32 	%r11, %r52, %r51;
	not.pred 	%p9, %p29;
	@%p9 bra 	$L__BB1_17;
	ld.param.u32 	%r158, [_Z36inner_core_aniso_impl_kernel_adjointiPKiS0_S0_iifiPKfPfS2_S2_S2_S2_S2_S2_S2_S2_S2_S2_S2_S2_S2_S2_S2_iS3_S3_S3_S3_S3_S3_iiiS2_S2_S3_S3_S3_S3_S3_S3_S3_S3_S3_S3_ffiS2_S2_S2_S2_S2_S2_S2_S2_S2_iS2_S2_S2_ii_param_25];
	ld.param.u64 	%rd208, [_Z36inner_core_aniso_impl_kernel_adjointiPKiS0_S0_iifiPKfPfS2_S2_S2_S2_S2_S2_S2_S2_S2_S2_S2_S2_S2_S2_S2_iS3_S3_S3_S3_S3_S3_iiiS2_S2_S3_S3_S3_S3_S3_S3_S3_S3_S3_S3_ffiS2_S2_S2_S2_S2_S2_S2_S2_S2_iS2_S2_S2_ii_param_17];
	ld.param.u64 	%rd207, [_Z36inner_core_aniso_impl_kernel_adjointiPKiS0_S0_iifiPKfPfS2_S2_S2_S2_S2_S2_S2_S2_S2_S2_S2_S2_S2_S2_S2_iS3_S3_S3_S3_S3_S3_iiiS2_S2_S3_S3_S3_S3_S3_S3_S3_S3_S3_S3_ffiS2_S2_S2_S2_S2_S2_S2_S2_S2_iS2_S2_S2_ii_param_14];
	ld.param.u64 	%rd206, [_Z36inner_core_aniso_impl_kernel_adjointiPKiS0_S0_iifiPKfPfS2_S2_S2_S2_S2_S2_S2_S2_S2_S2_S2_S2_S2_S2_S2_iS3_S3_S3_S3_S3_S3_iiiS2_S2_S3_S3_S3_S3_S3_S3_S3_S3_S3_S3_ffiS2_S2_S2_S2_S2_S2_S2_S2_S2_iS2_S2_S2_ii_param_13];
	ld.param.u64 	%rd205, [_Z36inner_core_aniso_impl_kernel_adjointiPKiS0_S0_iifiPKfPfS2_S2_S2_S2_S2_S2_S2_S2_S2_S2_S2_S2_S2_S2_S2_iS3_S3_S3_S3_S3_S3_iiiS2_S2_S3_S3_S3_S3_S3_S3_S3_S3_S3_S3_ffiS2_S2_S2_S2_S2_S2_S2_S2_S2_iS2_S2_S2_ii_param_12];
	ld.param.u64 	%rd204, [_Z36inner_core_aniso_impl_kernel_adjointiPKiS0_S0_iifiPKfPfS2_S2_S2_S2_S2_S2_S2_S2_S2_S2_S2_S2_S2_S2_S2_iS3_S3_S3_S3_S3_S3_iiiS2_S2_S3_S3_S3_S3_S3_S3_S3_S3_S3_S3_ffiS2_S2_S2_S2_S2_S2_S2_S2_S2_iS2_S2_S2_ii_param_11];
	mul.lo.s32 	%r53, %r9, 25;
	mul.lo.s32 	%r54, %r10, 5;
	add.s32 	%r55, %r54, %r53;
	add.s32 	%r56, %r11, %r53;
	add.s32 	%r57, %r11, %r54;
	shl.b32 	%r58, %r11, 2;
	mov.u32 	%r59, _ZZ36inner_core_aniso_impl_kernel_adjointiPKiS0_S0_iifiPKfPfS2_S2_S2_S2_S2_S2_S2_S2_S2_S2_S2_S2_S2_S2_S2_iS3_S3_S3_S3_S3_S3_iiiS2_S2_S3_S3_S3_S3_S3_S3_S3_S3_S3_S3_ffiS2_S2_S2_S2_S2_S2_S2_S2_S2_iS2_S2_S2_iiE12sh_hprime_xx;
	add.s32 	%r60, %r59, %r58;
	ld.shared.f32 	%f102, [%r60];
	shl.b32 	%r61, %r55, 2;
	mov.u32 	%r62, _ZZ36inner_core_aniso_impl_kernel_adjointiPKiS0_S0_iifiPKfPfS2_S2_S2_S2_S2_S2_S2_S2_S2_S2_S2_S2_S2_S2_S2_iS3_S3_S3_S3_S3_S3_iiiS2_S2_S3_S3_S3_S3_S3_S3_S3_S3_S3_S3_ffiS2_S2_S2_S2_S2_S2_S2_S2_S2_iS2_S2_S2_iiE12s_dummyx_loc;
	add.s32 	%r63, %r62, %r61;
	ld.shared.f32 	%f103, [%r63];
	fma.rn.f32 	%f104, %f102, %f103, 0f00000000;
	mov.u32 	%r64, _ZZ36inner_core_aniso_impl_kernel_adjointiPKiS0_S0_iifiPKfPfS2_S2_S2_S2_S2_S2_S2_S2_S2_S2_S2_S2_S2_S2_S2_iS3_S3_S3_S3_S3_S3_iiiS2_S2_S3_S3_S3_S3_S3_S3_S3_S3_S3_S3_ffiS2_S2_S2_S2_S2_S2_S2_S2_S2_iS2_S2_S2_iiE12s_dummyy_loc;
	add.s32 	%r65, %r64, %r61;
	ld.shared.f32 	%f105, [%r65];
	fma.rn.f32 	%f106, %f102, %f105, 0f00000000;
	mov.u32 	%r66, _ZZ36inner_core_aniso_impl_kernel_adjointiPKiS0_S0_iifiPKfPfS2_S2_S2_S2_S2_S2_S2_S2_S2_S2_S2_S2_S2_S2_S2_iS3_S3_S3_S3_S3_S3_iiiS2_S2_S3_S3_S3_S3_S3_S3_S3_S3_S3_S3_ffiS2_S2_S2_S2_S2_S2_S2_S2_S2_iS2_S2_S2_iiE12s_dummyz_loc;
	add.s32 	%r67, %r66, %r61;
	ld.shared.f32 	%f107, [%r67];
	fma.rn.f32 	%f108, %f102, %f107, 0f00000000;
	shl.b32 	%r68, %r10, 2;
	add.s32 	%r69, %r59, %r68;
	ld.shared.f32 	%f109, [%r69];
	shl.b32 	%r70, %r56, 2;
	add.s32 	%r71, %r62, %r70;
	ld.shared.f32 	%f110, [%r71];
	fma.rn.f32 	%f111, %f109, %f110, 0f00000000;
	add.s32 	%r72, %r64, %r70;
	ld.shared.f32 	%f112, [%r72];
	fma.rn.f32 	%f113, %f109, %f112, 0f00000000;
	add.s32 	%r73, %r66, %r70;
	ld.shared.f32 	%f114, [%r73];
	fma.rn.f32 	%f115, %f109, %f114, 0f00000000;
	shl.b32 	%r74, %r9, 2;
	add.s32 	%r75, %r59, %r74;
	ld.shared.f32 	%f116, [%r75];
	shl.b32 	%r76, %r57, 2;
	add.s32 	%r77, %r62, %r76;
	ld.shared.f32 	%f117, [%r77];
	fma.rn.f32 	%f118, %f116, %f117, 0f00000000;
	add.s32 	%r78, %r64, %r76;
	ld.shared.f32 	%f119, [%r78];
	fma.rn.f32 	%f120, %f116, %f119, 0f00000000;
	add.s32 	%r79, %r66, %r76;
	ld.shared.f32 	%f121, [%r79];
	fma.rn.f32 	%f122, %f116, %f121, 0f00000000;
	ld.shared.f32 	%f123, [%r60+20];
	ld.shared.f32 	%f124, [%r63+4];
	fma.rn.f32 	%f125, %f123, %f124, %f104;
	ld.shared.f32 	%f126, [%r65+4];
	fma.rn.f32 	%f127, %f123, %f126, %f106;
	ld.shared.f32 	%f128, [%r67+4];
	fma.rn.f32 	%f129, %f123, %f128, %f108;
	ld.shared.f32 	%f130, [%r69+20];
	ld.shared.f32 	%f131, [%r71+20];
	fma.rn.f32 	%f132, %f130, %f131, %f111;
	ld.shared.f32 	%f133, [%r72+20];
	fma.rn.f32 	%f134, %f130, %f133, %f113;
	ld.shared.f32 	%f135, [%r73+20];
	fma.rn.f32 	%f136, %f130, %f135, %f115;
	ld.shared.f32 	%f137, [%r75+20];
	ld.shared.f32 	%f138, [%r77+100];
	fma.rn.f32 	%f139, %f137, %f138, %f118;
	ld.shared.f32 	%f140, [%r78+100];
	fma.rn.f32 	%f141, %f137, %f140, %f120;
	ld.shared.f32 	%f142, [%r79+100];
	fma.rn.f32 	%f143, %f137, %f142, %f122;
	ld.shared.f32 	%f144, [%r60+40];
	ld.shared.f32 	%f145, [%r63+8];
	fma.rn.f32 	%f146, %f144, %f145, %f125;
	ld.shared.f32 	%f147, [%r65+8];
	fma.rn.f32 	%f148, %f144, %f147, %f127;
	ld.shared.f32 	%f149, [%r67+8];
	fma.rn.f32 	%f150, %f144, %f149, %f129;
	ld.shared.f32 	%f151, [%r69+40];
	ld.shared.f32 	%f152, [%r71+40];
	fma.rn.f32 	%f153, %f151, %f152, %f132;
	ld.shared.f32 	%f154, [%r72+40];
	fma.rn.f32 	%f155, %f151, %f154, %f134;
	ld.shared.f32 	%f156, [%r73+40];
	fma.rn.f32 	%f157, %f151, %f156, %f136;
	ld.shared.f32 	%f158, [%r75+40];
	ld.shared.f32 	%f159, [%r77+200];
	fma.rn.f32 	%f160, %f158, %f159, %f139;
	ld.shared.f32 	%f161, [%r78+200];
	fma.rn.f32 	%f162, %f158, %f161, %f141;
	ld.shared.f32 	%f163, [%r79+200];
	fma.rn.f32 	%f164, %f158, %f163, %f143;
	ld.shared.f32 	%f165, [%r60+60];
	ld.shared.f32 	%f166, [%r63+12];
	fma.rn.f32 	%f167, %f165, %f166, %f146;
	ld.shared.f32 	%f168, [%r65+12];
	fma.rn.f32 	%f169, %f165, %f168, %f148;
	ld.shared.f32 	%f170, [%r67+12];
	fma.rn.f32 	%f171, %f165, %f170, %f150;
	ld.shared.f32 	%f172, [%r69+60];
	ld.shared.f32 	%f173, [%r71+60];
	fma.rn.f32 	%f174, %f172, %f173, %f153;
	ld.shared.f32 	%f175, [%r72+60];
	fma.rn.f32 	%f176, %f172, %f175, %f155;
	ld.shared.f32 	%f177, [%r73+60];
	fma.rn.f32 	%f178, %f172, %f177, %f157;
	ld.shared.f32 	%f179, [%r75+60];
	ld.shared.f32 	%f180, [%r77+300];
	fma.rn.f32 	%f181, %f179, %f180, %f160;
	ld.shared.f32 	%f182, [%r78+300];
	fma.rn.f32 	%f183, %f179, %f182, %f162;
	ld.shared.f32 	%f184, [%r79+300];
	fma.rn.f32 	%f185, %f179, %f184, %f164;
	ld.shared.f32 	%f186, [%r60+80];
	ld.shared.f32 	%f187, [%r63+16];
	fma.rn.f32 	%f188, %f186, %f187, %f167;
	ld.shared.f32 	%f189, [%r65+16];
	fma.rn.f32 	%f190, %f186, %f189, %f169;
	ld.shared.f32 	%f191, [%r67+16];
	fma.rn.f32 	%f192, %f186, %f191, %f171;
	ld.shared.f32 	%f193, [%r69+80];
	ld.shared.f32 	%f194, [%r71+80];
	fma.rn.f32 	%f195, %f193, %f194, %f174;
	ld.shared.f32 	%f196, [%r72+80];
	fma.rn.f32 	%f197, %f193, %f196, %f176;
	ld.shared.f32 	%f198, [%r73+80];
	fma.rn.f32 	%f199, %f193, %f198, %f178;
	ld.shared.f32 	%f200, [%r75+80];
	ld.shared.f32 	%f201, [%r77+400];
	fma.rn.f32 	%f202, %f200, %f201, %f181;
	ld.shared.f32 	%f203, [%r78+400];
	fma.rn.f32 	%f204, %f200, %f203, %f183;
	ld.shared.f32 	%f205, [%r79+400];
	fma.rn.f32 	%f206, %f200, %f205, %f185;
	shl.b32 	%r80, %r163, 7;
	add.s32 	%r12, %r80, %r2;
	cvta.to.global.u64 	%rd102, %rd40;
	mul.wide.s32 	%rd103, %r12, 4;
	add.s64 	%rd104, %rd102, %rd103;
	ld.global.nc.f32 	%f1, [%rd104];
	cvta.to.global.u64 	%rd105, %rd206;
	add.s64 	%rd106, %rd105, %rd103;
	ld.global.nc.f32 	%f2, [%rd106];
	cvta.to.global.u64 	%rd107, %rd46;
	add.s64 	%rd108, %rd107, %rd103;
	ld.global.nc.f32 	%f3, [%rd108];
	cvta.to.global.u64 	%rd109, %rd204;
	add.s64 	%rd110, %rd109, %rd103;
	ld.global.nc.f32 	%f4, [%rd110];
	cvta.to.global.u64 	%rd111, %rd207;
	add.s64 	%rd112, %rd111, %rd103;
	ld.global.nc.f32 	%f5, [%rd112];
	cvta.to.global.u64 	%rd113, %rd208;
	add.s64 	%rd114, %rd113, %rd103;
	ld.global.nc.f32 	%f6, [%rd114];
	cvta.to.global.u64 	%rd115, %rd205;
	add.s64 	%rd116, %rd115, %rd103;
	ld.global.nc.f32 	%f7, [%rd116];
	cvta.to.global.u64 	%rd117, %rd45;
	add.s64 	%rd118, %rd117, %rd103;
	ld.global.nc.f32 	%f8, [%rd118];
	cvta.to.global.u64 	%rd119, %rd48;
	add.s64 	%rd120, %rd119, %rd103;
	ld.global.nc.f32 	%f9, [%rd120];
	mul.f32 	%f207, %f195, %f2;
	fma.rn.f32 	%f208, %f188, %f1, %f207;
	fma.rn.f32 	%f10, %f202, %f3, %f208;
	mul.f32 	%f209, %f195, %f5;
	fma.rn.f32 	%f210, %f188, %f4, %f209;
	fma.rn.f32 	%f211, %f202, %f6, %f210;
	mul.f32 	%f212, %f195, %f8;
	fma.rn.f32 	%f213, %f188, %f7, %f212;
	fma.rn.f32 	%f214, %f202, %f9, %f213;
	mul.f32 	%f215, %f197, %f2;
	fma.rn.f32 	%f216, %f190, %f1, %f215;
	fma.rn.f32 	%f217, %f204, %f3, %f216;
	mul.f32 	%f218, %f197, %f5;
	fma.rn.f32 	%f219, %f190, %f4, %f218;
	fma.rn.f32 	%f11, %f204, %f6, %f219;
	mul.f32 	%f220, %f197, %f8;
	fma.rn.f32 	%f221, %f190, %f7, %f220;
	fma.rn.f32 	%f222, %f204, %f9, %f221;
	mul.f32 	%f223, %f199, %f2;
	fma.rn.f32 	%f224, %f192, %f1, %f223;
	fma.rn.f32 	%f225, %f206, %f3, %f224;
	mul.f32 	%f226, %f199, %f5;
	fma.rn.f32 	%f227, %f192, %f4, %f226;
	fma.rn.f32 	%f228, %f206, %f6, %f227;
	mul.f32 	%f229, %f199, %f8;
	fma.rn.f32 	%f230, %f192, %f7, %f229;
	fma.rn.f32 	%f12, %f206, %f9, %f230;
	add.f32 	%f13, %f217, %f211;
	add.f32 	%f14, %f225, %f214;
	add.f32 	%f15, %f228, %f222;
	setp.eq.s32 	%p10, %r158, 0;
	@%p10 bra 	$L__BB1_12;
	add.f32 	%f231, %f10, %f11;
	add.f32 	%f232, %f231, %f12;
	mul.f32 	%f16, %f232, 0f3EAAAAAB;
	sub.f32 	%f924, %f10, %f16;
	sub.f32 	%f925, %f11, %f16;
	mul.f32 	%f926, %f13, 0f3F000000;
	mul.f32 	%f927, %f14, 0f3F000000;
	mul.f32 	%f928, %f15, 0f3F000000;
	setp.lt.s32 	%p11, %r24, 2;
	@%p11 bra 	$L__BB1_12;
	mad.lo.s32 	%r81, %r163, -3, %r12;
	cvta.to.global.u64 	%rd121, %rd54;
	mul.wide.s32 	%rd122, %r81, 4;
	add.s64 	%rd123, %rd121, %rd122;
	st.global.f32 	[%rd123], %f16;
$L__BB1_12:
	ld.param.u64 	%rd216, [_Z36inner_core_aniso_impl_kernel_adjointiPKiS0_S0_iifiPKfPfS2_S2_S2_S2_S2_S2_S2_S2_S2_S2_S2_S2_S2_S2_S2_iS3_S3_S3_S3_S3_S3_iiiS2_S2_S3_S3_S3_S3_S3_S3_S3_S3_S3_S3_ffiS2_S2_S2_S2_S2_S2_S2_S2_S2_iS2_S2_S2_ii_param_58];
	ld.param.u64 	%rd215, [_Z36inner_core_aniso_impl_kernel_adjointiPKiS0_S0_iifiPKfPfS2_S2_S2_S2_S2_S2_S2_S2_S2_S2_S2_S2_S2_S2_S2_iS3_S3_S3_S3_S3_S3_iiiS2_S2_S3_S3_S3_S3_S3_S3_S3_S3_S3_S3_ffiS2_S2_S2_S2_S2_S2_S2_S2_S2_iS2_S2_S2_ii_param_57];
	ld.param.u64 	%rd214, [_Z36inner_core_aniso_impl_kernel_adjointiPKiS0_S0_iifiPKfPfS2_S2_S2_S2_S2_S2_S2_S2_S2_S2_S2_S2_S2_S2_S2_iS3_S3_S3_S3_S3_S3_iiiS2_S2_S3_S3_S3_S3_S3_S3_S3_S3_S3_S3_ffiS2_S2_S2_S2_S2_S2_S2_S2_S2_iS2_S2_S2_ii_param_56];
	ld.param.u64 	%rd213, [_Z36inner_core_aniso_impl_kernel_adjointiPKiS0_S0_iifiPKfPfS2_S2_S2_S2_S2_S2_S2_S2_S2_S2_S2_S2_S2_S2_S2_iS3_S3_S3_S3_S3_S3_iiiS2_S2_S3_S3_S3_S3_S3_S3_S3_S3_S3_S3_ffiS2_S2_S2_S2_S2_S2_S2_S2_S2_iS2_S2_S2_ii_param_55];
	ld.param.u64 	%rd212, [_Z36inner_core_aniso_impl_kernel_adjointiPKiS0_S0_iifiPKfPfS2_S2_S2_S2_S2_S2_S2_S2_S2_S2_S2_S2_S2_S2_S2_iS3_S3_S3_S3_S3_S3_iiiS2_S2_S3_S3_S3_S3_S3_S3_S3_S3_S3_S3_ffiS2_S2_S2_S2_S2_S2_S2_S2_S2_iS2_S2_S2_ii_param_54];
	cvta.to.global.u64 	%rd124, %rd212;
	mul.wide.s32 	%rd125, %r12, 4;
	add.s64 	%rd126, %rd124, %rd125;
	ld.global.nc.f32 	%f233, [%rd126];
	cvta.to.global.u64 	%rd127, %rd213;
	add.s64 	%rd128, %rd127, %rd125;
	ld.global.nc.f32 	%f234, [%rd128];
	cvta.to.global.u64 	%rd129, %rd214;
	add.s64 	%rd130, %rd129, %rd125;
	ld.global.nc.f32 	%f235, [%rd130];
	cvta.to.global.u64 	%rd131, %rd215;
	add.s64 	%rd132, %rd131, %rd125;
	ld.global.nc.f32 	%f236, [%rd132];
	cvta.to.global.u64 	%rd133, %rd216;
	add.s64 	%rd134, %rd133, %rd125;
	ld.global.nc.f32 	%f237, [%rd134];
	sub.f32 	%f238, %f233, %f234;
	mul.f32 	%f239, %f238, 0f3F000000;
	mul.f32 	%f240, %f11, %f234;
	fma.rn.f32 	%f241, %f10, %f233, %f240;
	fma.rn.f32 	%f909, %f12, %f235, %f241;
	mul.f32 	%f242, %f10, %f234;
	fma.rn.f32 	%f243, %f11, %f233, %f242;
	fma.rn.f32 	%f913, %f12, %f235, %f243;
	mul.f32 	%f244, %f11, %f235;
	fma.rn.f32 	%f245, %f10, %f235, %f244;
	fma.rn.f32 	%f917, %f12, %f236, %f245;
	mul.f32 	%f910, %f13, %f239;
	mul.f32 	%f911, %f14, %f237;
	mul.f32 	%f914, %f15, %f237;
	setp.eq.s32 	%p12, %r19, 0;
	setp.ne.s32 	%p13, %r20, 0;
	or.pred  	%p14, %p12, %p13;
	@%p14 bra 	$L__BB1_14;
	mad.lo.s32 	%r82, %r163, 247, %r12;
	mul.wide.s32 	%rd135, %r82, 4;
	add.s64 	%rd136, %rd18, %rd135;
	ld.global.f32 	%f246, [%rd136];
	add.s64 	%rd137, %rd16, %rd135;
	ld.global.f32 	%f247, [%rd137];
	sub.f32 	%f248, %f909, %f246;
	sub.f32 	%f249, %f913, %f247;
	add.f32 	%f250, %f917, %f246;
	add.f32 	%f251, %f250, %f247;
	add.s64 	%rd138, %rd14, %rd135;
	ld.global.f32 	%f252, [%rd138];
	sub.f32 	%f253, %f910, %f252;
	add.s64 	%rd139, %rd12, %rd135;
	ld.global.f32 	%f254, [%rd139];
	sub.f32 	%f255, %f911, %f254;
	add.s64 	%rd140, %rd10, %rd135;
	ld.global.f32 	%f256, [%rd140];
	sub.f32 	%f257, %f914, %f256;
	ld.global.f32 	%f258, [%rd136+500];
	ld.global.f32 	%f259, [%rd137+500];
	sub.f32 	%f260, %f248, %f258;
	sub.f32 	%f261, %f249, %f259;
	add.f32 	%f262, %f251, %f258;
	add.f32 	%f263, %f262, %f259;
	ld.global.f32 	%f264, [%rd138+500];
	sub.f32 	%f265, %f253, %f264;
	ld.global.f32 	%f266, [%rd139+500];
	sub.f32 	%f267, %f255, %f266;
	ld.global.f32 	%f268, [%rd140+500];
	sub.f32 	%f269, %f257, %f268;
	ld.global.f32 	%f270, [%rd136+1000];
	ld.global.f32 	%f271, [%rd137+1000];
	sub.f32 	%f909, %f260, %f270;
	sub.f32 	%f913, %f261, %f271;
	add.f32 	%f272, %f263, %f270;
	add.f32 	%f917, %f272, %f271;
	ld.global.f32 	%f273, [%rd138+1000];
	sub.f32 	%f910, %f265, %f273;
	ld.global.f32 	%f274, [%rd139+1000];
	sub.f32 	%f911, %f267, %f274;
	ld.global.f32 	%f275, [%rd140+1000];
	sub.f32 	%f914, %f269, %f275;
$L__BB1_14:
	mul.f32 	%f277, %f5, %f9;
	mul.f32 	%f278, %f6, %f8;
	sub.f32 	%f279, %f277, %f278;
	mul.f32 	%f280, %f1, %f279;
	mul.f32 	%f281, %f2, %f9;
	mul.f32 	%f282, %f3, %f8;
	sub.f32 	%f283, %f281, %f282;
	mul.f32 	%f284, %f4, %f283;
	sub.f32 	%f285, %f280, %f284;
	mul.f32 	%f286, %f2, %f6;
	mul.f32 	%f287, %f3, %f5;
	sub.f32 	%f288, %f286, %f287;
	fma.rn.f32 	%f289, %f7, %f288, %f285;
	rcp.rn.f32 	%f45, %f289;
	setp.eq.s32 	%p15, %r23, 0;
	mov.f32 	%f912, %f910;
	mov.f32 	%f915, %f911;
	mov.f32 	%f916, %f914;
	@%p15 bra 	$L__BB1_16;
	ld.param.u64 	%rd219, [_Z36inner_core_aniso_impl_kernel_adjointiPKiS0_S0_iifiPKfPfS2_S2_S2_S2_S2_S2_S2_S2_S2_S2_S2_S2_S2_S2_S2_iS3_S3_S3_S3_S3_S3_iiiS2_S2_S3_S3_S3_S3_S3_S3_S3_S3_S3_S3_ffiS2_S2_S2_S2_S2_S2_S2_S2_S2_iS2_S2_S2_ii_param_62];
	ld.param.u64 	%rd218, [_Z36inner_core_aniso_impl_kernel_adjointiPKiS0_S0_iifiPKfPfS2_S2_S2_S2_S2_S2_S2_S2_S2_S2_S2_S2_S2_S2_S2_iS3_S3_S3_S3_S3_S3_iiiS2_S2_S3_S3_S3_S3_S3_S3_S3_S3_S3_S3_ffiS2_S2_S2_S2_S2_S2_S2_S2_S2_iS2_S2_S2_ii_param_61];
	ld.param.u64 	%rd217, [_Z36inner_core_aniso_impl_kernel_adjointiPKiS0_S0_iifiPKfPfS2_S2_S2_S2_S2_S2_S2_S2_S2_S2_S2_S2_S2_S2_S2_iS3_S3_S3_S3_S3_S3_iiiS2_S2_S3_S3_S3_S3_S3_S3_S3_S3_S3_S3_ffiS2_S2_S2_S2_S2_S2_S2_S2_S2_iS2_S2_S2_ii_param_60];
	mul.lo.s32 	%r83, %r8, 3;
	cvta.to.global.u64 	%rd141, %rd217;
	mul.wide.s32 	%rd142, %r83, 4;
	add.s64 	%rd143, %rd141, %rd142;
	ld.global.nc.f32 	%f290, [%rd143];
	ld.global.nc.f32 	%f291, [%rd143+4];
	ld.global.nc.f32 	%f292, [%rd143+8];
	mul.lo.s32 	%r84, %r8, 6;
	cvta.to.global.u64 	%rd144, %rd218;
	mul.wide.s32 	%rd145, %r84, 4;
	add.s64 	%rd146, %rd144, %rd145;
	ld.global.nc.f32 	%f293, [%rd146];
	ld.global.nc.f32 	%f294, [%rd146+4];
	ld.global.nc.f32 	%f295, [%rd146+8];
	ld.global.nc.f32 	%f296, [%rd146+12];
	ld.global.nc.f32 	%f297, [%rd146+16];
	ld.global.nc.f32 	%f298, [%rd146+20];
	shl.b32 	%r85, %r2, 2;
	mov.u32 	%r86, _ZZ36inner_core_aniso_impl_kernel_adjointiPKiS0_S0_iifiPKfPfS2_S2_S2_S2_S2_S2_S2_S2_S2_S2_S2_S2_S2_S2_S2_iS3_S3_S3_S3_S3_S3_iiiS2_S2_S3_S3_S3_S3_S3_S3_S3_S3_S3_S3_ffiS2_S2_S2_S2_S2_S2_S2_S2_S2_iS2_S2_S2_iiE12s_dummyx_loc;
	add.s32 	%r87, %r86, %r85;
	ld.shared.f32 	%f299, [%r87];
	mov.u32 	%r88, _ZZ36inner_core_aniso_impl_kernel_adjointiPKiS0_S0_iifiPKfPfS2_S2_S2_S2_S2_S2_S2_S2_S2_S2_S2_S2_S2_S2_S2_iS3_S3_S3_S3_S3_S3_iiiS2_S2_S3_S3_S3_S3_S3_S3_S3_S3_S3_S3_ffiS2_S2_S2_S2_S2_S2_S2_S2_S2_iS2_S2_S2_iiE12s_dummyy_loc;
	add.s32 	%r89, %r88, %r85;
	ld.shared.f32 	%f300, [%r89];
	mov.u32 	%r90, _ZZ36inner_core_aniso_impl_kernel_adjointiPKiS0_S0_iifiPKfPfS2_S2_S2_S2_S2_S2_S2_S2_S2_S2_S2_S2_S2_S2_S2_iS3_S3_S3_S3_S3_S3_iiiS2_S2_S3_S3_S3_S3_S3_S3_S3_S3_S3_S3_ffiS2_S2_S2_S2_S2_S2_S2_S2_S2_iS2_S2_S2_iiE12s_dummyz_loc;
	add.s32 	%r91, %r90, %r85;
	ld.shared.f32 	%f301, [%r91];
	fma.rn.f32 	%f302, %f291, %f300, %f909;
	fma.rn.f32 	%f909, %f292, %f301, %f302;
	fma.rn.f32 	%f303, %f290, %f299, %f913;
	fma.rn.f32 	%f913, %f292, %f301, %f303;
	fma.rn.f32 	%f304, %f290, %f299, %f917;
	fma.rn.f32 	%f917, %f291, %f300, %f304;
	mul.f32 	%f305, %f291, %f299;
	sub.f32 	%f49, %f910, %f305;
	mul.f32 	%f306, %f290, %f300;
	sub.f32 	%f912, %f910, %f306;
	mul.f32 	%f307, %f292, %f299;
	sub.f32 	%f51, %f911, %f307;
	mul.f32 	%f308, %f290, %f301;
	sub.f32 	%f915, %f911, %f308;
	mul.f32 	%f309, %f292, %f300;
	sub.f32 	%f53, %f914, %f309;
	mul.f32 	%f310, %f291, %f301;
	sub.f32 	%f916, %f914, %f310;
	cvta.to.global.u64 	%rd147, %rd219;
	mul.wide.u32 	%rd148, %r2, 4;
	add.s64 	%rd149, %rd147, %rd148;
	ld.global.nc.f32 	%f311, [%rd149];
	mul.f32 	%f312, %f45, %f311;
	mul.f32 	%f313, %f296, %f300;
	fma.rn.f32 	%f314, %f293, %f299, %f313;
	fma.rn.f32 	%f315, %f297, %f301, %f314;
	mul.f32 	%f921, %f312, %f315;
	mul.f32 	%f316, %f294, %f300;
	fma.rn.f32 	%f317, %f296, %f299, %f316;
	fma.rn.f32 	%f318, %f298, %f301, %f317;
	mul.f32 	%f922, %f312, %f318;
	mul.f32 	%f319, %f298, %f300;
	fma.rn.f32 	%f320, %f297, %f299, %f319;
	fma.rn.f32 	%f321, %f295, %f301, %f320;
	mul.f32 	%f923, %f312, %f321;
	mov.f32 	%f910, %f49;
	mov.f32 	%f911, %f51;
	mov.f32 	%f914, %f53;
$L__BB1_16:
	mul.f32 	%f322, %f4, %f912;
	fma.rn.f32 	%f323, %f1, %f909, %f322;
	fma.rn.f32 	%f324, %f7, %f915, %f323;
	mul.f32 	%f325, %f45, %f324;
	shl.b32 	%r92, %r2, 2;
	mov.u32 	%r93, _ZZ36inner_core_aniso_impl_kernel_adjointiPKiS0_S0_iifiPKfPfS2_S2_S2_S2_S2_S2_S2_S2_S2_S2_S2_S2_S2_S2_S2_iS3_S3_S3_S3_S3_S3_iiiS2_S2_S3_S3_S3_S3_S3_S3_S3_S3_S3_S3_ffiS2_S2_S2_S2_S2_S2_S2_S2_S2_iS2_S2_S2_iiE8s_tempx1;
	add.s32 	%r94, %r93, %r92;
	st.shared.f32 	[%r94], %f325;
	mul.f32 	%f326, %f4, %f913;
	fma.rn.f32 	%f327, %f1, %f910, %f326;
	fma.rn.f32 	%f328, %f7, %f916, %f327;
	mul.f32 	%f329, %f45, %f328;
	mov.u32 	%r95, _ZZ36inner_core_aniso_impl_kernel_adjointiPKiS0_S0_iifiPKfPfS2_S2_S2_S2_S2_S2_S2_S2_S2_S2_S2_S2_S2_S2_S2_iS3_S3_S3_S3_S3_S3_iiiS2_S2_S3_S3_S3_S3_S3_S3_S3_S3_S3_S3_ffiS2_S2_S2_S2_S2_S2_S2_S2_S2_iS2_S2_S2_iiE8s_tempy1;
	add.s32 	%r96, %r95, %r92;
	st.shared.f32 	[%r96], %f329;
	mul.f32 	%f330, %f4, %f914;
	fma.rn.f32 	%f331, %f1, %f911, %f330;
	fma.rn.f32 	%f332, %f7, %f917, %f331;
	mul.f32 	%f333, %f45, %f332;
	mov.u32 	%r97, _ZZ36inner_core_aniso_impl_kernel_adjointiPKiS0_S0_iifiPKfPfS2_S2_S2_S2_S2_S2_S2_S2_S2_S2_S2_S2_S2_S2_S2_iS3_S3_S3_S3_S3_S3_iiiS2_S2_S3_S3_S3_S3_S3_S3_S3_S3_S3_S3_ffiS2_S2_S2_S2_S2_S2_S2_S2_S2_iS2_S2_S2_iiE8s_tempz1;
	add.s32 	%r98, %r97, %r92;
	st.shared.f32 	[%r98], %f333;
	mul.f32 	%f334, %f5, %f912;
	fma.rn.f32 	%f335, %f2, %f909, %f334;
	fma.rn.f32 	%f336, %f8, %f915, %f335;
	mul.f32 	%f337, %f45, %f336;
	mov.u32 	%r99, _ZZ36inner_core_aniso_impl_kernel_adjointiPKiS0_S0_iifiPKfPfS2_S2_S2_S2_S2_S2_S2_S2_S2_S2_S2_S2_S2_S2_S2_iS3_S3_S3_S3_S3_S3_iiiS2_S2_S3_S3_S3_S3_S3_S3_S3_S3_S3_S3_ffiS2_S2_S2_S2_S2_S2_S2_S2_S2_iS2_S2_S2_iiE8s_tempx2;
	add.s32 	%r100, %r99, %r92;
	st.shared.f32 	[%r100], %f337;
	mul.f32 	%f338, %f5, %f913;
	fma.rn.f32 	%f339, %f2, %f910, %f338;
	fma.rn.f32 	%f340, %f8, %f916, %f339;
	mul.f32 	%f341, %f45, %f340;
	mov.u32 	%r101, _ZZ36inner_core_aniso_impl_kernel_adjointiPKiS0_S0_iifiPKfPfS2_S2_S2_S2_S2_S2_S2_S2_S2_S2_S2_S2_S2_S2_S2_iS3_S3_S3_S3_S3_S3_iiiS2_S2_S3_S3_S3_S3_S3_S3_S3_S3_S3_S3_ffiS2_S2_S2_S2_S2_S2_S2_S2_S2_iS2_S2_S2_iiE8s_tempy2;
	add.s32 	%r102, %r101, %r92;
	st.shared.f32 	[%r102], %f341;
	mul.f32 	%f342, %f5, %f914;
	fma.rn.f32 	%f343, %f2, %f911, %f342;
	fma.rn.f32 	%f344, %f8, %f917, %f343;
	mul.f32 	%f345, %f45, %f344;
	mov.u32 	%r103, _ZZ36inner_core_aniso_impl_kernel_adjointiPKiS0_S0_iifiPKfPfS2_S2_S2_S2_S2_S2_S2_S2_S2_S2_S2_S2_S2_S2_S2_iS3_S3_S3_S3_S3_S3_iiiS2_S2_S3_S3_S3_S3_S3_S3_S3_S3_S3_S3_ffiS2_S2_S2_S2_S2_S2_S2_S2_S2_iS2_S2_S2_iiE8s_tempz2;
	add.s32 	%r104, %r103, %r92;
	st.shared.f32 	[%r104], %f345;
	mul.f32 	%f346, %f6, %f912;
	fma.rn.f32 	%f347, %f3, %f909, %f346;
	fma.rn.f32 	%f348, %f9, %f915, %f347;
	mul.f32 	%f349, %f45, %f348;
	mov.u32 	%r105, _ZZ36inner_core_aniso_impl_kernel_adjointiPKiS0_S0_iifiPKfPfS2_S2_S2_S2_S2_S2_S2_S2_S2_S2_S2_S2_S2_S2_S2_iS3_S3_S3_S3_S3_S3_iiiS2_S2_S3_S3_S3_S3_S3_S3_S3_S3_S3_S3_ffiS2_S2_S2_S2_S2_S2_S2_S2_S2_iS2_S2_S2_iiE8s_tempx3;
	add.s32 	%r106, %r105, %r92;
	st.shared.f32 	[%r106], %f349;
	mul.f32 	%f350, %f6, %f913;
	fma.rn.f32 	%f351, %f3, %f910, %f350;
	fma.rn.f32 	%f352, %f9, %f916, %f351;
	mul.f32 	%f353, %f45, %f352;
	mov.u32 	%r107, _ZZ36inner_core_aniso_impl_kernel_adjointiPKiS0_S0_iifiPKfPfS2_S2_S2_S2_S2_S2_S2_S2_S2_S2_S2_S2_S2_S2_S2_iS3_S3_S3_S3_S3_S3_iiiS2_S2_S3_S3_S3_S3_S3_S3_S3_S3_S3_S3_ffiS2_S2_S2_S2_S2_S2_S2_S2_S2_iS2_S2_S2_iiE8s_tempy3;
	add.s32 	%r108, %r107, %r92;
	st.shared.f32 	[%r108], %f353;
	mul.f32 	%f354, %f6, %f914;
	fma.rn.f32 	%f355, %f3, %f911, %f354;
	fma.rn.f32 	%f356, %f9, %f917, %f355;
	mul.f32 	%f357, %f45, %f356;
	mov.u32 	%r109, _ZZ36inner_core_aniso_impl_kernel_adjointiPKiS0_S0_iifiPKfPfS2_S2_S2_S2_S2_S2_S2_S2_S2_S2_S2_S2_S2_S2_S2_iS3_S3_S3_S3_S3_S3_iiiS2_S2_S3_S3_S3_S3_S3_S3_S3_S3_S3_S3_ffiS2_S2_S2_S2_S2_S2_S2_S2_S2_iS2_S2_S2_iiE8s_tempz3;
	add.s32 	%r110, %r109, %r92;
	st.shared.f32 	[%r110], %f357;
$L__BB1_17:
	bar.sync 	0;
	@%p9 bra 	$L__BB1_40;
	ld.param.u64 	%rd211, [_Z36inner_core_aniso_impl_kernel_adjointiPKiS0_S0_iifiPKfPfS2_S2_S2_S2_S2_S2_S2_S2_S2_S2_S2_S2_S2_S2_S2_iS3_S3_S3_S3_S3_S3_iiiS2_S2_S3_S3_S3_S3_S3_S3_S3_S3_S3_S3_ffiS2_S2_S2_S2_S2_S2_S2_S2_S2_iS2_S2_S2_ii_param_23];
	ld.param.u64 	%rd210, [_Z36inner_core_aniso_impl_kernel_adjointiPKiS0_S0_iifiPKfPfS2_S2_S2_S2_S2_S2_S2_S2_S2_S2_S2_S2_S2_S2_S2_iS3_S3_S3_S3_S3_S3_iiiS2_S2_S3_S3_S3_S3_S3_S3_S3_S3_S3_S3_ffiS2_S2_S2_S2_S2_S2_S2_S2_S2_iS2_S2_S2_ii_param_22];
	ld.param.u64 	%rd209, [_Z36inner_core_aniso_impl_kernel_adjointiPKiS0_S0_iifiPKfPfS2_S2_S2_S2_S2_S2_S2_S2_S2_S2_S2_S2_S2_S2_S2_iS3_S3_S3_S3_S3_S3_iiiS2_S2_S3_S3_S3_S3_S3_S3_S3_S3_S3_S3_ffiS2_S2_S2_S2_S2_S2_S2_S2_S2_iS2_S2_S2_ii_param_21];
	mul.lo.s32 	%r111, %r9, 25;
	mul.lo.s32 	%r112, %r10, 5;
	add.s32 	%r113, %r112, %r111;
	add.s32 	%r114, %r11, %r111;
	add.s32 	%r115, %r11, %r112;
	mul.lo.s32 	%r116, %r9, 5;
	mov.u32 	%r117, _ZZ36inner_core_aniso_impl_kernel_adjointiPKiS0_S0_iifiPKfPfS2_S2_S2_S2_S2_S2_S2_S2_S2_S2_S2_S2_S2_S2_S2_iS3_S3_S3_S3_S3_S3_iiiS2_S2_S3_S3_S3_S3_S3_S3_S3_S3_S3_S3_ffiS2_S2_S2_S2_S2_S2_S2_S2_S2_iS2_S2_S2_iiE16sh_hprimewgll_xx;
	mad.lo.s32 	%r118, %r11, 20, %r117;
	ld.shared.f32 	%f358, [%r118];
	shl.b32 	%r119, %r113, 2;
	mov.u32 	%r120, _ZZ36inner_core_aniso_impl_kernel_adjointiPKiS0_S0_iifiPKfPfS2_S2_S2_S2_S2_S2_S2_S2_S2_S2_S2_S2_S2_S2_S2_iS3_S3_S3_S3_S3_S3_iiiS2_S2_S3_S3_S3_S3_S3_S3_S3_S3_S3_S3_ffiS2_S2_S2_S2_S2_S2_S2_S2_S2_iS2_S2_S2_iiE8s_tempx1;
	add.s32 	%r121, %r120, %r119;
	ld.shared.f32 	%f359, [%r121];
	fma.rn.f32 	%f360, %f358, %f359, 0f00000000;
	mov.u32 	%r122, _ZZ36inner_core_aniso_impl_kernel_adjointiPKiS0_S0_iifiPKfPfS2_S2_S2_S2_S2_S2_S2_S2_S2_S2_S2_S2_S2_S2_S2_iS3_S3_S3_S3_S3_S3_iiiS2_S2_S3_S3_S3_S3_S3_S3_S3_S3_S3_S3_ffiS2_S2_S2_S2_S2_S2_S2_S2_S2_iS2_S2_S2_iiE8s_tempy1;
	add.s32 	%r123, %r122, %r119;
	ld.shared.f32 	%f361, [%r123];
	fma.rn.f32 	%f362, %f358, %f361, 0f00000000;
	mov.u32 	%r124, _ZZ36inner_core_aniso_impl_kernel_adjointiPKiS0_S0_iifiPKfPfS2_S2_S2_S2_S2_S2_S2_S2_S2_S2_S2_S2_S2_S2_S2_iS3_S3_S3_S3_S3_S3_iiiS2_S2_S3_S3_S3_S3_S3_S3_S3_S3_S3_S3_ffiS2_S2_S2_S2_S2_S2_S2_S2_S2_iS2_S2_S2_iiE8s_tempz1;
	add.s32 	%r125, %r124, %r119;
	ld.shared.f32 	%f363, [%r125];
	fma.rn.f32 	%f364, %f358, %f363, 0f00000000;
	shl.b32 	%r126, %r112, 2;
	add.s32 	%r127, %r117, %r126;
	ld.shared.f32 	%f365, [%r127];
	shl.b32 	%r128, %r114, 2;
	mov.u32 	%r129, _ZZ36inner_core_aniso_impl_kernel_adjointiPKiS0_S0_iifiPKfPfS2_S2_S2_S2_S2_S2_S2_S2_S2_S2_S2_S2_S2_S2_S2_iS3_S3_S3_S3_S3_S3_iiiS2_S2_S3_S3_S3_S3_S3_S3_S3_S3_S3_S3_ffiS2_S2_S2_S2_S2_S2_S2_S2_S2_iS2_S2_S2_iiE8s_tempx2;
	add.s32 	%r130, %r129, %r128;
	ld.shared.f32 	%f366, [%r130];
	fma.rn.f32 	%f367, %f365, %f366, 0f00000000;
	mov.u32 	%r131, _ZZ36inner_core_aniso_impl_kernel_adjointiPKiS0_S0_iifiPKfPfS2_S2_S2_S2_S2_S2_S2_S2_S2_S2_S2_S2_S2_S2_S2_iS3_S3_S3_S3_S3_S3_iiiS2_S2_S3_S3_S3_S3_S3_S3_S3_S3_S3_S3_ffiS2_S2_S2_S2_S2_S2_S2_S2_S2_iS2_S2_S2_iiE8s_tempy2;
	add.s32 	%r132, %r131, %r128;
	ld.shared.f32 	%f368, [%r132];
	fma.rn.f32 	%f369, %f365, %f368, 0f00000000;
	mov.u32 	%r133, _ZZ36inner_core_aniso_impl_kernel_adjointiPKiS0_S0_iifiPKfPfS2_S2_S2_S2_S2_S2_S2_S2_S2_S2_S2_S2_S2_S2_S2_iS3_S3_S3_S3_S3_S3_iiiS2_S2_S3_S3_S3_S3_S3_S3_S3_S3_S3_S3_ffiS2_S2_S2_S2_S2_S2_S2_S2_S2_iS2_S2_S2_iiE8s_tempz2;
	add.s32 	%r134, %r133, %r128;
	ld.shared.f32 	%f370, [%r134];
	fma.rn.f32 	%f371, %f365, %f370, 0f00000000;
	shl.b32 	%r135, %r116, 2;
	add.s32 	%r136, %r117, %r135;
	ld.shared.f32 	%f372, [%r136];
	shl.b32 	%r137, %r115, 2;
	mov.u32 	%r138, _ZZ36inner_core_aniso_impl_kernel_adjointiPKiS0_S0_iifiPKfPfS2_S2_S2_S2_S2_S2_S2_S2_S2_S2_S2_S2_S2_S2_S2_iS3_S3_S3_S3_S3_S3_iiiS2_S2_S3_S3_S3_S3_S3_S3_S3_S3_S3_S3_ffiS2_S2_S2_S2_S2_S2_S2_S2_S2_iS2_S2_S2_iiE8s_tempx3;
	add.s32 	%r139, %r138, %r137;
	ld.shared.f32 	%f373, [%r139];
	fma.rn.f32 	%f374, %f372, %f373, 0f00000000;
	mov.u32 	%r140, _ZZ36inner_core_aniso_impl_kernel_adjointiPKiS0_S0_iifiPKfPfS2_S2_S2_S2_S2_S2_S2_S2_S2_S2_S2_S2_S2_S2_S2_iS3_S3_S3_S3_S3_S3_iiiS2_S2_S3_S3_S3_S3_S3_S3_S3_S3_S3_S3_ffiS2_S2_S2_S2_S2_S2_S2_S2_S2_iS2_S2_S2_iiE8s_tempy3;
	add.s32 	%r141, %r140, %r137;
	ld.shared.f32 	%f375, [%r141];
	fma.rn.f32 	%f376, %f372, %f375, 0f00000000;
	mov.u32 	%r142, _ZZ36inner_core_aniso_impl_kernel_adjointiPKiS0_S0_iifiPKfPfS2_S2_S2_S2_S2_S2_S2_S2_S2_S2_S2_S2_S2_S2_S2_iS3_S3_S3_S3_S3_S3_iiiS2_S2_S3_S3_S3_S3_S3_S3_S3_S3_S3_S3_ffiS2_S2_S2_S2_S2_S2_S2_S2_S2_iS2_S2_S2_iiE8s_tempz3;
	add.s32 	%r143, %r142, %r137;
	ld.shared.f32 	%f377, [%r143];
	fma.rn.f32 	%f378, %f372, %f377, 0f00000000;
	ld.shared.f32 	%f379, [%r118+4];
	ld.shared.f32 	%f380, [%r121+4];
	fma.rn.f32 	%f381, %f379, %f380, %f360;
	ld.shared.f32 	%f382, [%r123+4];
	fma.rn.f32 	%f383, %f379, %f382, %f362;
	ld.shared.f32 	%f384, [%r125+4];
	fma.rn.f32 	%f385, %f379, %f384, %f364;
	ld.shared.f32 	%f386, [%r127+4];
	ld.shared.f32 	%f387, [%r130+20];
	fma.rn.f32 	%f388, %f386, %f387, %f367;
	ld.shared.f32 	%f389, [%r132+20];
	fma.rn.f32 	%f390, %f386, %f389, %f369;
	ld.shared.f32 	%f391, [%r134+20];
	fma.rn.f32 	%f392, %f386, %f391, %f371;
	ld.shared.f32 	%f393, [%r136+4];
	ld.shared.f32 	%f394, [%r139+100];
	fma.rn.f32 	%f395, %f393, %f394, %f374;
	ld.shared.f32 	%f396, [%r141+100];
	fma.rn.f32 	%f397, %f393, %f396, %f376;
	ld.shared.f32 	%f398, [%r143+100];
	fma.rn.f32 	%f399, %f393, %f398, %f378;
	ld.shared.f32 	%f400, [%r118+8];
	ld.shared.f32 	%f401, [%r121+8];
	fma.rn.f32 	%f402, %f400, %f401, %f381;
	ld.shared.f32 	%f403, [%r123+8];
	fma.rn.f32 	%f404, %f400, %f403, %f383;
	ld.shared.f32 	%f405, [%r125+8];
	fma.rn.f32 	%f406, %f400, %f405, %f385;
	ld.shared.f32 	%f407, [%r127+8];
	ld.shared.f32 	%f408, [%r130+40];
	fma.rn.f32 	%f409, %f407, %f408, %f388;
	ld.shared.f32 	%f410, [%r132+40];
	fma.rn.f32 	%f411, %f407, %f410, %f390;
	ld.shared.f32 	%f412, [%r134+40];
	fma.rn.f32 	%f413, %f407, %f412, %f392;
	ld.shared.f32 	%f414, [%r136+8];
	ld.shared.f32 	%f415, [%r139+200];
	fma.rn.f32 	%f416, %f414, %f415, %f395;
	ld.shared.f32 	%f417, [%r141+200];
	fma.rn.f32 	%f418, %f414, %f417, %f397;
	ld.shared.f32 	%f419, [%r143+200];
	fma.rn.f32 	%f420, %f414, %f419, %f399;
	ld.shared.f32 	%f421, [%r118+12];
	ld.shared.f32 	%f422, [%r121+12];
	fma.rn.f32 	%f423, %f421, %f422, %f402;
	ld.shared.f32 	%f424, [%r123+12];
	fma.rn.f32 	%f425, %f421, %f424, %f404;
	ld.shared.f32 	%f426, [%r125+12];
	fma.rn.f32 	%f427, %f421, %f426, %f406;
	ld.shared.f32 	%f428, [%r127+12];
	ld.shared.f32 	%f429, [%r130+60];
	fma.rn.f32 	%f430, %f428, %f429, %f409;
	ld.shared.f32 	%f431, [%r132+60];
	fma.rn.f32 	%f432, %f428, %f431, %f411;
	ld.shared.f32 	%f433, [%r134+60];
	fma.rn.f32 	%f434, %f428, %f433, %f413;
	ld.shared.f32 	%f435, [%r136+12];
	ld.shared.f32 	%f436, [%r139+300];
	fma.rn.f32 	%f437, %f435, %f436, %f416;
	ld.shared.f32 	%f438, [%r141+300];
	fma.rn.f32 	%f439, %f435, %f438, %f418;
	ld.shared.f32 	%f440, [%r143+300];
	fma.rn.f32 	%f441, %f435, %f440, %f420;
	ld.shared.f32 	%f442, [%r118+16];
	ld.shared.f32 	%f443, [%r121+16];
	fma.rn.f32 	%f444, %f442, %f443, %f423;
	ld.shared.f32 	%f445, [%r123+16];
	fma.rn.f32 	%f446, %f442, %f445, %f425;
	ld.shared.f32 	%f447, [%r125+16];
	fma.rn.f32 	%f448, %f442, %f447, %f427;
	ld.shared.f32 	%f449, [%r127+16];
	ld.shared.f32 	%f450, [%r130+80];
	fma.rn.f32 	%f451, %f449, %f450, %f430;
	ld.shared.f32 	%f452, [%r132+80];
	fma.rn.f32 	%f453, %f449, %f452, %f432;
	ld.shared.f32 	%f454, [%r134+80];
	fma.rn.f32 	%f455, %f449, %f454, %f434;
	ld.shared.f32 	%f456, [%r136+16];
	ld.shared.f32 	%f457, [%r139+400];
	fma.rn.f32 	%f458, %f456, %f457, %f437;
	ld.shared.f32 	%f459, [%r141+400];
	fma.rn.f32 	%f460, %f456, %f459, %f439;
	ld.shared.f32 	%f461, [%r143+400];
	fma.rn.f32 	%f462, %f456, %f461, %f441;
	add.s32 	%r144, %r116, %r10;
	cvta.to.global.u64 	%rd150, %rd211;
	mul.wide.s32 	%rd151, %r144, 4;
	add.s64 	%rd152, %rd150, %rd151;
	ld.global.nc.f32 	%f463, [%rd152];
	mad.lo.s32 	%r145, %r9, -20, %r114;
	cvta.to.global.u64 	%rd153, %rd210;
	mul.wide.s32 	%rd154, %r145, 4;
	add.s64 	%rd155, %rd153, %rd154;
	ld.global.nc.f32 	%f464, [%rd155];
	cvta.to.global.u64 	%rd156, %rd209;
	mul.wide.s32 	%rd157, %r115, 4;
	add.s64 	%rd158, %rd156, %rd157;
	ld.global.nc.f32 	%f465, [%rd158];
	mul.f32 	%f466, %f451, %f464;
	fma.rn.f32 	%f467, %f444, %f463, %f466;
	fma.rn.f32 	%f468, %f458, %f465, %f467;
	neg.f32 	%f469, %f468;
	mul.f32 	%f470, %f453, %f464;
	fma.rn.f32 	%f471, %f446, %f463, %f470;
	fma.rn.f32 	%f472, %f460, %f465, %f471;
	neg.f32 	%f473, %f472;
	mul.f32 	%f474, %f455, %f464;
	fma.rn.f32 	%f475, %f448, %f463, %f474;
	fma.rn.f32 	%f476, %f462, %f465, %f475;
	neg.f32 	%f477, %f476;
	setp.eq.s32 	%p17, %r23, 0;
	sub.f32 	%f478, %f921, %f468;
	sub.f32 	%f479, %f922, %f472;
	sub.f32 	%f480, %f923, %f476;
	selp.f32 	%f78, %f469, %f478, %p17;
	selp.f32 	%f79, %f473, %f479, %p17;
	selp.f32 	%f80, %f477, %f480, %p17;
	setp.eq.s32 	%p18, %r17, 0;
	@%p18 bra 	$L__BB1_22;
	setp.lt.s32 	%p19, %r25, 1001;
	@%p19 bra 	$L__BB1_21;
	mul.lo.s32 	%r147, %r8, 3;
	mul.wide.s32 	%rd161, %r147, 4;
	add.s64 	%rd162, %rd22, %rd161;
	ld.global.f32 	%f484, [%rd162];
	add.f32 	%f485, %f78, %f484;
	st.global.f32 	[%rd162], %f485;
	ld.global.f32 	%f486, [%rd162+4];
	add.f32 	%f487, %f79, %f486;
	st.global.f32 	[%rd162+4], %f487;
	ld.global.f32 	%f488, [%rd162+8];
	add.f32 	%f489, %f80, %f488;
	st.global.f32 	[%rd162+8], %f489;
	bra.uni 	$L__BB1_23;
$L__BB1_21:
	mul.lo.s32 	%r146, %r8, 3;
	mul.wide.s32 	%rd159, %r146, 4;
	add.s64 	%rd160, %rd22, %rd159;
	atom.global.add.f32 	%f481, [%rd160], %f78;
	atom.global.add.f32 	%f482, [%rd160+4], %f79;
	atom.global.add.f32 	%f483, [%rd160+8], %f80;
	bra.uni 	$L__BB1_23;
$L__BB1_22:
	mul.lo.s32 	%r148, %r8, 3;
	mul.wide.s32 	%rd163, %r148, 4;
	add.s64 	%rd164, %rd22, %rd163;
	atom.global.add.f32 	%f490, [%rd164], %f78;
	atom.global.add.f32 	%f491, [%rd164+4], %f79;
	atom.global.add.f32 	%f492, [%rd164+8], %f80;
$L__BB1_23:
	setp.eq.s32 	%p20, %r19, 0;
	setp.ne.s32 	%p21, %r20, 0;
	or.pred  	%p22, %p20, %p21;
	@%p22 bra 	$L__BB1_38;
	ld.param.u32 	%r160, [_Z36inner_core_aniso_impl_kernel_adjointiPKiS0_S0_iifiPKfPfS2_S2_S2_S2_S2_S2_S2_S2_S2_S2_S2_S2_S2_S2_S2_iS3_S3_S3_S3_S3_S3_iiiS2_S2_S3_S3_S3_S3_S3_S3_S3_S3_S3_S3_ffiS2_S2_S2_S2_S2_S2_S2_S2_S2_iS2_S2_S2_ii_param_49];
	setp.ne.s32 	%p23, %r160, 0;
	@%p23 bra 	$L__BB1_35;
	shl.b32 	%r153, %r163, 7;
	add.s32 	%r154, %r153, %r2;
	mul.wide.s32 	%rd192, %r154, 4;
	add.s64 	%rd193, %rd21, %rd192;
	ld.global.nc.f32 	%f81, [%rd193];
	mad.lo.s32 	%r155, %r163, -3, %r154;
	mul.lo.s32 	%r156, %r163, 3;
	setp.eq.s32 	%p25, %r21, 0;
	cvt.s64.s32 	%rd23, %r155;
	mad.lo.s32 	%r13, %r163, 250, %r155;
	mul.wide.s32 	%rd194, %r156, 4;
	add.s64 	%rd24, %rd20, %rd194;
	mul.wide.s32 	%rd195, %r13, 4;
	add.s64 	%rd25, %rd20, %rd195;
	@%p25 bra 	$L__BB1_27;
	ld.global.nc.f32 	%f929, [%rd25];
	bra.uni 	$L__BB1_28;
$L__BB1_27:
	ld.global.nc.f32 	%f929, [%rd24];
$L__BB1_28:
	shl.b64 	%rd196, %rd23, 2;
	add.s64 	%rd26, %rd8, %rd196;
	add.s64 	%rd27, %rd7, %rd196;
	add.s64 	%rd28, %rd6, %rd196;
	add.s64 	%rd29, %rd5, %rd196;
	add.s64 	%rd30, %rd4, %rd196;
	setp.eq.s32 	%p26, %r21, 0;
	mul.f32 	%f781, %f81, %f929;
	ld.global.nc.f32 	%f782, [%rd3];
	ld.global.nc.f32 	%f783, [%rd2];
	ld.global.nc.f32 	%f784, [%rd1];
	ld.global.f32 	%f785, [%rd26];
	mul.f32 	%f786, %f781, %f785;
	mul.f32 	%f787, %f924, %f781;
	add.s64 	%rd31, %rd18, %rd195;
	ld.global.f32 	%f788, [%rd31];
	mul.f32 	%f789, %f783, %f786;
	fma.rn.f32 	%f790, %f782, %f788, %f789;
	fma.rn.f32 	%f791, %f787, %f784, %f790;
	st.global.f32 	[%rd31], %f791;
	ld.global.f32 	%f792, [%rd27];
	mul.f32 	%f793, %f781, %f792;
	mul.f32 	%f794, %f925, %f781;
	add.s64 	%rd32, %rd16, %rd195;
	ld.global.f32 	%f795, [%rd32];
	mul.f32 	%f796, %f783, %f793;
	fma.rn.f32 	%f797, %f782, %f795, %f796;
	fma.rn.f32 	%f798, %f794, %f784, %f797;
	st.global.f32 	[%rd32], %f798;
	ld.global.f32 	%f799, [%rd28];
	mul.f32 	%f800, %f781, %f799;
	mul.f32 	%f801, %f926, %f781;
	add.s64 	%rd33, %rd14, %rd195;
	ld.global.f32 	%f802, [%rd33];
	mul.f32 	%f803, %f783, %f800;
	fma.rn.f32 	%f804, %f782, %f802, %f803;
	fma.rn.f32 	%f805, %f801, %f784, %f804;
	st.global.f32 	[%rd33], %f805;
	ld.global.f32 	%f806, [%rd29];
	mul.f32 	%f807, %f781, %f806;
	mul.f32 	%f808, %f927, %f781;
	add.s64 	%rd34, %rd12, %rd195;
	ld.global.f32 	%f809, [%rd34];
	mul.f32 	%f810, %f783, %f807;
	fma.rn.f32 	%f811, %f782, %f809, %f810;
	fma.rn.f32 	%f812, %f808, %f784, %f811;
	st.global.f32 	[%rd34], %f812;
	ld.global.f32 	%f813, [%rd30];
	mul.f32 	%f814, %f781, %f813;
	mul.f32 	%f815, %f928, %f781;
	add.s64 	%rd35, %rd10, %rd195;
	ld.global.f32 	%f816, [%rd35];
	mul.f32 	%f817, %f783, %f814;
	fma.rn.f32 	%f818, %f782, %f816, %f817;
	fma.rn.f32 	%f819, %f815, %f784, %f818;
	st.global.f32 	[%rd35], %f819;
	@%p26 bra 	$L__BB1_30;
	ld.global.nc.f32 	%f930, [%rd25+500];
	bra.uni 	$L__BB1_31;
$L__BB1_30:
	ld.global.nc.f32 	%f930, [%rd24+4];
$L__BB1_31:
	setp.eq.s32 	%p27, %r21, 0;
	mul.f32 	%f820, %f81, %f930;
	ld.global.nc.f32 	%f821, [%rd3+4];
	ld.global.nc.f32 	%f822, [%rd2+4];
	ld.global.nc.f32 	%f823, [%rd1+4];
	ld.global.f32 	%f824, [%rd26];
	mul.f32 	%f825, %f820, %f824;
	mul.f32 	%f826, %f924, %f820;
	ld.global.f32 	%f827, [%rd31+500];
	mul.f32 	%f828, %f822, %f825;
	fma.rn.f32 	%f829, %f821, %f827, %f828;
	fma.rn.f32 	%f830, %f826, %f823, %f829;
	st.global.f32 	[%rd31+500], %f830;
	ld.global.f32 	%f831, [%rd27];
	mul.f32 	%f832, %f820, %f831;
	mul.f32 	%f833, %f925, %f820;
	ld.global.f32 	%f834, [%rd32+500];
	mul.f32 	%f835, %f822, %f832;
	fma.rn.f32 	%f836, %f821, %f834, %f835;
	fma.rn.f32 	%f837, %f833, %f823, %f836;
	st.global.f32 	[%rd32+500], %f837;
	ld.global.f32 	%f838, [%rd28];
	mul.f32 	%f839, %f820, %f838;
	mul.f32 	%f840, %f926, %f820;
	ld.global.f32 	%f841, [%rd33+500];
	mul.f32 	%f842, %f822, %f839;
	fma.rn.f32 	%f843, %f821, %f841, %f842;
	fma.rn.f32 	%f844, %f840, %f823, %f843;
	st.global.f32 	[%rd33+500], %f844;
	ld.global.f32 	%f845, [%rd29];
	mul.f32 	%f846, %f820, %f845;
	mul.f32 	%f847, %f927, %f820;
	ld.global.f32 	%f848, [%rd34+500];
	mul.f32 	%f849, %f822, %f846;
	fma.rn.f32 	%f850, %f821, %f848, %f849;
	fma.rn.f32 	%f851, %f847, %f823, %f850;
	st.global.f32 	[%rd34+500], %f851;
	ld.global.f32 	%f852, [%rd30];
	mul.f32 	%f853, %f820, %f852;
	mul.f32 	%f854, %f928, %f820;
	ld.global.f32 	%f855, [%rd35+500];
	mul.f32 	%f856, %f822, %f853;
	fma.rn.f32 	%f857, %f821, %f855, %f856;
	fma.rn.f32 	%f858, %f854, %f823, %f857;
	st.global.f32 	[%rd35+500], %f858;
	@%p27 bra 	$L__BB1_33;
	ld.global.nc.f32 	%f931, [%rd25+1000];
	bra.uni 	$L__BB1_34;
$L__BB1_33:
	ld.global.nc.f32 	%f931, [%rd24+8];
$L__BB1_34:
	mul.f32 	%f859, %f81, %f931;
	ld.global.nc.f32 	%f860, [%rd3+8];
	ld.global.nc.f32 	%f861, [%rd2+8];
	ld.global.nc.f32 	%f862, [%rd1+8];
	ld.global.f32 	%f863, [%rd26];
	mul.f32 	%f864, %f859, %f863;
	mul.f32 	%f865, %f924, %f859;
	ld.global.f32 	%f866, [%rd31+1000];
	mul.f32 	%f867, %f861, %f864;
	fma.rn.f32 	%f868, %f860, %f866, %f867;
	fma.rn.f32 	%f869, %f865, %f862, %f868;
	st.global.f32 	[%rd31+1000], %f869;
	ld.global.f32 	%f870, [%rd27];
	mul.f32 	%f871, %f859, %f870;
	mul.f32 	%f872, %f925, %f859;
	ld.global.f32 	%f873, [%rd32+1000];
	mul.f32 	%f874, %f861, %f871;
	fma.rn.f32 	%f875, %f860, %f873, %f874;
	fma.rn.f32 	%f876, %f872, %f862, %f875;
	st.global.f32 	[%rd32+1000], %f876;
	ld.global.f32 	%f877, [%rd28];
	mul.f32 	%f878, %f859, %f877;
	mul.f32 	%f879, %f926, %f859;
	ld.global.f32 	%f880, [%rd33+1000];
	mul.f32 	%f881, %f861, %f878;
	fma.rn.f32 	%f882, %f860, %f880, %f881;
	fma.rn.f32 	%f883, %f879, %f862, %f882;
	st.global.f32 	[%rd33+1000], %f883;
	ld.global.f32 	%f884, [%rd29];
	mul.f32 	%f885, %f859, %f884;
	mul.f32 	%f886, %f927, %f859;
	ld.global.f32 	%f887, [%rd34+1000];
	mul.f32 	%f888, %f861, %f885;
	fma.rn.f32 	%f889, %f860, %f887, %f888;
	fma.rn.f32 	%f890, %f886, %f862, %f889;
	st.global.f32 	[%rd34+1000], %f890;
	ld.global.f32 	%f891, [%rd30];
	mul.f32 	%f892, %f859, %f891;
	mul.f32 	%f893, %f928, %f859;
	ld.global.f32 	%f894, [%rd35+1000];
	mul.f32 	%f895, %f861, %f892;
	fma.rn.f32 	%f896, %f860, %f894, %f895;
	fma.rn.f32 	%f897, %f893, %f862, %f896;
	st.global.f32 	[%rd35+1000], %f897;
	bra.uni 	$L__BB1_38;
$L__BB1_35:
	shl.b32 	%r149, %r163, 7;
	add.s32 	%r14, %r149, %r2;
	mul.wide.s32 	%rd165, %r14, 4;
	add.s64 	%rd166, %rd21, %rd165;
	ld.global.nc.f32 	%f91, [%rd166];
	setp.ne.s32 	%p24, %r21, 0;
	@%p24 bra 	$L__BB1_37;
	mul.lo.s32 	%r151, %r163, 3;
	mad.lo.s32 	%r152, %r163, 247, %r14;
	mul.wide.s32 	%rd179, %r151, 4;
	add.s64 	%rd180, %rd20, %rd179;
	ld.global.nc.f32 	%f637, [%rd180];
	mul.f32 	%f638, %f91, %f637;
	ld.global.nc.f32 	%f639, [%rd19];
	mul.wide.s32 	%rd181, %r152, 4;
	add.s64 	%rd182, %rd18, %rd181;
	ld.global.f32 	%f640, [%rd182];
	mul.f32 	%f641, %f639, %f640;
	mul.f32 	%f642, %f924, %f638;
	add.s64 	%rd183, %rd17, %rd181;
	ld.global.f32 	%f643, [%rd183];
	sub.f32 	%f644, %f642, %f641;
	mul.f32 	%f645, %f92, %f644;
	fma.rn.f32 	%f646, %f93, %f643, %f645;
	st.global.f32 	[%rd183], %f646;
	ld.global.f32 	%f647, [%rd182];
	fma.rn.f32 	%f648, %f94, %f646, %f647;
	st.global.f32 	[%rd182], %f648;
	add.s64 	%rd184, %rd16, %rd181;
	ld.global.f32 	%f649, [%rd184];
	mul.f32 	%f650, %f639, %f649;
	mul.f32 	%f651, %f925, %f638;
	add.s64 	%rd185, %rd15, %rd181;
	ld.global.f32 	%f652, [%rd185];
	sub.f32 	%f653, %f651, %f650;
	mul.f32 	%f654, %f92, %f653;
	fma.rn.f32 	%f655, %f93, %f652, %f654;
	st.global.f32 	[%rd185], %f655;
	ld.global.f32 	%f656, [%rd184];
	fma.rn.f32 	%f657, %f94, %f655, %f656;
	st.global.f32 	[%rd184], %f657;
	add.s64 	%rd186, %rd14, %rd181;
	ld.global.f32 	%f658, [%rd186];
	mul.f32 	%f659, %f639, %f658;
	mul.f32 	%f660, %f926, %f638;
	add.s64 	%rd187, %rd13, %rd181;
	ld.global.f32 	%f661, [%rd187];
	sub.f32 	%f662, %f660, %f659;
	mul.f32 	%f663, %f92, %f662;
	fma.rn.f32 	%f664, %f93, %f661, %f663;
	st.global.f32 	[%rd187], %f664;
	ld.global.f32 	%f665, [%rd186];
	fma.rn.f32 	%f666, %f94, %f664, %f665;
	st.global.f32 	[%rd186], %f666;
	add.s64 	%rd188, %rd12, %rd181;
	ld.global.f32 	%f667, [%rd188];
	mul.f32 	%f668, %f639, %f667;
	mul.f32 	%f669, %f927, %f638;
	add.s64 	%rd189, %rd11, %rd181;
	ld.global.f32 	%f670, [%rd189];
	sub.f32 	%f671, %f669, %f668;
	mul.f32 	%f672, %f92, %f671;
	fma.rn.f32 	%f673, %f93, %f670, %f672;
	st.global.f32 	[%rd189], %f673;
	ld.global.f32 	%f674, [%rd188];
	fma.rn.f32 	%f675, %f94, %f673, %f674;
	st.global.f32 	[%rd188], %f675;
	add.s64 	%rd190, %rd10, %rd181;
	ld.global.f32 	%f676, [%rd190];
	mul.f32 	%f677, %f639, %f676;
	mul.f32 	%f678, %f928, %f638;
	add.s64 	%rd191, %rd9, %rd181;
	ld.global.f32 	%f679, [%rd191];
	sub.f32 	%f680, %f678, %f677;
	mul.f32 	%f681, %f92, %f680;
	fma.rn.f32 	%f682, %f93, %f679, %f681;
	st.global.f32 	[%rd191], %f682;
	ld.global.f32 	%f683, [%rd190];
	fma.rn.f32 	%f684, %f94, %f682, %f683;
	st.global.f32 	[%rd190], %f684;
	ld.global.nc.f32 	%f685, [%rd180+4];
	mul.f32 	%f686, %f91, %f685;
	ld.global.nc.f32 	%f687, [%rd19+4];
	ld.global.f32 	%f688, [%rd182+500];
	mul.f32 	%f689, %f687, %f688;
	mul.f32 	%f690, %f924, %f686;
	ld.global.f32 	%f691, [%rd183+500];
	sub.f32 	%f692, %f690, %f689;
	mul.f32 	%f693, %f92, %f692;
	fma.rn.f32 	%f694, %f93, %f691, %f693;
	st.global.f32 	[%rd183+500], %f694;
	ld.global.f32 	%f695, [%rd182+500];
	fma.rn.f32 	%f696, %f94, %f694, %f695;
	st.global.f32 	[%rd182+500], %f696;
	ld.global.f32 	%f697, [%rd184+500];
	mul.f32 	%f698, %f687, %f697;
	mul.f32 	%f699, %f925, %f686;
	ld.global.f32 	%f700, [%rd185+500];
	sub.f32 	%f701, %f699, %f698;
	mul.f32 	%f702, %f92, %f701;
	fma.rn.f32 	%f703, %f93, %f700, %f702;
	st.global.f32 	[%rd185+500], %f703;
	ld.global.f32 	%f704, [%rd184+500];
	fma.rn.f32 	%f705, %f94, %f703, %f704;
	st.global.f32 	[%rd184+500], %f705;
	ld.global.f32 	%f706, [%rd186+500];
	mul.f32 	%f707, %f687, %f706;
	mul.f32 	%f708, %f926, %f686;
	ld.global.f32 	%f709, [%rd187+500];
	sub.f32 	%f710, %f708, %f707;
	mul.f32 	%f711, %f92, %f710;
	fma.rn.f32 	%f712, %f93, %f709, %f711;
	st.global.f32 	[%rd187+500], %f712;
	ld.global.f32 	%f713, [%rd186+500];
	fma.rn.f32 	%f714, %f94, %f712, %f713;
	st.global.f32 	[%rd186+500], %f714;
	ld.global.f32 	%f715, [%rd188+500];
	mul.f32 	%f716, %f687, %f715;
	mul.f32 	%f717, %f927, %f686;
	ld.global.f32 	%f718, [%rd189+500];
	sub.f32 	%f719, %f717, %f716;
	mul.f32 	%f720, %f92, %f719;
	fma.rn.f32 	%f721, %f93, %f718, %f720;
	st.global.f32 	[%rd189+500], %f721;
	ld.global.f32 	%f722, [%rd188+500];
	fma.rn.f32 	%f723, %f94, %f721, %f722;
	st.global.f32 	[%rd188+500], %f723;
	ld.global.f32 	%f724, [%rd190+500];
	mul.f32 	%f725, %f687, %f724;
	mul.f32 	%f726, %f928, %f686;
	ld.global.f32 	%f727, [%rd191+500];
	sub.f32 	%f728, %f726, %f725;
	mul.f32 	%f729, %f92, %f728;
	fma.rn.f32 	%f730, %f93, %f727, %f729;
	st.global.f32 	[%rd191+500], %f730;
	ld.global.f32 	%f731, [%rd190+500];
	fma.rn.f32 	%f732, %f94, %f730, %f731;
	st.global.f32 	[%rd190+500], %f732;
	ld.global.nc.f32 	%f733, [%rd180+8];
	mul.f32 	%f734, %f91, %f733;
	ld.global.nc.f32 	%f735, [%rd19+8];
	ld.global.f32 	%f736, [%rd182+1000];
	mul.f32 	%f737, %f735, %f736;
	mul.f32 	%f738, %f924, %f734;
	ld.global.f32 	%f739, [%rd183+1000];
	sub.f32 	%f740, %f738, %f737;
	mul.f32 	%f741, %f92, %f740;
	fma.rn.f32 	%f742, %f93, %f739, %f741;
	st.global.f32 	[%rd183+1000], %f742;
	ld.global.f32 	%f743, [%rd182+1000];
	fma.rn.f32 	%f744, %f94, %f742, %f743;
	st.global.f32 	[%rd182+1000], %f744;
	ld.global.f32 	%f745, [%rd184+1000];
	mul.f32 	%f746, %f735, %f745;
	mul.f32 	%f747, %f925, %f734;
	ld.global.f32 	%f748, [%rd185+1000];
	sub.f32 	%f749, %f747, %f746;
	mul.f32 	%f750, %f92, %f749;
	fma.rn.f32 	%f751, %f93, %f748, %f750;
	st.global.f32 	[%rd185+1000], %f751;
	ld.global.f32 	%f752, [%rd184+1000];
	fma.rn.f32 	%f753, %f94, %f751, %f752;
	st.global.f32 	[%rd184+1000], %f753;
	ld.global.f32 	%f754, [%rd186+1000];
	mul.f32 	%f755, %f735, %f754;
	mul.f32 	%f756, %f926, %f734;
	ld.global.f32 	%f757, [%rd187+1000];
	sub.f32 	%f758, %f756, %f755;
	mul.f32 	%f759, %f92, %f758;
	fma.rn.f32 	%f760, %f93, %f757, %f759;
	st.global.f32 	[%rd187+1000], %f760;
	ld.global.f32 	%f761, [%rd186+1000];
	fma.rn.f32 	%f762, %f94, %f760, %f761;
	st.global.f32 	[%rd186+1000], %f762;
	ld.global.f32 	%f763, [%rd188+1000];
	mul.f32 	%f764, %f735, %f763;
	mul.f32 	%f765, %f927, %f734;
	ld.global.f32 	%f766, [%rd189+1000];
	sub.f32 	%f767, %f765, %f764;
	mul.f32 	%f768, %f92, %f767;
	fma.rn.f32 	%f769, %f93, %f766, %f768;
	st.global.f32 	[%rd189+1000], %f769;
	ld.global.f32 	%f770, [%rd188+1000];
	fma.rn.f32 	%f771, %f94, %f769, %f770;
	st.global.f32 	[%rd188+1000], %f771;
	ld.global.f32 	%f772, [%rd190+1000];
	mul.f32 	%f773, %f735, %f772;
	mul.f32 	%f774, %f928, %f734;
	ld.global.f32 	%f775, [%rd191+1000];
	sub.f32 	%f776, %f774, %f773;
	mul.f32 	%f777, %f92, %f776;
	fma.rn.f32 	%f778, %f93, %f775, %f777;
	st.global.f32 	[%rd191+1000], %f778;
	ld.global.f32 	%f779, [%rd190+1000];
	fma.rn.f32 	%f780, %f94, %f778, %f779;
	st.global.f32 	[%rd190+1000], %f780;
	bra.uni 	$L__BB1_38;
$L__BB1_37:
	mad.lo.s32 	%r150, %r163, 247, %r14;
	mul.wide.s32 	%rd167, %r150, 4;
	add.s64 	%rd168, %rd20, %rd167;
	ld.global.nc.f32 	%f493, [%rd168];
	mul.f32 	%f494, %f91, %f493;
	ld.global.nc.f32 	%f495, [%rd19];
	add.s64 	%rd169, %rd18, %rd167;
	ld.global.f32 	%f496, [%rd169];
	mul.f32 	%f497, %f495, %f496;
	mul.f32 	%f498, %f924, %f494;
	add.s64 	%rd170, %rd17, %rd167;
	ld.global.f32 	%f499, [%rd170];
	sub.f32 	%f500, %f498, %f497;
	mul.f32 	%f501, %f92, %f500;
	fma.rn.f32 	%f502, %f93, %f499, %f501;
	st.global.f32 	[%rd170], %f502;
	ld.global.f32 	%f503, [%rd169];
	fma.rn.f32 	%f504, %f94, %f502, %f503;
	st.global.f32 	[%rd169], %f504;
	add.s64 	%rd171, %rd16, %rd167;
	ld.global.f32 	%f505, [%rd171];
	mul.f32 	%f506, %f495, %f505;
	mul.f32 	%f507, %f925, %f494;
	add.s64 	%rd172, %rd15, %rd167;
	ld.global.f32 	%f508, [%rd172];
	sub.f32 	%f509, %f507, %f506;
	mul.f32 	%f510, %f92, %f509;
	fma.rn.f32 	%f511, %f93, %f508, %f510;
	st.global.f32 	[%rd172], %f511;
	ld.global.f32 	%f512, [%rd171];
	fma.rn.f32 	%f513, %f94, %f511, %f512;
	st.global.f32 	[%rd171], %f513;
	add.s64 	%rd173, %rd14, %rd167;
	ld.global.f32 	%f514, [%rd173];
	mul.f32 	%f515, %f495, %f514;
	mul.f32 	%f516, %f926, %f494;
	add.s64 	%rd174, %rd13, %rd167;
	ld.global.f32 	%f517, [%rd174];
	sub.f32 	%f518, %f516, %f515;
	mul.f32 	%f519, %f92, %f518;
	fma.rn.f32 	%f520, %f93, %f517, %f519;
	st.global.f32 	[%rd174], %f520;
	ld.global.f32 	%f521, [%rd173];
	fma.rn.f32 	%f522, %f94, %f520, %f521;
	st.global.f32 	[%rd173], %f522;
	add.s64 	%rd175, %rd12, %rd167;
	ld.global.f32 	%f523, [%rd175];
	mul.f32 	%f524, %f495, %f523;
	mul.f32 	%f525, %f927, %f494;
	add.s64 	%rd176, %rd11, %rd167;
	ld.global.f32 	%f526, [%rd176];
	sub.f32 	%f527, %f525, %f524;
	mul.f32 	%f528, %f92, %f527;
	fma.rn.f32 	%f529, %f93, %f526, %f528;
	st.global.f32 	[%rd176], %f529;
	ld.global.f32 	%f530, [%rd175];
	fma.rn.f32 	%f531, %f94, %f529, %f530;
	st.global.f32 	[%rd175], %f531;
	add.s64 	%rd177, %rd10, %rd167;
	ld.global.f32 	%f532, [%rd177];
	mul.f32 	%f533, %f495, %f532;
	mul.f32 	%f534, %f928, %f494;
	add.s64 	%rd178, %rd9, %rd167;
	ld.global.f32 	%f535, [%rd178];
	sub.f32 	%f536, %f534, %f533;
	mul.f32 	%f537, %f92, %f536;
	fma.rn.f32 	%f538, %f93, %f535, %f537;
	st.global.f32 	[%rd178], %f538;
	ld.global.f32 	%f539, [%rd177];
	fma.rn.f32 	%f540, %f94, %f538, %f539;
	st.global.f32 	[%rd177], %f540;
	ld.global.nc.f32 	%f541, [%rd168+500];
	mul.f32 	%f542, %f91, %f541;
	ld.global.nc.f32 	%f543, [%rd19+4];
	ld.global.f32 	%f544, [%rd169+500];
	mul.f32 	%f545, %f543, %f544;
	mul.f32 	%f546, %f924, %f542;
	ld.global.f32 	%f547, [%rd170+500];
	sub.f32 	%f548, %f546, %f545;
	mul.f32 	%f549, %f92, %f548;
	fma.rn.f32 	%f550, %f93, %f547, %f549;
	st.global.f32 	[%rd170+500], %f550;
	ld.global.f32 	%f551, [%rd169+500];
	fma.rn.f32 	%f552, %f94, %f550, %f551;
	st.global.f32 	[%rd169+500], %f552;
	ld.global.f32 	%f553, [%rd171+500];
	mul.f32 	%f554, %f543, %f553;
	mul.f32 	%f555, %f925, %f542;
	ld.global.f32 	%f556, [%rd172+500];
	sub.f32 	%f557, %f555, %f554;
	mul.f32 	%f558, %f92, %f557;
	fma.rn.f32 	%f559, %f93, %f556, %f558;
	st.global.f32 	[%rd172+500], %f559;
	ld.global.f32 	%f560, [%rd171+500];
	fma.rn.f32 	%f561, %f94, %f559, %f560;
	st.global.f32 	[%rd171+500], %f561;
	ld.global.f32 	%f562, [%rd173+500];
	mul.f32 	%f563, %f543, %f562;
	mul.f32 	%f564, %f926, %f542;
	ld.global.f32 	%f565, [%rd174+500];
	sub.f32 	%f566, %f564, %f563;
	mul.f32 	%f567, %f92, %f566;
	fma.rn.f32 	%f568, %f93, %f565, %f567;
	st.global.f32 	[%rd174+500], %f568;
	ld.global.f32 	%f569, [%rd173+500];
	fma.rn.f32 	%f570, %f94, %f568, %f569;
	st.global.f32 	[%rd173+500], %f570;
	ld.global.f32 	%f571, [%rd175+500];
	mul.f32 	%f572, %f543, %f571;
	mul.f32 	%f573, %f927, %f542;
	ld.global.f32 	%f574, [%rd176+500];
	sub.f32 	%f575, %f573, %f572;
	mul.f32 	%f576, %f92, %f575;
	fma.rn.f32 	%f577, %f93, %f574, %f576;
	st.global.f32 	[%rd176+500], %f577;
	ld.global.f32 	%f578, [%rd175+500];
	fma.rn.f32 	%f579, %f94, %f577, %f578;
	st.global.f32 	[%rd175+500], %f579;
	ld.global.f32 	%f580, [%rd177+500];
	mul.f32 	%f581, %f543, %f580;
	mul.f32 	%f582, %f928, %f542;
	ld.global.f32 	%f583, [%rd178+500];
	sub.f32 	%f584, %f582, %f581;
	mul.f32 	%f585, %f92, %f584;
	fma.rn.f32 	%f586, %f93, %f583, %f585;
	st.global.f32 	[%rd178+500], %f586;
	ld.global.f32 	%f587, [%rd177+500];
	fma.rn.f32 	%f588, %f94, %f586, %f587;
	st.global.f32 	[%rd177+500], %f588;
	ld.global.nc.f32 	%f589, [%rd168+1000];
	mul.f32 	%f590, %f91, %f589;
	ld.global.nc.f32 	%f591, [%rd19+8];
	ld.global.f32 	%f592, [%rd169+1000];
	mul.f32 	%f593, %f591, %f592;
	mul.f32 	%f594, %f924, %f590;
	ld.global.f32 	%f595, [%rd170+1000];
	sub.f32 	%f596, %f594, %f593;
	mul.f32 	%f597, %f92, %f596;
	fma.rn.f32 	%f598, %f93, %f595, %f597;
	st.global.f32 	[%rd170+1000], %f598;
	ld.global.f32 	%f599, [%rd169+1000];
	fma.rn.f32 	%f600, %f94, %f598, %f599;
	st.global.f32 	[%rd169+1000], %f600;
	ld.global.f32 	%f601, [%rd171+1000];
	mul.f32 	%f602, %f591, %f601;
	mul.f32 	%f603, %f925, %f590;
	ld.global.f32 	%f604, [%rd172+1000];
	sub.f32 	%f605, %f603, %f602;
	mul.f32 	%f606, %f92, %f605;
	fma.rn.f32 	%f607, %f93, %f604, %f606;
	st.global.f32 	[%rd172+1000], %f607;
	ld.global.f32 	%f608, [%rd171+1000];
	fma.rn.f32 	%f609, %f94, %f607, %f608;
	st.global.f32 	[%rd171+1000], %f609;
	ld.global.f32 	%f610, [%rd173+1000];
	mul.f32 	%f611, %f591, %f610;
	mul.f32 	%f612, %f926, %f590;
	ld.global.f32 	%f613, [%rd174+1000];
	sub.f32 	%f614, %f612, %f611;
	mul.f32 	%f615, %f92, %f614;
	fma.rn.f32 	%f616, %f93, %f613, %f615;
	st.global.f32 	[%rd174+1000], %f616;
	ld.global.f32 	%f617, [%rd173+1000];
	fma.rn.f32 	%f618, %f94, %f616, %f617;
	st.global.f32 	[%rd173+1000], %f618;
	ld.global.f32 	%f619, [%rd175+1000];
	mul.f32 	%f620, %f591, %f619;
	mul.f32 	%f621, %f927, %f590;
	ld.global.f32 	%f622, [%rd176+1000];
	sub.f32 	%f623, %f621, %f620;
	mul.f32 	%f624, %f92, %f623;
	fma.rn.f32 	%f625, %f93, %f622, %f624;
	st.global.f32 	[%rd176+1000], %f625;
	ld.global.f32 	%f626, [%rd175+1000];
	fma.rn.f32 	%f627, %f94, %f625, %f626;
	st.global.f32 	[%rd175+1000], %f627;
	ld.global.f32 	%f628, [%rd177+1000];
	mul.f32 	%f629, %f591, %f628;
	mul.f32 	%f630, %f928, %f590;
	ld.global.f32 	%f631, [%rd178+1000];
	sub.f32 	%f632, %f630, %f629;
	mul.f32 	%f633, %f92, %f632;
	fma.rn.f32 	%f634, %f93, %f631, %f633;
	st.global.f32 	[%rd178+1000], %f634;
	ld.global.f32 	%f635, [%rd177+1000];
	fma.rn.f32 	%f636, %f94, %f634, %f635;
	st.global.f32 	[%rd177+1000], %f636;
$L__BB1_38:
	ld.param.u32 	%r159, [_Z36inner_core_aniso_impl_kernel_adjointiPKiS0_S0_iifiPKfPfS2_S2_S2_S2_S2_S2_S2_S2_S2_S2_S2_S2_S2_S2_S2_iS3_S3_S3_S3_S3_S3_iiiS2_S2_S3_S3_S3_S3_S3_S3_S3_S3_S3_S3_ffiS2_S2_S2_S2_S2_S2_S2_S2_S2_iS2_S2_S2_ii_param_25];
	setp.eq.s32 	%p28, %r159, 0;
	@%p28 bra 	$L__BB1_40;
	mad.lo.s32 	%r157, %r163, 125, %r2;
	mul.wide.s32 	%rd198, %r157, 4;
	add.s64 	%rd199, %rd8, %rd198;
	st.global.f32 	[%rd199], %f924;
	add.s64 	%rd200, %rd7, %rd198;
	st.global.f32 	[%rd200], %f925;
	add.s64 	%rd201, %rd6, %rd198;
	st.global.f32 	[%rd201], %f926;
	add.s64 	%rd202, %rd5, %rd198;
	st.global.f32 	[%rd202], %f927;
	add.s64 	%rd203, %rd4, %rd198;
	st.global.f32 	[%rd203], %f928;
$L__BB1_40:
	ret;

}


// ===== COMPILED SASS (sm_100) =====

	.target	sm_100

	.elftype	@"ET_EXEC"


//--------------------- .note.nv.tkinfo           --------------------------
	.section	.note.nv.tkinfo,"",@"SHT_NOTE"
	.sectionflags	@"SHF_NOTE_NV_TKINFO"
	.tkinfo
        /*0018*/ 	.word	0x00000002
        /*0030*/ 	.string	""
        /*0030*/ 	.string	"ptxas"
        /*0030*/ 	.string	"Cuda compilation tools, release 13.0, V13.0.88"
        /*0030*/ 	.string	"Build cuda_13.0.r13.0/compiler.36424714_0"
        /*0030*/ 	.string	"-arch sm_100 -m 64 "



//--------------------- .note.nv.cuinfo           --------------------------
	.section	.note.nv.cuinfo,"",@"SHT_NOTE"
	.sectionflags	@"SHF_NOTE_NV_CUINFO"
        /*0018*/ 	.short	0x0002
        /*001a*/ 	.short	0x0064
        /*001c*/ 	.short	0x0082
	.zero		2


//--------------------- .nv.info                  --------------------------
	.section	.nv.info,"",@"SHT_CUDA_INFO"
	.align	4


	//----- nvinfo : EIATTR_REGCOUNT
	.align		4
        /*0000*/ 	.byte	0x04, 0x2f
        /*0002*/ 	.short	(.L_1 - .L_0)
	.align		4
.L_0:
        /*0004*/ 	.word	index@(_Z30inner_core_impl_kernel_adjointiPKiS0_S0_iifiPKfPfS2_S2_S2_S2_S2_S2_S2_S2_S2_S2_S2_S2_S2_S2_S2_S2_iS3_S3_S3_S3_S3_S3_iiiS2_S2_S3_S3_S3_S3_S3_S3_S3_S3_S3_S3_ffiS2_S2_S2_S2_iS2_S2_S2_ii)
        /*0008*/ 	.word	0x00000030


	//----- nvinfo : EIATTR_FRAME_SIZE
	.align		4
.L_1:
        /*000c*/ 	.byte	0x04, 0x11
        /*000e*/ 	.short	(.L_3 - .L_2)
	.align		4
.L_2:
        /*0010*/ 	.word	index@($__internal_1_$__cuda_sm20_rcp_rn_f32_slowpath)
        /*0014*/ 	.word	0x00000000


	//----- nvinfo : EIATTR_FRAME_SIZE
	.align		4
.L_3:
        /*0018*/ 	.byte	0x04, 0x11
        /*001a*/ 	.short	(.L_5 - .L_4)
	.align		4
.L_4:
        /*001c*/ 	.word	index@(_Z30inner_core_impl_kernel_adjointiPKiS0_S0_iifiPKfPfS2_S2_S2_S2_S2_S2_S2_S2_S2_S2_S2_S2_S2_S2_S2_S2_iS3_S3_S3_S3_S3_S3_iiiS2_S2_S3_S3_S3_S3_S3_S3_S3_S3_S3_S3_ffiS2_S2_S2_S2_iS2_S2_S2_ii)
        /*0020*/ 	.word	0x00000000


	//----- nvinfo : EIATTR_REGCOUNT
	.align		4
.L_5:
        /*0024*/ 	.byte	0x04, 0x2f
        /*0026*/ 	.short	(.L_7 - .L_6)
	.align		4
.L_6:
        /*0028*/ 	.word	index@(_Z36inner_core_aniso_impl_kernel_adjointiPKiS0_S0_iifiPKfPfS2_S2_S2_S2_S2_S2_S2_S2_S2_S2_S2_S2_S2_S2_S2_iS3_S3_S3_S3_S3_S3_iiiS2_S2_S3_S3_S3_S3_S3_S3_S3_S3_S3_S3_ffiS2_S2_S2_S2_S2_S2_S2_S2_S2_iS2_S2_S2_ii)
        /*002c*/ 	.word	0x00000030


	//----- nvinfo : EIATTR_FRAME_SIZE
	.align		4
.L_7:
        /*0030*/ 	.byte	0x04, 0x11
        /*0032*/ 	.short	(.L_9 - .L_8)
	.align		4
.L_8:
        /*0034*/ 	.word	index@($__internal_0_$__cuda_sm20_rcp_rn_f32_slowpath)
        /*0038*/ 	.word	0x00000000


	//----- nvinfo : EIATTR_FRAME_SIZE
	.align		4
.L_9:
        /*003c*/ 	.byte	0x04, 0x11
        /*003e*/ 	.short	(.L_11 - .L_10)
	.align		4
.L_10:
        /*0040*/ 	.word	index@(_Z36inner_core_aniso_impl_kernel_adjointiPKiS0_S0_iifiPKfPfS2_S2_S2_S2_S2_S2_S2_S2_S2_S2_S2_S2_S2_S2_S2_iS3_S3_S3_S3_S3_S3_iiiS2_S2_S3_S3_S3_S3_S3_S3_S3_S3_S3_S3_ffiS2_S2_S2_S2_S2_S2_S2_S2_S2_iS2_S2_S2_ii)
        /*0044*/ 	.word	0x00000000


	//----- nvinfo : EIATTR_MIN_STACK_SIZE
	.align		4
.L_11:
        /*0048*/ 	.byte	0x04, 0x12
        /*004a*/ 	.short	(.L_13 - .L_12)
	.align		4
.L_12:
        /*004c*/ 	.word	index@(_Z36inner_core_aniso_impl_kernel_adjointiPKiS0_S0_iifiPKfPfS2_S2_S2_S2_S2_S2_S2_S2_S2_S2_S2_S2_S2_S2_S2_iS3_S3_S3_S3_S3_S3_iiiS2_S2_S3_S3_S3_S3_S3_S3_S3_S3_S3_S3_ffiS2_S2_S2_S2_S2_S2_S2_S2_S2_iS2_S2_S2_ii)
        /*0050*/ 	.word	0x00000000


	//----- nvinfo : EIATTR_MIN_STACK_SIZE
	.align		4
.L_13:
        /*0054*/ 	.byte	0x04, 0x12
        /*0056*/ 	.short	(.L_15 - .L_14)
	.align		4
.L_14:
        /*0058*/ 	.word	index@(_Z30inner_core_impl_kernel_adjointiPKiS0_S0_iifiPKfPfS2_S2_S2_S2_S2_S2_S2_S2_S2_S2_S2_S2_S2_S2_S2_S2_iS3_S3_S3_S3_S3_S3_iiiS2_S2_S3_S3_S3_S3_S3_S3_S3_S3_S3_S3_ffiS2_S2_S2_S2_iS2_S2_S2_ii)
        /*005c*/ 	.word	0x00000000
.L_15:


//--------------------- .nv.compat                --------------------------
	.section	.nv.compat,"",@"SHT_CUDA_COMPAT_INFO"
	.align	4
        /*0000*/ 	.byte	0x02, 0x09, 0x00, 0x00, 0x02, 0x02, 0x01, 0x00, 0x02, 0x05, 0x05, 0x00, 0x03, 0x07, 0x01, 0x01
        /*0010*/ 	.byte	0x02, 0x03, 0x00, 0x00, 0x02, 0x06, 0x01, 0x00, 0x04, 0x0b, 0x08, 0x00, 0x09, 0x00, 0x00, 0x00
        /*0020*/ 	.byte	0x00, 0x00, 0x00, 0x00


//--------------------- .nv.info._Z36inner_core_aniso_impl_kernel_adjointiPKiS0_S0_iifiPKfPfS2_S2_S2_S2_S2_S2_S2_S2_S2_S2_S2_S2_S2_S2_S2_iS3_S3_S3_S3_S3_S3_iiiS2_S2_S3_S3_S3_S3_S3_S3_S3_S3_S3_S3_ffiS2_S2_S2_S2_S2_S2_S2_S2_S2_iS2_S2_S2_ii --------------------------
	.section	.nv.info._Z36inner_core_aniso_impl_kernel_adjointiPKiS0_S0_iifiPKfPfS2_S2_S2_S2_S2_S2_S2_S2_S2_S2_S2_S2_S2_S2_S2_iS3_S3_S3_S3_S3_S3_iiiS2_S2_S3_S3_S3_S3_S3_S3_S3_S3_S3_S3_ffiS2_S2_S2_S2_S2_S2_S2_S2_S2_iS2_S2_S2_ii,"",@"SHT_CUDA_INFO"
	.sectionflags	@""
	.align	4


	//----- nvinfo : EIATTR_CUDA_API_VERSION
	.align		4
        /*0000*/ 	.byte	0x04, 0x37
        /*0002*/ 	.short	(.L_17 - .L_16)
.L_16:
        /*0004*/ 	.word	0x00000082


	//----- nvinfo : EIATTR_KPARAM_INFO
	.align		4
.L_17:
        /*0008*/ 	.byte	0x04, 0x17
        /*000a*/ 	.short	(.L_19 - .L_18)
.L_18:
        /*000c*/ 	.word	0x00000000
        /*0010*/ 	.short	0x0040
        /*0012*/ 	.short	0x01dc
        /*0014*/ 	.byte	0x00, 0xf0, 0x11, 0x00


	//----- nvinfo : EIATTR_KPARAM_INFO
	.align		4
.L_19:
        /*0018*/ 	.byte	0x04, 0x17
        /*001a*/ 	.short	(.L_21 - .L_20)
.L_20:
        /*001c*/ 	.word	0x00000000
        /*0020*/ 	.short	0x003f
        /*0022*/ 	.short	0x01d8
        /*0024*/ 	.byte	0x00, 0xf0, 0x11, 0x00


	//----- nvinfo : EIATTR_KPARAM_INFO
	.align		4
.L_21:
        /*0028*/ 	.byte	0x04, 0x17
        /*002a*/ 	.short	(.L_23 - .L_22)
.L_22:
        /*002c*/ 	.word	0x00000000
        /*0030*/ 	.short	0x003e
        /*0032*/ 	.short	0x01d0
        /*0034*/ 	.byte	0x00, 0xf5, 0x21, 0x00


	//----- nvinfo : EIATTR_KPARAM_INFO
	.align		4
.L_23:
        /*0038*/ 	.byte	0x04, 0x17
        /*003a*/ 	.short	(.L_25 - .L_24)
.L_24:
        /*003c*/ 	.word	0x00000000
        /*0040*/ 	.short	0x003d
        /*0042*/ 	.short	0x01c8
        /*0044*/ 	.byte	0x00, 0xf5, 0x21, 0x00


	//----- nvinfo : EIATTR_KPARAM_INFO
	.align		4
.L_25:
        /*0048*/ 	.byte	0x04, 0x17
        /*004a*/ 	.short	(.L_27 - .L_26)
.L_26:
        /*004c*/ 	.word	0x00000000
        /*0050*/ 	.short	0x003c
        /*0052*/ 	.short	0x01c0
        /*0054*/ 	.byte	0x00, 0xf5, 0x21, 0x00


	//----- nvinfo : EIATTR_KPARAM_INFO
	.align		4
.L_27:
        /*0058*/ 	.byte	0x04, 0x17
        /*005a*/ 	.short	(.L_29 - .L_28)
.L_28:
        /*005c*/ 	.word	0x00000000
        /*0060*/ 	.short	0x003b
        /*0062*/ 	.short	0x01b8
        /*0064*/ 	.byte	0x00, 0xf0, 0x11, 0x00


	//----- nvinfo : EIATTR_KPARAM_INFO
	.align		4
.L_29:
        /*0068*/ 	.byte	0x04, 0x17
        /*006a*/ 	.short	(.L_31 - .L_30)
.L_30:
        /*006c*/ 	.word	0x00000000
        /*0070*/ 	.short	0x003a
        /*0072*/ 	.short	0x01b0
        /*0074*/ 	.byte	0x00, 0xf5, 0x21, 0x00


	//----- nvinfo : EIATTR_KPARAM_INFO
	.align		4
.L_31:
        /*0078*/ 	.byte	0x04, 0x17
        /*007a*/ 	.short	(.L_33 - .L_32)
.L_32:
        /*007c*/ 	.word	0x00000000
        /*0080*/ 	.short	0x0039
        /*0082*/ 	.short	0x01a8
        /*0084*/ 	.byte	0x00, 0xf5, 0x21, 0x00


	//----- nvinfo : EIATTR_KPARAM_INFO
	.align		4
.L_33:
        /*0088*/ 	.byte	0x04, 0x17
        /*008a*/ 	.short	(.L_35 - .L_34)
.L_34:
        /*008c*/ 	.word	0x00000000
        /*0090*/ 	.short	0x0038
        /*0092*/ 	.short	0x01a0
        /*0094*/ 	.byte	0x00, 0xf5, 0x21, 0x00


	//----- nvinfo : EIATTR_KPARAM_INFO
	.align		4
.L_35:
        /*0098*/ 	.byte	0x04, 0x17
        /*009a*/ 	.short	(.L_37 - .L_36)
.L_36:
        /*009c*/ 	.word	0x00000000
        /*00a0*/ 	.short	0x0037
        /*00a2*/ 	.short	0x0198
        /*00a4*/ 	.byte	0x00, 0xf5, 0x21, 0x00


	//----- nvinfo : EIATTR_KPARAM_INFO
	.align		4
.L_37:
        /*00a8*/ 	.byte	0x04, 0x17
        /*00aa*/ 	.short	(.L_39 - .L_38)
.L_38:
        /*00ac*/ 	.word	0x00000000
        /*00b0*/ 	.short	0x0036
        /*00b2*/ 	.short	0x0190
        /*00b4*/ 	.byte	0x00, 0xf5, 0x21, 0x00


	//----- nvinfo : EIATTR_KPARAM_INFO
	.align		4
.L_39:
        /*00b8*/ 	.byte	0x04, 0x17
        /*00ba*/ 	.short	(.L_41 - .L_40)
.L_40:
        /*00bc*/ 	.word	0x00000000
        /*00c0*/ 	.short	0x0035
        /*00c2*/ 	.short	0x0188
        /*00c4*/ 	.byte	0x00, 0xf5, 0x21, 0x00


	//----- nvinfo : EIATTR_KPARAM_INFO
	.align		4
.L_41:
        /*00c8*/ 	.byte	0x04, 0x17
        /*00ca*/ 	.short	(.L_43 - .L_42)
.L_42:
        /*00cc*/ 	.word	0x00000000
        /*00d0*/ 	.short	0x0034
        /*00d2*/ 	.short	0x0180
        /*00d4*/ 	.byte	0x00, 0xf5, 0x21, 0x00


	//----- nvinfo : EIATTR_KPARAM_INFO
	.align		4
.L_43:
        /*00d8*/ 	.byte	0x04, 0x17
        /*00da*/ 	.short	(.L_45 - .L_44)
.L_44:
        /*00dc*/ 	.word	0x00000000
        /*00e0*/ 	.short	0x0033
        /*00e2*/ 	.short	0x0178
        /*00e4*/ 	.byte	0x00, 0xf5, 0x21, 0x00


	//----- nvinfo : EIATTR_KPARAM_INFO
	.align		4
.L_45:
        /*00e8*/ 	.byte	0x04, 0x17
        /*00ea*/ 	.short	(.L_47 - .L_46)
.L_46:
        /*00ec*/ 	.word	0x00000000
        /*00f0*/ 	.short	0x0032
        /*00f2*/ 	.short	0x0170
        /*00f4*/ 	.byte	0x00, 0xf5, 0x21, 0x00


	//----- nvinfo : EIATTR_KPARAM_INFO
	.align		4
.L_47:
        /*00f8*/ 	.byte	0x04, 0x17
        /*00fa*/ 	.short	(.L_49 - .L_48)
.L_48:
        /*00fc*/ 	.word	0x00000000
        /*0100*/ 	.short	0x0031
        /*0102*/ 	.short	0x0168
        /*0104*/ 	.byte	0x00, 0xf0, 0x11, 0x00


	//----- nvinfo : EIATTR_KPARAM_INFO
	.align		4
.L_49:
        /*0108*/ 	.byte	0x04, 0x17
        /*010a*/ 	.short	(.L_51 - .L_50)
.L_50:
        /*010c*/ 	.word	0x00000000
        /*0110*/ 	.short	0x0030
        /*0112*/ 	.short	0x0164
        /*0114*/ 	.byte	0x00, 0xf0, 0x11, 0x00


	//----- nvinfo : EIATTR_KPARAM_INFO
	.align		4
.L_51:
        /*0118*/ 	.byte	0x04, 0x17
        /*011a*/ 	.short	(.L_53 - .L_52)
.L_52:
        /*011c*/ 	.word	0x00000000
        /*0120*/ 	.short	0x002f
        /*0122*/ 	.short	0x0160
        /*0124*/ 	.byte	0x00, 0xf0, 0x11, 0x00


	//----- nvinfo : EIATTR_KPARAM_INFO
	.align		4
.L_53:
        /*0128*/ 	.byte	0x04, 0x17
        /*012a*/ 	.short	(.L_55 - .L_54)
.L_54:
        /*012c*/ 	.word	0x00000000
        /*0130*/ 	.short	0x002e
        /*0132*/ 	.short	0x0158
        /*0134*/ 	.byte	0x00, 0xf5, 0x21, 0x00


	//----- nvinfo : EIATTR_KPARAM_INFO
	.align		4
.L_55:
        /*0138*/ 	.byte	0x04, 0x17
        /*013a*/ 	.short	(.L_57 - .L_56)
.L_56:
        /*013c*/ 	.word	0x00000000
        /*0140*/ 	.short	0x002d
        /*0142*/ 	.short	0x0150
        /*0144*/ 	.byte	0x00, 0xf5, 0x21, 0x00


	//----- nvinfo : EIATTR_KPARAM_INFO
	.align		4
.L_57:
        /*0148*/ 	.byte	0x04, 0x17
        /*014a*/ 	.short	(.L_59 - .L_58)
.L_58:
        /*014c*/ 	.word	0x00000000
        /*0150*/ 	.short	0x002c
        /*0152*/ 	.short	0x0148
        /*0154*/ 	.byte	0x00, 0xf5, 0x21, 0x00


	//----- nvinfo : EIATTR_KPARAM_INFO
	.align		4
.L_59:
        /*0158*/ 	.byte	0x04, 0x17
        /*015a*/ 	.short	(.L_61 - .L_60)
.L_60:
        /*015c*/ 	.word	0x00000000
        /*0160*/ 	.short	0x002b
        /*0162*/ 	.short	0x0140
        /*0164*/ 	.byte	0x00, 0xf5, 0x21, 0x00


	//----- nvinfo : EIATTR_KPARAM_INFO
	.align		4
.L_61:
        /*0168*/ 	.byte	0x04, 0x17
        /*016a*/ 	.short	(.L_63 - .L_62)
.L_62:
        /*016c*/ 	.word	0x00000000
        /*0170*/ 	.short	0x002a
        /*0172*/ 	.short	0x0138
        /*0174*/ 	.byte	0x00, 0xf5, 0x21, 0x00


	//----- nvinfo : EIATTR_KPARAM_INFO
	.align		4
.L_63:
        /*0178*/ 	.byte	0x04, 0x17
        /*017a*/ 	.short	(.L_65 - .L_64)
.L_64:
        /*017c*/ 	.word	0x00000000
        /*0180*/ 	.short	0x0029
        /*0182*/ 	.short	0x0130
        /*0184*/ 	.byte	0x00, 0xf5, 0x21, 0x00


	//----- nvinfo : EIATTR_KPARAM_INFO
	.align		4
.L_65:
        /*0188*/ 	.byte	0x04, 0x17
        /*018a*/ 	.short	(.L_67 - .L_66)
.L_66:
        /*018c*/ 	.word	0x00000000
        /*0190*/ 	.short	0x0028
        /*0192*/ 	.short	0x0128
        /*0194*/ 	.byte	0x00, 0xf5, 0x21, 0x00


	//----- nvinfo : EIATTR_KPARAM_INFO
	.align		4
.L_67:
        /*0198*/ 	.byte	0x04, 0x17
        /*019a*/ 	.short	(.L_69 - .L_68)
.L_68:
        /*019c*/ 	.word	0x00000000
        /*01a0*/ 	.short	0x0027
        /*01a2*/ 	.short	0x0120
        /*01a4*/ 	.byte	0x00, 0xf5, 0x21, 0x00


	//----- nvinfo : EIATTR_KPARAM_INFO
	.align		4
.L_69:
        /*01a8*/ 	.byte	0x04, 0x17
        /*01aa*/ 	.short	(.L_71 - .L_70)
.L_70:
        /*01ac*/ 	.word	0x00000000
        /*01b0*/ 	.short	0x0026
        /*01b2*/ 	.short	0x0118
        /*01b4*/ 	.byte	0x00, 0xf5, 0x21, 0x00


	//----- nvinfo : EIATTR_KPARAM_INFO
	.align		4
.L_71:
        /*01b8*/ 	.byte	0x04, 0x17
        /*01ba*/ 	.short	(.L_73 - .L_72)
.L_72:
        /*01bc*/ 	.word	0x00000000
        /*01c0*/ 	.short	0x0025
        /*01c2*/ 	.short	0x0110
        /*01c4*/ 	.byte	0x00, 0xf5, 0x21, 0x00


	//----- nvinfo : EIATTR_KPARAM_INFO
	.align		4
.L_73:
        /*01c8*/ 	.byte	0x04, 0x17
        /*01ca*/ 	.short	(.L_75 - .L_74)
.L_74:
        /*01cc*/ 	.word	0x00000000
        /*01d0*/ 	.short	0x0024
        /*01d2*/ 	.short	0x0108
        /*01d4*/ 	.byte	0x00, 0xf5, 0x21, 0x00


	//----- nvinfo : EIATTR_KPARAM_INFO
	.align		4
.L_75:
        /*01d8*/ 	.byte	0x04, 0x17
        /*01da*/ 	.short	(.L_77 - .L_76)
.L_76:
        /*01dc*/ 	.word	0x00000000
        /*01e0*/ 	.short	0x0023
        /*01e2*/ 	.short	0x0100
        /*01e4*/ 	.byte	0x00, 0xf5, 0x21, 0x00


	//----- nvinfo : EIATTR_KPARAM_INFO
	.align		4
.L_77:
        /*01e8*/ 	.byte	0x04, 0x17
        /*01ea*/ 	.short	(.L_79 - .L_78)
.L_78:
        /*01ec*/ 	.word	0x00000000
        /*01f0*/ 	.short	0x0022
        /*01f2*/ 	.short	0x00f8
        /*01f4*/ 	.byte	0x00, 0xf0, 0x11, 0x00


	//----- nvinfo : EIATTR_KPARAM_INFO
	.align		4
.L_79:
        /*01f8*/ 	.byte	0x04, 0x17
        /*01fa*/ 	.short	(.L_81 - .L_80)
.L_80:
        /*01fc*/ 	.word	0x00000000
        /*0200*/ 	.short	0x0021
        /*0202*/ 	.short	0x00f4
        /*0204*/ 	.byte	0x00, 0xf0, 0x11, 0x00


	//----- nvinfo : EIATTR_KPARAM_INFO
	.align		4
.L_81:
        /*0208*/ 	.byte	0x04, 0x17
        /*020a*/ 	.short	(.L_83 - .L_82)
.L_82:
        /*020c*/ 	.word	0x00000000
        /*0210*/ 	.short	0x0020
        /*0212*/ 	.short	0x00f0
        /*0214*/ 	.byte	0x00, 0xf0, 0x11, 0x00


	//----- nvinfo : EIATTR_KPARAM_INFO
	.align		4
.L_83:
        /*0218*/ 	.byte	0x04, 0x17
        /*021a*/ 	.short	(.L_85 - .L_84)
.L_84:
        /*021c*/ 	.word	0x00000000
        /*0220*/ 	.short	0x001f
        /*0222*/ 	.short	0x00e8
        /*0224*/ 	.byte	0x00, 0xf5, 0x21, 0x00


	//----- nvinfo : EIATTR_KPARAM_INFO
	.align		4
.L_85:
        /*0228*/ 	.byte	0x04, 0x17
        /*022a*/ 	.short	(.L_87 - .L_86)
.L_86:
        /*022c*/ 	.word	0x00000000
        /*0230*/ 	.short	0x001e
        /*0232*/ 	.short	0x00e0
        /*0234*/ 	.byte	0x00, 0xf5, 0x21, 0x00


	//----- nvinfo : EIATTR_KPARAM_INFO
	.align		4
.L_87:
        /*0238*/ 	.byte	0x04, 0x17
        /*023a*/ 	.short	(.L_89 - .L_88)
.L_88:
        /*023c*/ 	.word	0x00000000
        /*0240*/ 	.short	0x001d
        /*0242*/ 	.short	0x00d8
        /*0244*/ 	.byte	0x00, 0xf5, 0x21, 0x00


	//----- nvinfo : EIATTR_KPARAM_INFO
	.align		4
.L_89:
        /*0248*/ 	.byte	0x04, 0x17
        /*024a*/ 	.short	(.L_91 - .L_90)
.L_90:
        /*024c*/ 	.word	0x00000000
        /*0250*/ 	.short	0x001c
        /*0252*/ 	.short	0x00d0
        /*0254*/ 	.byte	0x00, 0xf5, 0x21, 0x00


	//----- nvinfo : EIATTR_KPARAM_INFO
	.align		4
.L_91:
        /*0258*/ 	.byte	0x04, 0x17
        /*025a*/ 	.short	(.L_93 - .L_92)
.L_92:
        /*025c*/ 	.word	0x00000000
        /*0260*/ 	.short	0x001b
        /*0262*/ 	.short	0x00c8
        /*0264*/ 	.byte	0x00, 0xf5, 0x21, 0x00


	//----- nvinfo : EIATTR_KPARAM_INFO
	.align		4
.L_93:
        /*0268*/ 	.byte	0x04, 0x17
        /*026a*/ 	.short	(.L_95 - .L_94)
.L_94:
        /*026c*/ 	.word	0x00000000
        /*0270*/ 	.short	0x001a
        /*0272*/ 	.short	0x00c0
        /*0274*/ 	.byte	0x00, 0xf5, 0x21, 0x00


	//----- nvinfo : EIATTR_KPARAM_INFO
	.align		4
.L_95:
        /*0278*/ 	.byte	0x04, 0x17
        /*027a*/ 	.short	(.L_97 - .L_96)
.L_96:
        /*027c*/ 	.word	0x00000000
        /*0280*/ 	.short	0x0019
        /*0282*/ 	.short	0x00b8
        /*0284*/ 	.byte	0x00, 0xf0, 0x11, 0x00


	//----- nvinfo : EIATTR_KPARAM_INFO
	.align		4
.L_97:
        /*0288*/ 	.byte	0x04, 0x17
        /*028a*/ 	.short	(.L_99 - .L_98)
.L_98:
        /*028c*/ 	.word	0x00000000
        /*0290*/ 	.short	0x0018
        /*0292*/ 	.short	0x00b0
        /*0294*/ 	.byte	0x00, 0xf5, 0x21, 0x00


	//----- nvinfo : EIATTR_KPARAM_INFO
	.align		4
.L_99:
        /*0298*/ 	.byte	0x04, 0x17
        /*029a*/ 	.short	(.L_101 - .L_100)
.L_100:
        /*029c*/ 	.word	0x00000000
        /*02a0*/ 	.short	0x0017
        /*02a2*/ 	.short	0x00a8
        /*02a4*/ 	.byte	0x00, 0xf5, 0x21, 0x00


	//----- nvinfo : EIATTR_KPARAM_INFO
	.align		4
.L_101:
        /*02a8*/ 	.byte	0x04, 0x17
        /*02aa*/ 	.short	(.L_103 - .L_102)
.L_102:
        /*02ac*/ 	.word	0x00000000
        /*02b0*/ 	.short	0x0016
        /*02b2*/ 	.short	0x00a0
        /*02b4*/ 	.byte	0x00, 0xf5, 0x21, 0x00


	//----- nvinfo : EIATTR_KPARAM_INFO
	.align		4
.L_103:
        /*02b8*/ 	.byte	0x04, 0x17
        /*02ba*/ 	.short	(.L_105 - .L_104)
.L_104:
        /*02bc*/ 	.word	0x00000000
        /*02c0*/ 	.short	0x0015
        /*02c2*/ 	.short	0x0098
        /*02c4*/ 	.byte	0x00, 0xf5, 0x21, 0x00


	//----- nvinfo : EIATTR_KPARAM_INFO
	.align		4
.L_105:
        /*02c8*/ 	.byte	0x04, 0x17
        /*02ca*/ 	.short	(.L_107 - .L_106)
.L_106:
        /*02cc*/ 	.word	0x00000000
        /*02d0*/ 	.short	0x0014
        /*02d2*/ 	.short	0x0090
        /*02d4*/ 	.byte	0x00, 0xf5, 0x21, 0x00


	//----- nvinfo : EIATTR_KPARAM_INFO
	.align		4
.L_107:
        /*02d8*/ 	.byte	0x04, 0x17
        /*02da*/ 	.short	(.L_109 - .L_108)
.L_108:
        /*02dc*/ 	.word	0x00000000
        /*02e0*/ 	.short	0x0013
        /*02e2*/ 	.short	0x0088
        /*02e4*/ 	.byte	0x00, 0xf5, 0x21, 0x00


	//----- nvinfo : EIATTR_KPARAM_INFO
	.align		4
.L_109:
        /*02e8*/ 	.byte	0x04, 0x17
        /*02ea*/ 	.short	(.L_111 - .L_110)
.L_110:
        /*02ec*/ 	.word	0x00000000
        /*02f0*/ 	.short	0x0012
        /*02f2*/ 	.short	0x0080
        /*02f4*/ 	.byte	0x00, 0xf5, 0x21, 0x00


	//----- nvinfo : EIATTR_KPARAM_INFO
	.align		4
.L_111:
        /*02f8*/ 	.byte	0x04, 0x17
        /*02fa*/ 	.short	(.L_113 - .L_112)
.L_112:
        /*02fc*/ 	.word	0x00000000
        /*0300*/ 	.short	0x0011
        /*0302*/ 	.short	0x0078
        /*0304*/ 	.byte	0x00, 0xf5, 0x21, 0x00


	//----- nvinfo : EIATTR_KPARAM_INFO
	.align		4
.L_113:
        /*0308*/ 	.byte	0x04, 0x17
        /*030a*/ 	.short	(.L_115 - .L_114)
.L_114:
        /*030c*/ 	.word	0x00000000
        /*0310*/ 	.short	0x0010
        /*0312*/ 	.short	0x0070
        /*0314*/ 	.byte	0x00, 0xf5, 0x21, 0x00


	//----- nvinfo : EIATTR_KPARAM_INFO
	.align		4
.L_115:
        /*0318*/ 	.byte	0x04, 0x17
        /*031a*/ 	.short	(.L_117 - .L_116)
.L_116:
        /*031c*/ 	.word	0x00000000
        /*0320*/ 	.short	0x000f
        /*0322*/ 	.short	0x0068
        /*0324*/ 	.byte	0x00, 0xf5, 0x21, 0x00


	//----- nvinfo : EIATTR_KPARAM_INFO
	.align		4
.L_117:
        /*0328*/ 	.byte	0x04, 0x17
        /*032a*/ 	.short	(.L_119 - .L_118)
.L_118:
        /*032c*/ 	.word	0x00000000
        /*0330*/ 	.short	0x000e
        /*0332*/ 	.short	0x0060
        /*0334*/ 	.byte	0x00, 0xf5, 0x21, 0x00


	//----- nvinfo : EIATTR_KPARAM_INFO
	.align		4
.L_119:
        /*0338*/ 	.byte	0x04, 0x17
        /*033a*/ 	.short	(.L_121 - .L_120)
.L_120:
        /*033c*/ 	.word	0x00000000
        /*0340*/ 	.short	0x000d
        /*0342*/ 	.short	0x0058
        /*0344*/ 	.byte	0x00, 0xf5, 0x21, 0x00


	//----- nvinfo : EIATTR_KPARAM_INFO
	.align		4
.L_121:
        /*0348*/ 	.byte	0x04, 0x17
        /*034a*/ 	.short	(.L_123 - .L_122)
.L_122:
        /*034c*/ 	.word	0x00000000
        /*0350*/ 	.short	0x000c
        /*0352*/ 	.short	0x0050
        /*0354*/ 	.byte	0x00, 0xf5, 0x21, 0x00


	//----- nvinfo : EIATTR_KPARAM_INFO
	.align		4
.L_123:
        /*0358*/ 	.byte	0x04, 0x17
        /*035a*/ 	.short	(.L_125 - .L_124)
.L_124:
        /*035c*/ 	.word	0x00000000
        /*0360*/ 	.short	0x000b
        /*0362*/ 	.short	0x0048
        /*0364*/ 	.byte	0x00, 0xf5, 0x21, 0x00


	//----- nvinfo : EIATTR_KPARAM_INFO
	.align		4
.L_125:
        /*0368*/ 	.byte	0x04, 0x17
        /*036a*/ 	.short	(.L_127 - .L_126)
.L_126:
        /*036c*/ 	.word	0x00000000
        /*0370*/ 	.short	0x000a
        /*0372*/ 	.short	0x0040
        /*0374*/ 	.byte	0x00, 0xf5, 0x21, 0x00


	//----- nvinfo : EIATTR_KPARAM_INFO
	.align		4
.L_127:
        /*0378*/ 	.byte	0x04, 0x17
        /*037a*/ 	.short	(.L_129 - .L_128)
.L_128:
        /*037c*/ 	.word	0x00000000
        /*0380*/ 	.short	0x0009
        /*0382*/ 	.short	0x0038
        /*0384*/ 	.byte	0x00, 0xf5, 0x21, 0x00


	//----- nvinfo : EIATTR_KPARAM_INFO
	.align		4
.L_129:
        /*0388*/ 	.byte	0x04, 0x17
        /*038a*/ 	.short	(.L_131 - .L_130)
.L_130:
        /*038c*/ 	.word	0x00000000
        /*0390*/ 	.short	0x0008
        /*0392*/ 	.short	0x0030
        /*0394*/ 	.byte	0x00, 0xf5, 0x21, 0x00


	//----- nvinfo : EIATTR_KPARAM_INFO
	.align		4
.L_131:
        /*0398*/ 	.byte	0x04, 0x17
        /*039a*/ 	.short	(.L_133 - .L_132)
.L_132:
        /*039c*/ 	.word	0x00000000
        /*03a0*/ 	.short	0x0007
        /*03a2*/ 	.short	0x002c
        /*03a4*/ 	.byte	0x00, 0xf0, 0x11, 0x00


	//----- nvinfo : EIATTR_KPARAM_INFO
	.align		4
.L_133:
        /*03a8*/ 	.byte	0x04, 0x17
        /*03aa*/ 	.short	(.L_135 - .L_134)
.L_134:
        /*03ac*/ 	.word	0x00000000
        /*03b0*/ 	.short	0x0006
        /*03b2*/ 	.short	0x0028
        /*03b4*/ 	.byte	0x00, 0xf0, 0x11, 0x00


	//----- nvinfo : EIATTR_KPARAM_INFO
	.align		4
.L_135:
        /*03b8*/ 	.byte	0x04, 0x17
        /*03ba*/ 	.short	(.L_137 - .L_136)
.L_136:
        /*03bc*/ 	.word	0x00000000
        /*03c0*/ 	.short	0x0005
        /*03c2*/ 	.short	0x0024
        /*03c4*/ 	.byte	0x00, 0xf0, 0x11, 0x00


	//----- nvinfo : EIATTR_KPARAM_INFO
	.align		4
.L_137:
        /*03c8*/ 	.byte	0x04, 0x17
        /*03ca*/ 	.short	(.L_139 - .L_138)
.L_138:
        /*03cc*/ 	.word	0x00000000
        /*03d0*/ 	.short	0x0004
        /*03d2*/ 	.short	0x0020
        /*03d4*/ 	.byte	0x00, 0xf0, 0x11, 0x00


	//----- nvinfo : EIATTR_KPARAM_INFO
	.align		4
.L_139:
        /*03d8*/ 	.byte	0x04, 0x17
        /*03da*/ 	.short	(.L_141 - .L_140)
.L_140:
        /*03dc*/ 	.word	0x00000000
        /*03e0*/ 	.short	0x0003
        /*03e2*/ 	.short	0x0018
        /*03e4*/ 	.byte	0x00, 0xf5, 0x21, 0x00


	//----- nvinfo : EIATTR_KPARAM_INFO
	.align		4
.L_141:
        /*03e8*/ 	.byte	0x04, 0x17
        /*03ea*/ 	.short	(.L_143 - .L_142)
.L_142:
        /*03ec*/ 	.word	0x00000000
        /*03f0*/ 	.short	0x0002
        /*03f2*/ 	.short	0x0010
        /*03f4*/ 	.byte	0x00, 0xf5, 0x21, 0x00


	//----- nvinfo : EIATTR_KPARAM_INFO
	.align		4
.L_143:
        /*03f8*/ 	.byte	0x04, 0x17
        /*03fa*/ 	.short	(.L_145 - .L_144)
.L_144:
        /*03fc*/ 	.word	0x00000000
        /*0400*/ 	.short	0x0001
        /*0402*/ 	.short	0x0008
        /*0404*/ 	.byte	0x00, 0xf5, 0x21, 0x00


	//----- nvinfo : EIATTR_KPARAM_INFO
	.align		4
.L_145:
        /*0408*/ 	.byte	0x04, 0x17
        /*040a*/ 	.short	(.L_147 - .L_146)
.L_146:
        /*040c*/ 	.word	0x00000000
        /*0410*/ 	.short	0x0000
        /*0412*/ 	.short	0x0000
        /*0414*/ 	.byte	0x00, 0xf0, 0x11, 0x00


	//----- nvinfo : EIATTR_SPARSE_MMA_MASK
	.align		4
.L_147:
        /*0418*/ 	.byte	0x03, 0x50
        /*041a*/ 	.short	0x0000


	//----- nvinfo : EIATTR_MAXREG_COUNT
	.align		4
        /*041c*/ 	.byte	0x03, 0x1b
        /*041e*/ 	.short	0x00ff


	//----- nvinfo : EIATTR_NUM_BARRIERS
	.align		4
        /*0420*/ 	.byte	0x02, 0x4c
        /*0422*/ 	.byte	0x01
	.zero		1


	//----- nvinfo : EIATTR_MERCURY_ISA_VERSION
	.align		4
        /*0424*/ 	.byte	0x03, 0x5f
        /*0426*/ 	.short	0x0101


	//----- nvinfo : EIATTR_VRC_CTA_INIT_COUNT
	.align		4
        /*0428*/ 	.byte	0x02, 0x4a
	.zero		1
	.zero		1


	//----- nvinfo : EIATTR_EXIT_INSTR_OFFSETS
	.align		4
        /*042c*/ 	.byte	0x04, 0x1c
        /*042e*/ 	.short	(.L_149 - .L_148)


	//   ....[0]....
.L_148:
        /*0430*/ 	.word	0x00000070


	//   ....[1]....
        /*0434*/ 	.word	0x000021e0


	//   ....[2]....
        /*0438*/ 	.word	0x000053d0


	//   ....[3]....
        /*043c*/ 	.word	0x000054e0


	//----- nvinfo : EIATTR_CRS_STACK_SIZE
	.align		4
.L_149:
        /*0440*/ 	.byte	0x04, 0x1e
        /*0442*/ 	.short	(.L_151 - .L_150)
.L_150:
        /*0444*/ 	.word	0x00000000


	//----- nvinfo : EIATTR_CBANK_PARAM_SIZE
	.align		4
.L_151:
        /*0448*/ 	.byte	0x03, 0x19
        /*044a*/ 	.short	0x01e0


	//----- nvinfo : EIATTR_PARAM_CBANK
	.align		4
        /*044c*/ 	.byte	0x04, 0x0a
        /*044e*/ 	.short	(.L_153 - .L_152)
	.align		4
.L_152:
        /*0450*/ 	.word	index@(.nv.constant0._Z36inner_core_aniso_impl_kernel_adjointiPKiS0_S0_iifiPKfPfS2_S2_S2_S2_S2_S2_S2_S2_S2_S2_S2_S2_S2_S2_S2_iS3_S3_S3_S3_S3_S3_iiiS2_S2_S3_S3_S3_S3_S3_S3_S3_S3_S3_S3_ffiS2_S2_S2_S2_S2_S2_S2_S2_S2_iS2_S2_S2_ii)
        /*0454*/ 	.short	0x0380
        /*0456*/ 	.short	0x01e0


	//----- nvinfo : EIATTR_SW_WAR
	.align		4
.L_153:
        /*0458*/ 	.byte	0x04, 0x36
        /*045a*/ 	.short	(.L_155 - .L_154)
.L_154:
        /*045c*/ 	.word	0x00000008
.L_155:


//--------------------- .nv.info._Z30inner_core_impl_kernel_adjointiPKiS0_S0_iifiPKfPfS2_S2_S2_S2_S2_S2_S2_S2_S2_S2_S2_S2_S2_S2_S2_S2_iS3_S3_S3_S3_S3_S3_iiiS2_S2_S3_S3_S3_S3_S3_S3_S3_S3_S3_S3_ffiS2_S2_S2_S2_iS2_S2_S2_ii --------------------------
	.section	.nv.info._Z30inner_core_impl_kernel_adjointiPKiS0_S0_iifiPKfPfS2_S2_S2_S2_S2_S2_S2_S2_S2_S2_S2_S2_S2_S2_S2_S2_iS3_S3_S3_S3_S3_S3_iiiS2_S2_S3_S3_S3_S3_S3_S3_S3_S3_S3_S3_ffiS2_S2_S2_S2_iS2_S2_S2_ii,"",@"SHT_CUDA_INFO"
	.sectionflags	@""
	.align	4


	//----- nvinfo : EIATTR_CUDA_API_VERSION
	.align		4
        /*0000*/ 	.byte	0x04, 0x37
        /*0002*/ 	.short	(.L_157 - .L_156)
.L_156:
        /*0004*/ 	.word	0x00000082


	//----- nvinfo : EIATTR_KPARAM_INFO
	.align		4
.L_157:
        /*0008*/ 	.byte	0x04, 0x17
        /*000a*/ 	.short	(.L_159 - .L_158)
.L_158:
        /*000c*/ 	.word	0x00000000
        /*0010*/ 	.short	0x003c
        /*0012*/ 	.short	0x01bc
        /*0014*/ 	.byte	0x00, 0xf0, 0x11, 0x00


	//----- nvinfo : EIATTR_KPARAM_INFO
	.align		4
.L_159:
        /*0018*/ 	.byte	0x04, 0x17
        /*001a*/ 	.short	(.L_161 - .L_160)
.L_160:
        /*001c*/ 	.word	0x00000000
        /*0020*/ 	.short	0x003b
        /*0022*/ 	.short	0x01b8
        /*0024*/ 	.byte	0x00, 0xf0, 0x11, 0x00


	//----- nvinfo : EIATTR_KPARAM_INFO
	.align		4
.L_161:
        /*0028*/ 	.byte	0x04, 0x17
        /*002a*/ 	.short	(.L_163 - .L_162)
.L_162:
        /*002c*/ 	.word	0x00000000
        /*0030*/ 	.short	0x003a
        /*0032*/ 	.short	0x01b0
        /*0034*/ 	.byte	0x00, 0xf5, 0x21, 0x00


	//----- nvinfo : EIATTR_KPARAM_INFO
	.align		4
.L_163:
        /*0038*/ 	.byte	0x04, 0x17
        /*003a*/ 	.short	(.L_165 - .L_164)
.L_164:
        /*003c*/ 	.word	0x00000000
        /*0040*/ 	.short	0x0039
        /*0042*/ 	.short	0x01a8
        /*0044*/ 	.byte	0x00, 0xf5, 0x21, 0x00


	//----- nvinfo : EIATTR_KPARAM_INFO
	.align		4
.L_165:
        /*0048*/ 	.byte	0x04, 0x17
        /*004a*/ 	.short	(.L_167 - .L_166)
.L_166:
        /*004c*/ 	.word	0x00000000
        /*0050*/ 	.short	0x0038
        /*0052*/ 	.short	0x01a0
        /*0054*/ 	.byte	0x00, 0xf5, 0x21, 0x00


	//----- nvinfo : EIATTR_KPARAM_INFO
	.align		4
.L_167:
        /*0058*/ 	.byte	0x04, 0x17
        /*005a*/ 	.short	(.L_169 - .L_168)
.L_168:
        /*005c*/ 	.word	0x00000000
        /*0060*/ 	.short	0x0037
        /*0062*/ 	.short	0x0198
        /*0064*/ 	.byte	0x00, 0xf0, 0x11, 0x00


	//----- nvinfo : EIATTR_KPARAM_INFO
	.align		4
.L_169:
        /*0068*/ 	.byte	0x04, 0x17
        /*006a*/ 	.short	(.L_171 - .L_170)
.L_170:
        /*006c*/ 	.word	0x00000000
        /*0070*/ 	.short	0x0036
        /*0072*/ 	.short	0x0190
        /*0074*/ 	.byte	0x00, 0xf5, 0x21, 0x00


	//----- nvinfo : EIATTR_KPARAM_INFO
	.align		4
.L_171:
        /*0078*/ 	.byte	0x04, 0x17
        /*007a*/ 	.short	(.L_173 - .L_172)
.L_172:
        /*007c*/ 	.word	0x00000000
        /*0080*/ 	.short	0x0035
        /*0082*/ 	.short	0x0188
        /*0084*/ 	.byte	0x00, 0xf5, 0x21, 0x00


	//----- nvinfo : EIATTR_KPARAM_INFO
	.align		4
.L_173:
        /*0088*/ 	.byte	0x04, 0x17
        /*008a*/ 	.short	(.L_175 - .L_174)
.L_174:
        /*008c*/ 	.word	0x00000000
        /*0090*/ 	.short	0x0034
        /*0092*/ 	.short	0x0180
        /*0094*/ 	.byte	0x00, 0xf5, 0x21, 0x00


	//----- nvinfo : EIATTR_KPARAM_INFO
	.align		4
.L_175:
        /*0098*/ 	.byte	0x04, 0x17
        /*009a*/ 	.short	(.L_177 - .L_176)
.L_176:
        /*009c*/ 	.word	0x00000000
        /*00a0*/ 	.short	0x0033
        /*00a2*/ 	.short	0x0178
        /*00a4*/ 	.byte	0x00, 0xf5, 0x21, 0x00


	//----- nvinfo : EIATTR_KPARAM_INFO
	.align		4
.L_177:
        /*00a8*/ 	.byte	0x04, 0x17
        /*00aa*/ 	.short	(.L_179 - .L_178)
.L_178:
        /*00ac*/ 	.word	0x00000000
        /*00b0*/ 	.short	0x0032
        /*00b2*/ 	.short	0x0170
        /*00b4*/ 	.byte	0x00, 0xf0, 0x11, 0x00


	//----- nvinfo : EIATTR_KPARAM_INFO
	.align		4
.L_179:
        /*00b8*/ 	.byte	0x04, 0x17
        /*00ba*/ 	.short	(.L_181 - .L_180)
.L_180:
        /*00bc*/ 	.word	0x00000000
        /*00c0*/ 	.short	0x0031
        /*00c2*/ 	.short	0x016c
        /*00c4*/ 	.byte	0x00, 0xf0, 0x11, 0x00


	//----- nvinfo : EIATTR_KPARAM_INFO
	.align		4
.L_181:
        /*00c8*/ 	.byte	0x04, 0x17
        /*00ca*/ 	.short	(.L_183 - .L_182)
.L_182:
        /*00cc*/ 	.word	0x00000000
        /*00d0*/ 	.short	0x0030
        /*00d2*/ 	.short	0x0168
        /*00d4*/ 	.byte	0x00, 0xf0, 0x11, 0x00


	//----- nvinfo : EIATTR_KPARAM_INFO
	.align		4
.L_183:
        /*00d8*/ 	.byte	0x04, 0x17
        /*00da*/ 	.short	(.L_185 - .L_184)
.L_184:
        /*00dc*/ 	.word	0x00000000
        /*00e0*/ 	.short	0x002f
        /*00e2*/ 	.short	0x0160
        /*00e4*/ 	.byte	0x00, 0xf5, 0x21, 0x00


	//----- nvinfo : EIATTR_KPARAM_INFO
	.align		4
.L_185:
        /*00e8*/ 	.byte	0x04, 0x17
        /*00ea*/ 	.short	(.L_187 - .L_186)
.L_186:
        /*00ec*/ 	.word	0x00000000
        /*00f0*/ 	.short	0x002e
        /*00f2*/ 	.short	0x0158
        /*00f4*/ 	.byte	0x00, 0xf5, 0x21, 0x00


	//----- nvinfo : EIATTR_KPARAM_INFO
	.align		4
.L_187:
        /*00f8*/ 	.byte	0x04, 0x17
        /*00fa*/ 	.short	(.L_189 - .L_188)
.L_188:
        /*00fc*/ 	.word	0x00000000
        /*0100*/ 	.short	0x002d
        /*0102*/ 	.short	0x0150
        /*0104*/ 	.byte	0x00, 0xf5, 0x21, 0x00


	//----- nvinfo : EIATTR_KPARAM_INFO
	.align		4
.L_189:
        /*0108*/ 	.byte	0x04, 0x17
        /*010a*/ 	.short	(.L_191 - .L_190)
.L_190:
        /*010c*/ 	.word	0x00000000
        /*0110*/ 	.short	0x002c
        /*0112*/ 	.short	0x0148
        /*0114*/ 	.byte	0x00, 0xf5, 0x21, 0x00


	//----- nvinfo : EIATTR_KPARAM_INFO
	.align		4
.L_191:
        /*0118*/ 	.byte	0x04, 0x17
        /*011a*/ 	.short	(.L_193 - .L_192)
.L_192:
        /*011c*/ 	.word	0x00000000
        /*0120*/ 	.short	0x002b
        /*0122*/ 	.short	0x0140
        /*0124*/ 	.byte	0x00, 0xf5, 0x21, 0x00


	//----- nvinfo : EIATTR_KPARAM_INFO
	.align		4
.L_193:
        /*0128*/ 	.byte	0x04, 0x17
        /*012a*/ 	.short	(.L_195 - .L_194)
.L_194:
        /*012c*/ 	.word	0x00000000
        /*0130*/ 	.short	0x002a
        /*0132*/ 	.short	0x0138
        /*0134*/ 	.byte	0x00, 0xf5, 0x21, 0x00


	//----- nvinfo : EIATTR_KPARAM_INFO
	.align		4
.L_195:
        /*0138*/ 	.byte	0x04, 0x17
        /*013a*/ 	.short	(.L_197 - .L_196)
.L_196:
        /*013c*/ 	.word	0x00000000
        /*0140*/ 	.short	0x0029
        /*0142*/ 	.short	0x0130
        /*0144*/ 	.byte	0x00, 0xf5, 0x21, 0x00


	//----- nvinfo : EIATTR_KPARAM_INFO
	.align		4
.L_197:
        /*0148*/ 	.byte	0x04, 0x17
        /*014a*/ 	.short	(.L_199 - .L_198)
.L_198:
        /*014c*/ 	.word	0x00000000
        /*0150*/ 	.short	0x0028
        /*0152*/ 	.short	0x0128
        /*0154*/ 	.byte	0x00, 0xf5, 0x21, 0x00


	//----- nvinfo : EIATTR_KPARAM_INFO
	.align		4
.L_199:
        /*0158*/ 	.byte	0x04, 0x17
        /*015a*/ 	.short	(.L_201 - .L_200)
.L_200:
        /*015c*/ 	.word	0x00000000
        /*0160*/ 	.short	0x0027
        /*0162*/ 	.short	0x0120
        /*0164*/ 	.byte	0x00, 0xf5, 0x21, 0x00


	//----- nvinfo : EIATTR_KPARAM_INFO
	.align		4
.L_201:
        /*0168*/ 	.byte	0x04, 0x17
        /*016a*/ 	.short	(.L_203 - .L_202)
.L_202:
        /*016c*/ 	.word	0x00000000
        /*0170*/ 	.short	0x0026
        /*0172*/ 	.short	0x0118
        /*0174*/ 	.byte	0x00, 0xf5, 0x21, 0x00


	//----- nvinfo : EIATTR_KPARAM_INFO
	.align		4
.L_203:
        /*0178*/ 	.byte	0x04, 0x17
        /*017a*/ 	.short	(.L_205 - .L_204)
.L_204:
        /*017c*/ 	.word	0x00000000
        /*0180*/ 	.short	0x0025
        /*0182*/ 	.short	0x0110
        /*0184*/ 	.byte	0x00, 0xf5, 0x21, 0x00


	//----- nvinfo : EIATTR_KPARAM_INFO
	.align		4
.L_205:
        /*0188*/ 	.byte	0x04, 0x17
        /*018a*/ 	.short	(.L_207 - .L_206)
.L_206:
        /*018c*/ 	.word	0x00000000
        /*0190*/ 	.short	0x0024
        /*0192*/ 	.short	0x0108
        /*0194*/ 	.byte	0x00, 0xf5, 0x21, 0x00


	//----- nvinfo : EIATTR_KPARAM_INFO
	.align		4
.L_207:
        /*0198*/ 	.byte	0x04, 0x17
        /*019a*/ 	.short	(.L_209 - .L_208)
.L_208:
        /*019c*/ 	.word	0x00000000
        /*01a0*/ 	.short	0x0023
        /*01a2*/ 	.short	0x0100
        /*01a4*/ 	.byte	0x00, 0xf0, 0x11, 0x00


	//----- nvinfo : EIATTR_KPARAM_INFO
	.align		4
.L_209:
        /*01a8*/ 	.byte	0x04, 0x17
        /*01aa*/ 	.short	(.L_211 - .L_210)
.L_210:
        /*01ac*/ 	.word	0x00000000
        /*01b0*/ 	.short	0x0022
        /*01b2*/ 	.short	0x00fc
        /*01b4*/ 	.byte	0x00, 0xf0, 0x11, 0x00


	//----- nvinfo : EIATTR_KPARAM_INFO
	.align		4
.L_211:
        /*01b8*/ 	.byte	0x04, 0x17
        /*01ba*/ 	.short	(.L_213 - .L_212)
.L_212:
        /*01bc*/ 	.word	0x00000000
        /*01c0*/ 	.short	0x0021
        /*01c2*/ 	.short	0x00f8
        /*01c4*/ 	.byte	0x00, 0xf0, 0x11, 0x00


	//----- nvinfo : EIATTR_KPARAM_INFO
	.align		4
.L_213:
        /*01c8*/ 	.byte	0x04, 0x17
        /*01ca*/ 	.short	(.L_215 - .L_214)
.L_214:
        /*01cc*/ 	.word	0x00000000
        /*01d0*/ 	.short	0x0020
        /*01d2*/ 	.short	0x00f0
        /*01d4*/ 	.byte	0x00, 0xf5, 0x21, 0x00


	//----- nvinfo : EIATTR_KPARAM_INFO
	.align		4
.L_215:
        /*01d8*/ 	.byte	0x04, 0x17
        /*01da*/ 	.short	(.L_217 - .L_216)
.L_216:
        /*01dc*/ 	.word	0x00000000
        /*01e0*/ 	.short	0x001f
        /*01e2*/ 	.short	0x00e8
        /*01e4*/ 	.byte	0x00, 0xf5, 0x21, 0x00


	//----- nvinfo : EIATTR_KPARAM_INFO
	.align		4
.L_217:
        /*01e8*/ 	.byte	0x04, 0x17
        /*01ea*/ 	.short	(.L_219 - .L_218)
.L_218:
        /*01ec*/ 	.word	0x00000000
        /*01f0*/ 	.short	0x001e
        /*01f2*/ 	.short	0x00e0
        /*01f4*/ 	.byte	0x00, 0xf5, 0x21, 0x00


	//----- nvinfo : EIATTR_KPARAM_INFO
	.align		4
.L_219:
        /*01f8*/ 	.byte	0x04, 0x17
        /*01fa*/ 	.short	(.L_221 - .L_220)
.L_220:
        /*01fc*/ 	.word	0x00000000
        /*0200*/ 	.short	0x001d
        /*0202*/ 	.short	0x00d8
        /*0204*/ 	.byte	0x00, 0xf5, 0x21, 0x00


	//----- nvinfo : EIATTR_KPARAM_INFO
	.align		4
.L_221:
        /*0208*/ 	.byte	0x04, 0x17
        /*020a*/ 	.short	(.L_223 - .L_222)
.L_222:
        /*020c*/ 	.word	0x00000000
        /*0210*/ 	.short	0x001c
        /*0212*/ 	.short	0x00d0
        /*0214*/ 	.byte	0x00, 0xf5, 0x21, 0x00


	//----- nvinfo : EIATTR_KPARAM_INFO
	.align		4
.L_223:
        /*0218*/ 	.byte	0x04, 0x17
        /*021a*/ 	.short	(.L_225 - .L_224)
.L_224:
        /*021c*/ 	.word	0x00000000
        /*0220*/ 	.short	0x001b
        /*0222*/ 	.short	0x00c8
        /*0224*/ 	.byte	0x00, 0xf5, 0x21, 0x00


	//----- nvinfo : EIATTR_KPARAM_INFO
	.align		4
.L_225:
        /*0228*/ 	.byte	0x04, 0x17
        /*022a*/ 	.short	(.L_227 - .L_226)
.L_226:
        /*022c*/ 	.word	0x00000000
        /*0230*/ 	.short	0x001a
        /*0232*/ 	.short	0x00c0
        /*0234*/ 	.byte	0x00, 0xf0, 0x11, 0x00


	//----- nvinfo : EIATTR_KPARAM_INFO
	.align		4
.L_227:
        /*0238*/ 	.byte	0x04, 0x17
        /*023a*/ 	.short	(.L_229 - .L_228)
.L_228:
        /*023c*/ 	.word	0x00000000
        /*0240*/ 	.short	0x0019
        /*0242*/ 	.short	0x00b8
        /*0244*/ 	.byte	0x00, 0xf5, 0x21, 0x00


	//----- nvinfo : EIATTR_KPARAM_INFO
	.align		4
.L_229:
        /*0248*/ 	.byte	0x04, 0x17
        /*024a*/ 	.short	(.L_231 - .L_230)
.L_230:
        /*024c*/ 	.word	0x00000000
        /*0250*/ 	.short	0x0018
        /*0252*/ 	.short	0x00b0
        /*0254*/ 	.byte	0x00, 0xf5, 0x21, 0x00


	//----- nvinfo : EIATTR_KPARAM_INFO
	.align		4
.L_231:
        /*0258*/ 	.byte	0x04, 0x17
        /*025a*/ 	.short	(.L_233 - .L_232)
.L_232:
        /*025c*/ 	.word	0x00000000
        /*0260*/ 	.short	0x0017
        /*0262*/ 	.short	0x00a8
        /*0264*/ 	.byte	0x00, 0xf5, 0x21, 0x00


	//----- nvinfo : EIATTR_KPARAM_INFO
	.align		4
.L_233:
        /*0268*/ 	.byte	0x04, 0x17
        /*026a*/ 	.short	(.L_235 - .L_234)
.L_234:
        /*026c*/ 	.word	0x00000000
        /*0270*/ 	.short	0x0016
        /*0272*/ 	.short	0x00a0
        /*0274*/ 	.byte	0x00, 0xf5, 0x21, 0x00


	//----- nvinfo : EIATTR_KPARAM_INFO
	.align		4
.L_235:
        /*0278*/ 	.byte	0x04, 0x17
        /*027a*/ 	.short	(.L_237 - .L_236)
.L_236:
        /*027c*/ 	.word	0x00000000
        /*0280*/ 	.short	0x0015
        /*0282*/ 	.short	0x0098
        /*0284*/ 	.byte	0x00, 0xf5, 0x21, 0x00


	//----- nvinfo : EIATTR_KPARAM_INFO
	.align		4
.L_237:
        /*0288*/ 	.byte	0x04, 0x17
        /*028a*/ 	.short	(.L_239 - .L_238)
.L_238:
        /*028c*/ 	.word	0x00000000
        /*0290*/ 	.short	0x0014
        /*0292*/ 	.short	0x0090
        /*0294*/ 	.byte	0x00, 0xf5, 0x21, 0x00


	//----- nvinfo : EIATTR_KPARAM_INFO
	.align		4
.L_239:
        /*0298*/ 	.byte	0x04, 0x17
        /*029a*/ 	.short	(.L_241 - .L_240)
.L_240:
        /*029c*/ 	.word	0x00000000
        /*02a0*/ 	.short	0x0013
        /*02a2*/ 	.short	0x0088
        /*02a4*/ 	.byte	0x00, 0xf5, 0x21, 0x00


	//----- nvinfo : EIATTR_KPARAM_INFO
	.align		4
.L_241:
        /*02a8*/ 	.byte	0x04, 0x17
        /*02aa*/ 	.short	(.L_243 - .L_242)
.L_242:
        /*02ac*/ 	.word	0x00000000
        /*02b0*/ 	.short	0x0012
        /*02b2*/ 	.short	0x0080
        /*02b4*/ 	.byte	0x00, 0xf5, 0x21, 0x00


	//----- nvinfo : EIATTR_KPARAM_INFO
	.align		4
.L_243:
        /*02b8*/ 	.byte	0x04, 0x17
        /*02ba*/ 	.short	(.L_245 - .L_244)
.L_244:
        /*02bc*/ 	.word	0x00000000
        /*02c0*/ 	.short	0x0011
        /*02c2*/ 	.short	0x0078
        /*02c4*/ 	.byte	0x00, 0xf5, 0x21, 0x00


	//----- nvinfo : EIATTR_KPARAM_INFO
	.align		4
.L_245:
        /*02c8*/ 	.byte	0x04, 0x17
        /*02ca*/ 	.short	(.L_247 - .L_246)
.L_246:
        /*02cc*/ 	.word	0x00000000
        /*02d0*/ 	.short	0x0010
        /*02d2*/ 	.short	0x0070
        /*02d4*/ 	.byte	0x00, 0xf5, 0x21, 0x00


	//----- nvinfo : EIATTR_KPARAM_INFO
	.align		4
.L_247:
        /*02d8*/ 	.byte	0x04, 0x17
        /*02da*/ 	.short	(.L_249 - .L_248)
.L_248:
        /*02dc*/ 	.word	0x00000000
        /*02e0*/ 	.short	0x000f
        /*02e2*/ 	.short	0x0068
        /*02e4*/ 	.byte	0x00, 0xf5, 0x21, 0x00


	//----- nvinfo : EIATTR_KPARAM_INFO
	.align		4
.L_249:
        /*02e8*/ 	.byte	0x04, 0x17
        /*02ea*/ 	.short	(.L_251 - .L_250)
.L_250:
        /*02ec*/ 	.word	0x00000000
        /*02f0*/ 	.short	0x000e
        /*02f2*/ 	.short	0x0060
        /*02f4*/ 	.byte	0x00, 0xf5, 0x21, 0x00


	//----- nvinfo : EIATTR_KPARAM_INFO
	.align		4
.L_251:
        /*02f8*/ 	.byte	0x04, 0x17
        /*02fa*/ 	.short	(.L_253 - .L_252)
.L_252:
        /*02fc*/ 	.word	0x00000000
        /*0300*/ 	.short	0x000d
        /*0302*/ 	.short	0x0058
        /*0304*/ 	.byte	0x00, 0xf5, 0x21, 0x00


	//----- nvinfo : EIATTR_KPARAM_INFO
	.align		4
.L_253:
        /*0308*/ 	.byte	0x04, 0x17
        /*030a*/ 	.short	(.L_255 - .L_254)
.L_254:
        /*030c*/ 	.word	0x00000000
        /*0310*/ 	.short	0x000c
        /*0312*/ 	.short	0x0050
        /*0314*/ 	.byte	0x00, 0xf5, 0x21, 0x00


	//----- nvinfo : EIATTR_KPARAM_INFO
	.align		4
.L_255:
        /*0318*/ 	.byte	0x04, 0x17
        /*031a*/ 	.short	(.L_257 - .L_256)
.L_256:
        /*031c*/ 	.word	0x00000000
        /*0320*/ 	.short	0x000b
        /*0322*/ 	.short	0x0048
        /*0324*/ 	.byte	0x00, 0xf5, 0x21, 0x00


	//----- nvinfo : EIATTR_KPARAM_INFO
	.align		4
.L_257:
        /*0328*/ 	.byte	0x04, 0x17
        /*032a*/ 	.short	(.L_259 - .L_258)
.L_258:
        /*032c*/ 	.word	0x00000000
        /*0330*/ 	.short	0x000a
        /*0332*/ 	.short	0x0040
        /*0334*/ 	.byte	0x00, 0xf5, 0x21, 0x00


	//----- nvinfo : EIATTR_KPARAM_INFO
	.align		4
.L_259:
        /*0338*/ 	.byte	0x04, 0x17
        /*033a*/ 	.short	(.L_261 - .L_260)
.L_260:
        /*033c*/ 	.word	0x00000000
        /*0340*/ 	.short	0x0009
        /*0342*/ 	.short	0x0038
        /*0344*/ 	.byte	0x00, 0xf5, 0x21, 0x00


	//----- nvinfo : EIATTR_KPARAM_INFO
	.align		4
.L_261:
        /*0348*/ 	.byte	0x04, 0x17
        /*034a*/ 	.short	(.L_263 - .L_262)
.L_262:
        /*034c*/ 	.word	0x00000000
        /*0350*/ 	.short	0x0008
        /*0352*/ 	.short	0x0030
        /*0354*/ 	.byte	0x00, 0xf5, 0x21, 0x00


	//----- nvinfo : EIATTR_KPARAM_INFO
	.align		4
.L_263:
        /*0358*/ 	.byte	0x04, 0x17
        /*035a*/ 	.short	(.L_265 - .L_264)
.L_264:
        /*035c*/ 	.word	0x00000000
        /*0360*/ 	.short	0x0007
        /*0362*/ 	.short	0x002c
        /*0364*/ 	.byte	0x00, 0xf0, 0x11, 0x00


	//----- nvinfo : EIATTR_KPARAM_INFO
	.align		4
.L_265:
        /*0368*/ 	.byte	0x04, 0x17
        /*036a*/ 	.short	(.L_267 - .L_266)
.L_266:
        /*036c*/ 	.word	0x00000000
        /*0370*/ 	.short	0x0006
        /*0372*/ 	.short	0x0028
        /*0374*/ 	.byte	0x00, 0xf0, 0x11, 0x00


	//----- nvinfo : EIATTR_KPARAM_INFO
	.align		4
.L_267:
        /*0378*/ 	.byte	0x04, 0x17
        /*037a*/ 	.short	(.L_269 - .L_268)
.L_268:
        /*037c*/ 	.word	0x00000000
        /*0380*/ 	.short	0x0005
        /*0382*/ 	.short	0x0024
        /*0384*/ 	.byte	0x00, 0xf0, 0x11, 0x00


	//----- nvinfo : EIATTR_KPARAM_INFO
	.align		4
.L_269:
        /*0388*/ 	.byte	0x04, 0x17
        /*038a*/ 	.short	(.L_271 - .L_270)
.L_270:
        /*038c*/ 	.word	0x00000000
        /*0390*/ 	.short	0x0004
        /*0392*/ 	.short	0x0020
        /*0394*/ 	.byte	0x00, 0xf0, 0x11, 0x00


	//----- nvinfo : EIATTR_KPARAM_INFO
	.align		4
.L_271:
        /*0398*/ 	.byte	0x04, 0x17
        /*039a*/ 	.short	(.L_273 - .L_272)
.L_272:
        /*039c*/ 	.word	0x00000000
        /*03a0*/ 	.short	0x0003
        /*03a2*/ 	.short	0x0018
        /*03a4*/ 	.byte	0x00, 0xf5, 0x21, 0x00


	//----- nvinfo : EIATTR_KPARAM_INFO
	.align		4
.L_273:
        /*03a8*/ 	.byte	0x04, 0x17
        /*03aa*/ 	.short	(.L_275 - .L_274)
.L_274:
        /*03ac*/ 	.word	0x00000000
        /*03b0*/ 	.short	0x0002
        /*03b2*/ 	.short	0x0010
        /*03b4*/ 	.byte	0x00, 0xf5, 0x21, 0x00


	//----- nvinfo : EIATTR_KPARAM_INFO
	.align		4
.L_275:
        /*03b8*/ 	.byte	0x04, 0x17
        /*03ba*/ 	.short	(.L_277 - .L_276)
.L_276:
        /*03bc*/ 	.word	0x00000000
        /*03c0*/ 	.short	0x0001
        /*03c2*/ 	.short	0x0008
        /*03c4*/ 	.byte	0x00, 0xf5, 0x21, 0x00


	//----- nvinfo : EIATTR_KPARAM_INFO
	.align		4
.L_277:
        /*03c8*/ 	.byte	0x04, 0x17
        /*03ca*/ 	.short	(.L_279 - .L_278)
.L_278:
        /*03cc*/ 	.word	0x00000000
        /*03d0*/ 	.short	0x0000
        /*03d2*/ 	.short	0x0000
        /*03d4*/ 	.byte	0x00, 0xf0, 0x11, 0x00


	//----- nvinfo : EIATTR_SPARSE_MMA_MASK
	.align		4
.L_279:
        /*03d8*/ 	.byte	0x03, 0x50
        /*03da*/ 	.short	0x0000


	//----- nvinfo : EIATTR_MAXREG_COUNT
	.align		4
        /*03dc*/ 	.byte	0x03, 0x1b
        /*03de*/ 	.short	0x00ff


	//----- nvinfo : EIATTR_NUM_BARRIERS
	.align		4
        /*03e0*/ 	.byte	0x02, 0x4c
        /*03e2*/ 	.byte	0x01
	.zero		1


	//----- nvinfo : EIATTR_MERCURY_ISA_VERSION
	.align		4
        /*03e4*/ 	.byte	0x03, 0x5f
        /*03e6*/ 	.short	0x0101


	//----- nvinfo : EIATTR_VRC_CTA_INIT_COUNT
	.align		4
        /*03e8*/ 	.byte	0x02, 0x4a
	.zero		1
	.zero		1


	//----- nvinfo : EIATTR_EXIT_INSTR_OFFSETS
	.align		4
        /*03ec*/ 	.byte	0x04, 0x1c
        /*03ee*/ 	.short	(.L_281 - .L_280)


	//   ....[0]....
.L_280:
        /*03f0*/ 	.word	0x00000070


	//   ....[1]....
        /*03f4*/ 	.word	0x00001ff0


	//   ....[2]....
        /*03f8*/ 	.word	0x000051c0


	//   ....[3]....
        /*03fc*/ 	.word	0x000052d0


	//----- nvinfo : EIATTR_CRS_STACK_SIZE
	.align		4
.L_281:
        /*0400*/ 	.byte	0x04, 0x1e
        /*0402*/ 	.short	(.L_283 - .L_282)
.L_282:
        /*0404*/ 	.word	0x00000000


	//----- nvinfo : EIATTR_CBANK_PARAM_SIZE
	.align		4
.L_283:
        /*0408*/ 	.byte	0x03, 0x19
        /*040a*/ 	.short	0x01c0


	//----- nvinfo : EIATTR_PARAM_CBANK
	.align		4
        /*040c*/ 	.byte	0x04, 0x0a
        /*040e*/ 	.short	(.L_285 - .L_284)
	.align		4
.L_284:
        /*0410*/ 	.word	index@(.nv.constant0._Z30inner_core_impl_kernel_adjointiPKiS0_S0_iifiPKfPfS2_S2_S2_S2_S2_S2_S2_S2_S2_S2_S2_S2_S2_S2_S2_S2_iS3_S3_S3_S3_S3_S3_iiiS2_S2_S3_S3_S3_S3_S3_S3_S3_S3_S3_S3_ffiS2_S2_S2_S2_iS2_S2_S2_ii)
        /*0414*/ 	.short	0x0380
        /*0416*/ 	.short	0x01c0


	//----- nvinfo : EIATTR_SW_WAR
	.align		4
.L_285:
        /*0418*/ 	.byte	0x04, 0x36
        /*041a*/ 	.short	(.L_287 - .L_286)
.L_286:
        /*041c*/ 	.word	0x00000008
.L_287:


//--------------------- .nv.callgraph             --------------------------
	.section	.nv.callgraph,"",@"SHT_CUDA_CALLGRAPH"
	.align	4
	.sectionentsize	8
	.align		4
        /*0000*/ 	.word	0x00000000
	.align		4
        /*0004*/ 	.word	0xffffffff
	.align		4
        /*0008*/ 	.word	0x00000000
	.align		4
        /*000c*/ 	.word	0xfffffffe
	.align		4
        /*0010*/ 	.word	0x00000000
	.align		4
        /*0014*/ 	.word	0xfffffffd
	.align		4
        /*0018*/ 	.word	0x00000000
	.align		4
        /*001c*/ 	.word	0xfffffffc


//--------------------- .text._Z36inner_core_aniso_impl_kernel_adjointiPKiS0_S0_iifiPKfPfS2_S2_S2_S2_S2_S2_S2_S2_S2_S2_S2_S2_S2_S2_S2_iS3_S3_S3_S3_S3_S3_iiiS2_S2_S3_S3_S3_S3_S3_S3_S3_S3_S3_S3_ffiS2_S2_S2_S2_S2_S2_S2_S2_S2_iS2_S2_S2_ii --------------------------
	.section	.text._Z36inner_core_aniso_impl_kernel_adjointiPKiS0_S0_iifiPKfPfS2_S2_S2_S2_S2_S2_S2_S2_S2_S2_S2_S2_S2_S2_S2_iS3_S3_S3_S3_S3_S3_iiiS2_S2_S3_S3_S3_S3_S3_S3_S3_S3_S3_S3_ffiS2_S2_S2_S2_S2_S2_S2_S2_S2_iS2_S2_S2_ii,"ax",@progbits
	.align	128
        .global         _Z36inner_core_aniso_impl_kernel_adjointiPKiS0_S0_iifiPKfPfS2_S2_S2_S2_S2_S2_S2_S2_S2_S2_S2_S2_S2_S2_S2_iS3_S3_S3_S3_S3_S3_iiiS2_S2_S3_S3_S3_S3_S3_S3_S3_S3_S3_S3_ffiS2_S2_S2_S2_S2_S2_S2_S2_S2_iS2_S2_S2_ii
        .type           _Z36inner_core_aniso_impl_kernel_adjointiPKiS0_S0_iifiPKfPfS2_S2_S2_S2_S2_S2_S2_S2_S2_S2_S2_S2_S2_S2_S2_iS3_S3_S3_S3_S3_S3_iiiS2_S2_S3_S3_S3_S3_S3_S3_S3_S3_S3_S3_ffiS2_S2_S2_S2_S2_S2_S2_S2_S2_iS2_S2_S2_ii,@function
        .size           _Z36inner_core_aniso_impl_kernel_adjointiPKiS0_S0_iifiPKfPfS2_S2_S2_S2_S2_S2_S2_S2_S2_S2_S2_S2_S2_S2_S2_iS3_S3_S3_S3_S3_S3_iiiS2_S2_S3_S3_S3_S3_S3_S3_S3_S3_S3_S3_ffiS2_S2_S2_S2_S2_S2_S2_S2_S2_iS2_S2_S2_ii,(.L_x_45 - _Z36inner_core_aniso_impl_kernel_adjointiPKiS0_S0_iifiPKfPfS2_S2_S2_S2_S2_S2_S2_S2_S2_S2_S2_S2_S2_S2_S2_iS3_S3_S3_S3_S3_S3_iiiS2_S2_S3_S3_S3_S3_S3_S3_S3_S3_S3_S3_ffiS2_S2_S2_S2_S2_S2_S2_S2_S2_iS2_S2_S2_ii)
        .other          _Z36inner_core_aniso_impl_kernel_adjointiPKiS0_S0_iifiPKfPfS2_S2_S2_S2_S2_S2_S2_S2_S2_S2_S2_S2_S2_S2_S2_iS3_S3_S3_S3_S3_S3_iiiS2_S2_S3_S3_S3_S3_S3_S3_S3_S3_S3_S3_ffiS2_S2_S2_S2_S2_S2_S2_S2_S2_iS2_S2_S2_ii,@"STO_CUDA_ENTRY STV_DEFAULT"
_Z36inner_core_aniso_impl_kernel_adjointiPKiS0_S0_iifiPKfPfS2_S2_S2_S2_S2_S2_S2_S2_S2_S2_S2_S2_S2_S2_S2_iS3_S3_S3_S3_S3_S3_iiiS2_S2_S3_S3_S3_S3_S3_S3_S3_S3_S3_S3_ffiS2_S2_S2_S2_S2_S2_S2_S2_S2_iS2_S2_S2_ii:
.text._Z36inner_core_aniso_impl_kernel_adjointiPKiS0_S0_iifiPKfPfS2_S2_S2_S2_S2_S2_S2_S2_S2_S2_S2_S2_S2_S2_S2_iS3_S3_S3_S3_S3_S3_iiiS2_S2_S3_S3_S3_S3_S3_S3_S3_S3_S3_S3_ffiS2_S2_S2_S2_S2_S2_S2_S2_S2_iS2_S2_S2_ii:
[----:B------:R-:W-:Y:S08]  /*0000*/  LDC R1, c[0x0][0x37c] ;  /* 0x0000df00ff017b82 */ /* 0x000ff00000000800 */
[----:B------:R-:W-:Y:S01]  /*0010*/  S2UR UR4, SR_CTAID.Y ;  /* 0x00000000000479c3 */ /* 0x000fe20000002600 */
[----:B------:R-:W0:Y:S07]  /*0020*/  LDCU UR5, c[0x0][0x370] ;  /* 0x00006e00ff0577ac */ /* 0x000e2e0008000800 */
[----:B------:R-:W0:Y:S08]  /*0030*/  S2UR UR6, SR_CTAID.X ;  /* 0x00000000000679c3 */ /* 0x000e300000002500 */
[----:B------:R-:W1:Y:S01]  /*0040*/  LDC R0, c[0x0][0x380] ;  /* 0x0000e000ff007b82 */ /* 0x000e620000000800 */
[----:B0-----:R-:W-:-:S06]  /*0050*/  UIMAD UR4, UR4, UR5, UR6 ;  /* 0x00000005040472a4 */ /* 0x001fcc000f8e0206 */
[----:B-1----:R-:W-:-:S13]  /*0060*/  ISETP.LE.AND P0, PT, R0, UR4, PT ;  /* 0x0000000400007c0c */ /* 0x002fda000bf03270 */
[----:B------:R-:W-:Y:S05]  /*0070*/  @P0 EXIT ;  /* 0x000000000000094d */ /* 0x000fea0003800000 */
[----:B------:R-:W0:Y:S01]  /*0080*/  S2R R8, SR_TID.X ;  /* 0x0000000000087919 */ /* 0x000e220000002100 */
[----:B------:R-:W1:Y:S01]  /*0090*/  LDCU.64 UR14, c[0x0][0x358] ;  /* 0x00006b00ff0e77ac */ /* 0x000e620008000a00 */
[----:B------:R-:W-:Y:S01]  /*00a0*/  MOV R11, UR4 ;  /* 0x00000004000b7c02 */ /* 0x000fe20008000f00 */
[----:B------:R-:W-:Y:S01]  /*00b0*/  BSSY.RECONVERGENT B0, `(.L_x_0) ;  /* 0x0000040000007945 */ /* 0x000fe20003800200 */
[----:B------:R-:W-:Y:S02]  /*00c0*/  PLOP3.LUT P3, PT, PT, PT, PT, 0x8, 0x80 ;  /* 0x000000000080781c */ /* 0x000fe40003f6e170 */
[----:B0-----:R-:W-:-:S13]  /*00d0*/  ISETP.GT.U32.AND P0, PT, R8, 0x7c, PT ;  /* 0x0000007c0800780c */ /* 0x001fda0003f04070 */
[----:B-1----:R-:W-:Y:S05]  /*00e0*/  @P0 BRA `(.L_x_1) ;  /* 0x0000000000f00947 */ /* 0x002fea0003800000 */
[----:B------:R-:W0:Y:S01]  /*00f0*/  LDCU UR4, c[0x0][0x3ac] ;  /* 0x00007580ff0477ac */ /* 0x000e220008000800 */
[----:B------:R-:W1:Y:S01]  /*0100*/  LDC.64 R4, c[0x0][0x390] ;  /* 0x0000e400ff047b82 */ /* 0x000e620000000a00 */
[----:B0-----:R-:W-:-:S09]  /*0110*/  UISETP.NE.AND UP0, UPT, UR4, URZ, UPT ;  /* 0x000000ff0400728c */ /* 0x001fd2000bf05270 */
[----:B------:R-:W-:Y:S05]  /*0120*/  BRA.U UP0, `(.L_x_2) ;  /* 0x00000001001c7547 */ /* 0x000fea000b800000 */
[----:B------:R-:W0:Y:S08]  /*0130*/  LDC.64 R6, c[0x0][0x3a0] ;  /* 0x0000e800ff067b82 */ /* 0x000e300000000a00 */
[----:B------:R-:W2:Y:S01]  /*0140*/  LDC.64 R2, c[0x0][0x398] ;  /* 0x0000e600ff027b82 */ /* 0x000ea20000000a00 */
[----:B0-----:R-:W-:-:S05]  /*0150*/  IADD3 R0, PT, PT, R7, -0x1, RZ ;  /* 0xffffffff07007810 */ /* 0x001fca0007ffe0ff */
[----:B------:R-:W-:-:S04]  /*0160*/  IMAD R11, R0, R6, R11 ;  /* 0x00000006000b7224 */ /* 0x000fc800078e020b */
[----:B--2---:R-:W-:-:S06]  /*0170*/  IMAD.WIDE R2, R11, 0x4, R2 ;  /* 0x000000040b027825 */ /* 0x004fcc00078e0202 */
[----:B------:R-:W2:Y:S02]  /*0180*/  LDG.E R2, desc[UR14][R2.64] ;  /* 0x0000000e02027981 */ /* 0x000ea4000c1e1900 */
[----:B--2---:R-:W-:-:S07]  /*0190*/  IADD3 R11, PT, PT, R2, -0x1, RZ ;  /* 0xffffffff020b7810 */ /* 0x004fce0007ffe0ff */
.L_x_2:
[----:B-1----:R-:W-:-:S06]  /*01a0*/  IMAD.WIDE R2, R11, 0x4, R4 ;  /* 0x000000040b027825 */ /* 0x002fcc00078e0204 */
[----:B------:R-:W2:Y:S01]  /*01b0*/  LDG.E R2, desc[UR14][R2.64] ;  /* 0x0000000e02027981 */ /* 0x000ea2000c1e1900 */
[----:B------:R-:W-:Y:S01]  /*01c0*/  BSSY.RECONVERGENT B1, `(.L_x_3) ;  /* 0x000001d000017945 */ /* 0x000fe20003800200 */
[----:B------:R-:W-:Y:S02]  /*01d0*/  ISETP.GT.U32.AND P1, PT, R8, 0x18, PT ;  /* 0x000000180800780c */ /* 0x000fe40003f24070 */
[C---:B--2---:R-:W-:Y:S02]  /*01e0*/  ISETP.NE.AND P0, PT, R2.reuse, 0xb, PT ;  /* 0x0000000b0200780c */ /* 0x044fe40003f05270 */
[----:B------:R-:W-:-:S11]  /*01f0*/  ISETP.NE.AND P3, PT, R2, 0xb, PT ;  /* 0x0000000b0200780c */ /* 0x000fd60003f65270 */
[----:B------:R-:W-:Y:S05]  /*0200*/  @!P0 BRA `(.L_x_4) ;  /* 0x0000000000608947 */ /* 0x000fea0003800000 */
[----:B------:R-:W0:Y:S01]  /*0210*/  LDC.64 R2, c[0x0][0x388] ;  /* 0x0000e200ff027b82 */ /* 0x000e220000000a00 */
[----:B------:R-:W-:-:S04]  /*0220*/  IMAD R5, R11, 0x7d, R8 ;  /* 0x0000007d0b057824 */ /* 0x000fc800078e0208 */
[----:B0-----:R-:W-:-:S03]  /*0230*/  IMAD.WIDE R2, R5, 0x4, R2 ;  /* 0x0000000405027825 */ /* 0x001fc600078e0202 */
[----:B------:R-:W0:Y:S02]  /*0240*/  LDC.64 R4, c[0x0][0x3b0] ;  /* 0x0000ec00ff047b82 */ /* 0x000e240000000a00 */
[----:B------:R-:W2:Y:S01]  /*0250*/  LDG.E R0, desc[UR14][R2.64] ;  /* 0x0000000e02007981 */ /* 0x000ea2000c1e1900 */
[----:B------:R-:W-:-:S05]  /*0260*/  HFMA2 R7, -RZ, RZ, 0, 1.78813934326171875e-07 ;  /* 0x00000003ff077431 */ /* 0x000fca00000001ff */
[----:B------:R-:W1:Y:S01]  /*0270*/  S2UR UR7, SR_CgaCtaId ;  /* 0x00000000000779c3 */ /* 0x000e620000008800 */
[----:B------:R-:W-:Y:S01]  /*0280*/  UMOV UR4, 0x400 ;  /* 0x0000040000047882 */ /* 0x000fe20000000000 */
[----:B--2---:R-:W-:-:S04]  /*0290*/  IMAD R7, R0, R7, -0x3 ;  /* 0xfffffffd00077424 */ /* 0x004fc800078e0207 */
[----:B0-----:R-:W-:-:S05]  /*02a0*/  IMAD.WIDE R4, R7, 0x4, R4 ;  /* 0x0000000407047825 */ /* 0x001fca00078e0204 */
[----:B------:R-:W2:Y:S04]  /*02b0*/  LDG.E.CONSTANT R6, desc[UR14][R4.64] ;  /* 0x0000000e04067981 */ /* 0x000ea8000c1e9900 */
[----:B------:R-:W3:Y:S04]  /*02c0*/  LDG.E.CONSTANT R7, desc[UR14][R4.64+0x4] ;  /* 0x0000040e04077981 */ /* 0x000ee8000c1e9900 */
[----:B------:R-:W4:Y:S01]  /*02d0*/  LDG.E.CONSTANT R9, desc[UR14][R4.64+0x8] ;  /* 0x0000080e04097981 */ /* 0x000f22000c1e9900 */
[----:B------:R-:W-:Y:S02]  /*02e0*/  UIADD3 UR5, UPT, UPT, UR4, 0x1f4, URZ ;  /* 0x000001f404057890 */ /* 0x000fe4000fffe0ff */
[----:B------:R-:W-:-:S02]  /*02f0*/  UIADD3 UR6, UPT, UPT, UR4, 0x3e8, URZ ;  /* 0x000003e804067890 */ /* 0x000fc4000fffe0ff */
[----:B-1----:R-:W-:Y:S02]  /*0300*/  ULEA UR4, UR7, UR4, 0x18 ;  /* 0x0000000407047291 */ /* 0x002fe4000f8ec0ff */
[----:B------:R-:W-:Y:S02]  /*0310*/  ULEA UR5, UR7, UR5, 0x18 ;  /* 0x0000000507057291 */ /* 0x000fe4000f8ec0ff */
[----:B------:R-:W-:Y:S02]  /*0320*/  ULEA UR6, UR7, UR6, 0x18 ;  /* 0x0000000607067291 */ /* 0x000fe4000f8ec0ff */
[C---:B------:R-:W-:Y:S02]  /*0330*/  LEA R3, R8.reuse, UR4, 0x2 ;  /* 0x0000000408037c11 */ /* 0x040fe4000f8e10ff */
[C---:B------:R-:W-:Y:S02]  /*0340*/  LEA R2, R8.reuse, UR5, 0x2 ;  /* 0x0000000508027c11 */ /* 0x040fe4000f8e10ff */
[----:B------:R-:W-:Y:S01]  /*0350*/  LEA R10, R8, UR6, 0x2 ;  /* 0x00000006080a7c11 */ /* 0x000fe2000f8e10ff */
[----:B--2---:R0:W-:Y:S04]  /*0360*/  STS [R3], R6 ;  /* 0x0000000603007388 */ /* 0x0041e80000000800 */
[----:B---3--:R0:W-:Y:S04]  /*0370*/  STS [R2], R7 ;  /* 0x0000000702007388 */ /* 0x0081e80000000800 */
[----:B----4-:R0:W-:Y:S02]  /*0380*/  STS [R10], R9 ;  /* 0x000000090a007388 */ /* 0x0101e40000000800 */
.L_x_4:
[----:B------:R-:W-:Y:S05]  /*0390*/  BSYNC.RECONVERGENT B1 ;  /* 0x0000000000017941 */ /* 0x000fea0003800200 */
.L_x_3:
[----:B------:R-:W-:Y:S05]  /*03a0*/  @P1 BRA `(.L_x_1) ;  /* 0x0000000000401947 */ /* 0x000fea0003800000 */
[----:B0-----:R-:W0:Y:S08]  /*03b0*/  LDC.64 R2, c[0x0][0x408] ;  /* 0x00010200ff027b82 */ /* 0x001e300000000a00 */
[----:B------:R-:W1:Y:S01]  /*03c0*/  LDC.64 R4, c[0x0][0x410] ;  /* 0x00010400ff047b82 */ /* 0x000e620000000a00 */
[----:B0-----:R-:W-:-:S06]  /*03d0*/  IMAD.WIDE.U32 R2, R8, 0x4, R2 ;  /* 0x0000000408027825 */ /* 0x001fcc00078e0002 */
[----:B------:R-:W2:Y:S01]  /*03e0*/  LDG.E.CONSTANT R2, desc[UR14][R2.64] ;  /* 0x0000000e02027981 */ /* 0x000ea2000c1e9900 */
[----:B-1----:R-:W-:-:S06]  /*03f0*/  IMAD.WIDE.U32 R4, R8, 0x4, R4 ;  /* 0x0000000408047825 */ /* 0x002fcc00078e0004 */
[----:B------:R-:W3:Y:S01]  /*0400*/  LDG.E.CONSTANT R4, desc[UR14][R4.64] ;  /* 0x0000000e04047981 */ /* 0x000ee2000c1e9900 */
[----:B------:R-:W0:Y:S01]  /*0410*/  S2UR UR6, SR_CgaCtaId ;  /* 0x00000000000679c3 */ /* 0x000e220000008800 */
[----:B------:R-:W-:Y:S02]  /*0420*/  UMOV UR5, 0x400 ;  /* 0x0000040000057882 */ /* 0x000fe40000000000 */
[----:B------:R-:W-:Y:S02]  /*0430*/  UIADD3 UR4, UPT, UPT, UR5, 0x1770, URZ ;  /* 0x0000177005047890 */ /* 0x000fe4000fffe0ff */
[----:B------:R-:W-:Y:S02]  /*0440*/  UIADD3 UR5, UPT, UPT, UR5, 0x17d4, URZ ;  /* 0x000017d405057890 */ /* 0x000fe4000fffe0ff */
[----:B0-----:R-:W-:Y:S02]  /*0450*/  ULEA UR4, UR6, UR4, 0x18 ;  /* 0x0000000406047291 */ /* 0x001fe4000f8ec0ff */
[----:B------:R-:W-:-:S04]  /*0460*/  ULEA UR5, UR6, UR5, 0x18 ;  /* 0x0000000506057291 */ /* 0x000fc8000f8ec0ff */
[C---:B------:R-:W-:Y:S02]  /*0470*/  LEA R7, R8.reuse, UR4, 0x2 ;  /* 0x0000000408077c11 */ /* 0x040fe4000f8e10ff */
[----:B------:R-:W-:-:S03]  /*0480*/  LEA R9, R8, UR5, 0x2 ;  /* 0x0000000508097c11 */ /* 0x000fc6000f8e10ff */
[----:B--2---:R1:W-:Y:S04]  /*0490*/  STS [R7], R2 ;  /* 0x0000000207007388 */ /* 0x0043e80000000800 */
[----:B---3--:R1:W-:Y:S02]  /*04a0*/  STS [R9], R4 ;  /* 0x0000000409007388 */ /* 0x0083e40000000800 */
.L_x_1:
[----:B------:R-:W-:Y:S05]  /*04b0*/  BSYNC.RECONVERGENT B0 ;  /* 0x0000000000007941 */ /* 0x000fea0003800200 */
.L_x_0:
[----:B01----:R-:W-:Y:S01]  /*04c0*/  LOP3.LUT R2, R8, 0xffff, RZ, 0xc0, !PT ;  /* 0x0000ffff08027812 */ /* 0x003fe200078ec0ff */
[----:B------:R-:W-:Y:S04]  /*04d0*/  BAR.SYNC.DEFER_BLOCKING 0x0 ;  /* 0x0000000000007b1d */ /* 0x000fe80000010000 */
[----:B------:R-:W-:Y:S02]  /*04e0*/  IMAD R2, R2, 0xa3e, RZ ;  /* 0x00000a3e02027824 */ /* 0x000fe400078e02ff */
[----:B------:R-:W-:Y:S03]  /*04f0*/  BSSY.RECONVERGENT B0, `(.L_x_5) ;  /* 0x00001cd000007945 */ /* 0x000fe60003800200 */
[----:B------:R-:W-:-:S05]  /*0500*/  SHF.R.U32.HI R26, RZ, 0x10, R2 ;  /* 0x00000010ff1a7819 */ /* 0x000fca0000011602 */
[----:B------:R-:W-:-:S05]  /*0510*/  IMAD R6, R26, -0x19, R8 ;  /* 0xffffffe71a067824 */ /* 0x000fca00078e0208 */
[----:B------:R-:W-:-:S05]  /*0520*/  PRMT R2, R6, 0x9910, RZ ;  /* 0x0000991006027816 */ /* 0x000fca00000000ff */
[----:B------:R-:W-:-:S05]  /*0530*/  IMAD R3, R2, 0x6667, RZ ;  /* 0x0000666702037824 */ /* 0x000fca00078e02ff */
[----:B------:R-:W-:-:S04]  /*0540*/  SHF.R.S32.HI R2, RZ, 0x10, R3 ;  /* 0x00000010ff027819 */ /* 0x000fc80000011403 */
[----:B------:R-:W-:-:S04]  /*0550*/  LOP3.LUT R2, R2, 0xffff, RZ, 0xc0, !PT ;  /* 0x0000ffff02027812 */ /* 0x000fc800078ec0ff */
[----:B------:R-:W-:-:S04]  /*0560*/  SHF.R.U32.HI R2, RZ, 0xf, R2 ;  /* 0x0000000fff027819 */ /* 0x000fc80000011602 */
[----:B------:R-:W-:-:S04]  /*0570*/  LEA.HI.SX32 R2, R3, R2, 0xf ;  /* 0x0000000203027211 */ /* 0x000fc800078f7aff */
[----:B------:R-:W-:-:S05]  /*0580*/  PRMT R35, R2, 0x9910, RZ ;  /* 0x0000991002237816 */ /* 0x000fca00000000ff */
[----:B------:R-:W-:Y:S01]  /*0590*/  IMAD R6, R35, -0x5, R6 ;  /* 0xfffffffb23067824 */ /* 0x000fe200078e0206 */
[----:B------:R-:W-:Y:S06]  /*05a0*/  @!P3 BRA `(.L_x_6) ;  /* 0x0000001c0004b947 */ /* 0x000fec0003800000 */
[----:B------:R-:W0:Y:S01]  /*05b0*/  S2UR UR6, SR_CgaCtaId ;  /* 0x00000000000679c3 */ /* 0x000e220000008800 */
[----:B------:R-:W-:Y:S01]  /*05c0*/  UMOV UR4, 0x400 ;  /* 0x0000040000047882 */ /* 0x000fe20000000000 */
[----:B------:R-:W-:Y:S01]  /*05d0*/  IMAD R10, R26, 0x19, RZ ;  /* 0x000000191a0a7824 */ /* 0x000fe200078e02ff */
[----:B------:R-:W-:Y:S02]  /*05e0*/  UIADD3 UR5, UPT, UPT, UR4, 0x1770, URZ ;  /* 0x0000177004057890 */ /* 0x000fe4000fffe0ff */
[----:B------:R-:W-:Y:S01]  /*05f0*/  UIADD3 UR7, UPT, UPT, UR4, 0x1f4, URZ ;  /* 0x000001f404077890 */ /* 0x000fe2000fffe0ff */
[----:B------:R-:W-:Y:S01]  /*0600*/  IMAD R9, R35, 0x5, R10 ;  /* 0x0000000523097824 */ /* 0x000fe200078e020a */
[----:B------:R-:W-:Y:S01]  /*0610*/  IADD3 R10, PT, PT, R6, R10, RZ ;  /* 0x0000000a060a7210 */ /* 0x000fe20007ffe0ff */
[----:B------:R-:W1:Y:S01]  /*0620*/  LDC.64 R44, c[0x0][0x3d0] ;  /* 0x0000f400ff2c7b82 */ /* 0x000e620000000a00 */
[----:B0-----:R-:W-:Y:S02]  /*0630*/  ULEA UR8, UR6, UR4, 0x18 ;  /* 0x0000000406087291 */ /* 0x001fe4000f8ec0ff */
[----:B------:R-:W-:-:S02]  /*0640*/  UIADD3 UR4, UPT, UPT, UR4, 0x3e8, URZ ;  /* 0x000003e804047890 */ /* 0x000fc4000fffe0ff */
[----:B------:R-:W-:Y:S02]  /*0650*/  ULEA UR7, UR6, UR7, 0x18 ;  /* 0x0000000706077291 */ /* 0x000fe4000f8ec0ff */
[----:B------:R-:W-:Y:S01]  /*0660*/  ULEA UR5, UR6, UR5, 0x18 ;  /* 0x0000000506057291 */ /* 0x000fe2000f8ec0ff */
[C---:B------:R-:W-:Y:S01]  /*0670*/  LEA R12, R9.reuse, UR8, 0x2 ;  /* 0x00000008090c7c11 */ /* 0x040fe2000f8e10ff */
[----:B------:R-:W-:Y:S01]  /*0680*/  ULEA UR4, UR6, UR4, 0x18 ;  /* 0x0000000406047291 */ /* 0x000fe2000f8ec0ff */
[----:B------:R-:W-:Y:S02]  /*0690*/  LEA R24, R10, UR8, 0x2 ;  /* 0x000000080a187c11 */ /* 0x000fe4000f8e10ff */
[C---:B------:R-:W-:Y:S01]  /*06a0*/  LEA R17, R9.reuse, UR7, 0x2 ;  /* 0x0000000709117c11 */ /* 0x040fe2000f8e10ff */
[----:B------:R-:W-:Y:S01]  /*06b0*/  LDS R15, [R12] ;  /* 0x000000000c0f7984 */ /* 0x000fe20000000800 */
[----:B------:R-:W-:Y:S02]  /*06c0*/  LEA R13, R6, UR5, 0x2 ;  /* 0x00000005060d7c11 */ /* 0x000fe4000f8e10ff */
[----:B------:R-:W-:Y:S01]  /*06d0*/  LEA R9, R9, UR4, 0x2 ;  /* 0x0000000409097c11 */ /* 0x000fe2000f8e10ff */
[----:B------:R-:W-:Y:S01]  /*06e0*/  LDS R3, [R17] ;  /* 0x0000000011037984 */ /* 0x000fe20000000800 */
[C---:B------:R-:W-:Y:S01]  /*06f0*/  LEA R31, R35.reuse, UR5, 0x2 ;  /* 0x00000005231f7c11 */ /* 0x040fe2000f8e10ff */
[----:B------:R-:W-:Y:S01]  /*0700*/  IMAD R35, R35, 0x5, R6 ;  /* 0x0000000523237824 */ /* 0x000fe200078e0206 */
[C---:B------:R-:W-:Y:S01]  /*0710*/  LEA R21, R10.reuse, UR7, 0x2 ;  /* 0x000000070a157c11 */ /* 0x040fe2000f8e10ff */
[----:B------:R-:W0:Y:S01]  /*0720*/  LDS R2, [R13] ;  /* 0x000000000d027984 */ /* 0x000e220000000800 */
[----:B------:R-:W-:-:S03]  /*0730*/  LEA R28, R10, UR4, 0x2 ;  /* 0x000000040a1c7c11 */ /* 0x000fc6000f8e10ff */
[----:B------:R-:W2:Y:S04]  /*0740*/  LDS R5, [R9] ;  /* 0x0000000009057984 */ /* 0x000ea80000000800 */
[----:B------:R-:W-:Y:S04]  /*0750*/  LDS R18, [R13+0x14] ;  /* 0x000014000d127984 */ /* 0x000fe80000000800 */
[----:B------:R-:W3:Y:S04]  /*0760*/  LDS R20, [R17+0x4] ;  /* 0x0000040011147984 */ /* 0x000ee80000000800 */
[----:B------:R-:W4:Y:S04]  /*0770*/  LDS R22, [R9+0x4] ;  /* 0x0000040009167984 */ /* 0x000f280000000800 */
[----:B------:R-:W1:Y:S04]  /*0780*/  LDS R19, [R12+0x4] ;  /* 0x000004000c137984 */ /* 0x000e680000000800 */
[----:B------:R-:W-:Y:S04]  /*0790*/  LDS R4, [R12+0x8] ;  /* 0x000008000c047984 */ /* 0x000fe80000000800 */
[----:B------:R-:W1:Y:S04]  /*07a0*/  LDS R7, [R13+0x28] ;  /* 0x000028000d077984 */ /* 0x000e680000000800 */
[----:B------:R-:W1:Y:S04]  /*07b0*/  LDS R16, [R9+0x8] ;  /* 0x0000080009107984 */ /* 0x000e680000000800 */
[----:B------:R-:W1:Y:S01]  /*07c0*/  LDS R14, [R17+0x8] ;  /* 0x00000800110e7984 */ /* 0x000e620000000800 */
[C---:B0-----:R-:W-:Y:S01]  /*07d0*/  FFMA R3, R2.reuse, R3, RZ ;  /* 0x0000000302037223 */ /* 0x041fe200000000ff */
[----:B------:R-:W-:-:S02]  /*07e0*/  FFMA R15, R2, R15, RZ ;  /* 0x0000000f020f7223 */ /* 0x000fc400000000ff */
[----:B------:R-:W-:Y:S01]  /*07f0*/  LDS R23, [R24] ;  /* 0x0000000018177984 */ /* 0x000fe20000000800 */
[----:B--2---:R-:W-:-:S03]  /*0800*/  FFMA R5, R2, R5, RZ ;  /* 0x0000000502057223 */ /* 0x004fc600000000ff */
[----:B------:R-:W0:Y:S04]  /*0810*/  LDS R2, [R31] ;  /* 0x000000001f027984 */ /* 0x000e280000000800 */
[----:B------:R-:W-:Y:S01]  /*0820*/  LDS R39, [R24+0x14] ;  /* 0x0000140018277984 */ /* 0x000fe20000000800 */
[----:B---3--:R-:W-:-:S03]  /*0830*/  FFMA R27, R18, R20, R3 ;  /* 0x00000014121b7223 */ /* 0x008fc60000000003 */
[----:B------:R-:W-:Y:S01]  /*0840*/  LDS R20, [R12+0xc] ;  /* 0x00000c000c147984 */ /* 0x000fe20000000800 */
[----:B----4-:R-:W-:-:S03]  /*0850*/  FFMA R33, R18, R22, R5 ;  /* 0x0000001612217223 */ /* 0x010fc60000000005 */
[----:B------:R-:W-:Y:S01]  /*0860*/  LDS R22, [R12+0x10] ;  /* 0x000010000c167984 */ /* 0x000fe20000000800 */
[----:B-1----:R-:W-:-:S03]  /*0870*/  FFMA R30, R18, R19, R15 ;  /* 0x00000013121e7223 */ /* 0x002fc6000000000f */
[----:B------:R-:W1:Y:S04]  /*0880*/  LDS R5, [R13+0x3c] ;  /* 0x00003c000d057984 */ /* 0x000e680000000800 */
[----:B------:R-:W2:Y:S01]  /*0890*/  LDS R12, [R31+0x14] ;  /* 0x000014001f0c7984 */ /* 0x000ea20000000800 */
[----:B------:R-:W-:-:S03]  /*08a0*/  FFMA R4, R7, R4, R30 ;  /* 0x0000000407047223 */ /* 0x000fc6000000001e */
[----:B------:R-:W3:Y:S01]  /*08b0*/  LDS R37, [R21] ;  /* 0x0000000015257984 */ /* 0x000ee20000000800 */
[----:B------:R-:W-:-:S03]  /*08c0*/  FFMA R16, R7, R16, R33 ;  /* 0x0000001007107223 */ /* 0x000fc60000000021 */
[----:B------:R-:W4:Y:S01]  /*08d0*/  LDS R34, [R17+0xc] ;  /* 0x00000c0011227984 */ /* 0x000f220000000800 */
[----:B------:R-:W-:-:S03]  /*08e0*/  FFMA R27, R7, R14, R27 ;  /* 0x0000000e071b7223 */ /* 0x000fc6000000001b */
[----:B------:R-:W-:Y:S04]  /*08f0*/  LDS R15, [R24+0x28] ;  /* 0x00002800180f7984 */ /* 0x000fe80000000800 */
[----:B------:R-:W4:Y:S04]  /*0900*/  LDS R10, [R31+0x28] ;  /* 0x000028001f0a7984 */ /* 0x000f280000000800 */
[----:B------:R-:W4:Y:S01]  /*0910*/  LDS R29, [R13+0x50] ;  /* 0x000050000d1d7984 */ /* 0x000f220000000800 */
[----:B0-----:R-:W-:-:S03]  /*0920*/  FFMA R41, R2, R23, RZ ;  /* 0x0000001702297223 */ /* 0x001fc600000000ff */
[----:B------:R-:W0:Y:S04]  /*0930*/  LDS R32, [R9+0xc] ;  /* 0x00000c0009207984 */ /* 0x000e280000000800 */
[----:B------:R-:W0:Y:S04]  /*0940*/  LDS R25, [R21+0x14] ;  /* 0x0000140015197984 */ /* 0x000e280000000800 */
[----:B------:R-:W0:Y:S04]  /*0950*/  LDS R3, [R28] ;  /* 0x000000001c037984 */ /* 0x000e280000000800 */
[----:B------:R-:W-:Y:S01]  /*0960*/  LDS R33, [R24+0x3c] ;  /* 0x00003c0018217984 */ /* 0x000fe20000000800 */
[----:B-1----:R-:W-:-:S03]  /*0970*/  FFMA R4, R5, R20, R4 ;  /* 0x0000001405047223 */ /* 0x002fc60000000004 */
[----:B------:R-:W1:Y:S01]  /*0980*/  LDS R30, [R31+0x3c] ;  /* 0x00003c001f1e7984 */ /* 0x000e620000000800 */
[----:B--2---:R-:W-:-:S03]  /*0990*/  FFMA R39, R12, R39, R41 ;  /* 0x000000270c277223 */ /* 0x004fc60000000029 */
[----:B------:R-:W2:Y:S01]  /*09a0*/  LDS R13, [R21+0x28] ;  /* 0x00002800150d7984 */ /* 0x000ea20000000800 */
[----:B---3--:R-:W-:-:S03]  /*09b0*/  FFMA R37, R2, R37, RZ ;  /* 0x0000002502257223 */ /* 0x008fc600000000ff */
[----:B------:R-:W-:Y:S01]  /*09c0*/  LDS R18, [R9+0x10] ;  /* 0x0000100009127984 */ /* 0x000fe20000000800 */
[----:B----4-:R-:W-:-:S03]  /*09d0*/  FFMA R43, R5, R34, R27 ;  /* 0x00000022052b7223 */ /* 0x010fc6000000001b */
[----:B------:R-:W3:Y:S04]  /*09e0*/  LDS R36, [R17+0x10] ;  /* 0x0000100011247984 */ /* 0x000ee80000000800 */
[----:B------:R-:W4:Y:S01]  /*09f0*/  LDS R19, [R28+0x14] ;  /* 0x000014001c137984 */ /* 0x000f220000000800 */
[----:B------:R-:W-:Y:S02]  /*0a00*/  FFMA R41, R10, R15, R39 ;  /* 0x0000000f0a297223 */ /* 0x000fe40000000027 */
[----:B------:R-:W4:Y:S01]  /*0a10*/  LDC.64 R14, c[0x0][0x3f0] ;  /* 0x0000fc00ff0e7b82 */ /* 0x000f220000000a00 */
[----:B------:R-:W4:Y:S01]  /*0a20*/  LDS R9, [R21+0x3c] ;  /* 0x00003c0015097984 */ /* 0x000f220000000800 */
[----:B------:R-:W-:-:S03]  /*0a30*/  FFMA R27, R29, R22, R4 ;  /* 0x000000161d1b7223 */ /* 0x000fc60000000004 */
[----:B------:R-:W4:Y:S01]  /*0a40*/  LDS R17, [R28+0x28] ;  /* 0x000028001c117984 */ /* 0x000f220000000800 */
[----:B0-----:R-:W-:Y:S02]  /*0a50*/  FFMA R16, R5, R32, R16 ;  /* 0x0000002005107223 */ /* 0x001fe40000000010 */
[----:B------:R-:W0:Y:S01]  /*0a60*/  LDC.64 R4, c[0x0][0x3c0] ;  /* 0x0000f000ff047b82 */ /* 0x000e220000000a00 */
[----:B------:R-:W4:Y:S01]  /*0a70*/  LDS R7, [R28+0x3c] ;  /* 0x00003c001c077984 */ /* 0x000f220000000800 */
[----:B------:R-:W-:Y:S01]  /*0a80*/  FFMA R25, R12, R25, R37 ;  /* 0x000000190c197223 */ /* 0x000fe20000000025 */
[----:B------:R-:W-:Y:S01]  /*0a90*/  FFMA R2, R2, R3, RZ ;  /* 0x0000000302027223 */ /* 0x000fe200000000ff */
[----:B------:R-:W-:Y:S01]  /*0aa0*/  LEA R26, R26, UR5, 0x2 ;  /* 0x000000051a1a7c11 */ /* 0x000fe2000f8e10ff */
[----:B------:R-:W-:Y:S03]  /*0ab0*/  LDS R24, [R24+0x50] ;  /* 0x0000500018187984 */ /* 0x000fe60000000800 */
[----:B------:R-:W4:Y:S01]  /*0ac0*/  LDC.64 R38, c[0x0][0x3e0] ;  /* 0x0000f800ff267b82 */ /* 0x000f220000000a00 */
[----:B------:R-:W-:Y:S01]  /*0ad0*/  LDS R22, [R26+0x14] ;  /* 0x000014001a167984 */ /* 0x000fe20000000800 */
[----:B-1----:R-:W-:Y:S01]  /*0ae0*/  FFMA R33, R30, R33, R41 ;  /* 0x000000211e217223 */ /* 0x002fe20000000029 */
[----:B------:R-:W-:-:S02]  /*0af0*/  LEA R34, R35, UR7, 0x2 ;  /* 0x0000000723227c11 */ /* 0x000fc4000f8e10ff */
[----:B------:R-:W1:Y:S03]  /*0b00*/  LDS R31, [R31+0x50] ;  /* 0x000050001f1f7984 */ /* 0x000e660000000800 */
[----:B------:R-:W1:Y:S01]  /*0b10*/  LDC.64 R40, c[0x0][0x3e8] ;  /* 0x0000fa00ff287b82 */ /* 0x000e620000000a00 */
[----:B--2---:R-:W-:Y:S01]  /*0b20*/  FFMA R25, R10, R13, R25 ;  /* 0x0000000d0a197223 */ /* 0x004fe20000000019 */
[----:B------:R-:W-:Y:S01]  /*0b30*/  LEA R13, R11, R8, 0x7 ;  /* 0x000000080b0d7211 */ /* 0x000fe200078e38ff */
[----:B------:R-:W-:Y:S01]  /*0b40*/  LDS R28, [R28+0x50] ;  /* 0x000050001c1c7984 */ /* 0x000fe20000000800 */
[----:B------:R-:W2:Y:S03]  /*0b50*/  LDCU.64 UR6, c[0x0][0x470] ;  /* 0x00008e00ff0677ac */ /* 0x000ea60008000a00 */
[----:B0-----:R-:W-:-:S04]  /*0b60*/  IMAD.WIDE R4, R13, 0x4, R4 ;  /* 0x000000040d047825 */ /* 0x001fc800078e0204 */
[C---:B---3--:R-:W-:Y:S01]  /*0b70*/  FFMA R23, R29.reuse, R36, R43 ;  /* 0x000000241d177223 */ /* 0x048fe2000000002b */
[----:B------:R-:W-:Y:S01]  /*0b80*/  FFMA R29, R29, R18, R16 ;  /* 0x000000121d1d7223 */ /* 0x000fe20000000010 */
[----:B------:R-:W0:Y:S01]  /*0b90*/  LDC.64 R36, c[0x0][0x3f8] ;  /* 0x0000fe00ff247b82 */ /* 0x000e220000000a00 */
[----:B----4-:R-:W-:Y:S01]  /*0ba0*/  FFMA R12, R12, R19, R2 ;  /* 0x000000130c0c7223 */ /* 0x010fe20000000002 */
[----:B------:R-:W-:-:S06]  /*0bb0*/  FFMA R32, R30, R9, R25 ;  /* 0x000000091e207223 */ /* 0x000fcc0000000019 */
[----:B------:R-:W3:Y:S01]  /*0bc0*/  LDC.64 R2, c[0x0][0x3d8] ;  /* 0x0000f600ff027b82 */ /* 0x000ee20000000a00 */
[----:B------:R-:W-:-:S04]  /*0bd0*/  IMAD.WIDE R14, R13, 0x4, R14 ;  /* 0x000000040d0e7825 */ /* 0x000fc800078e020e */
[----:B------:R-:W-:Y:S02]  /*0be0*/  FFMA R12, R10, R17, R12 ;  /* 0x000000110a0c7223 */ /* 0x000fe4000000000c */
[----:B------:R4:W2:Y:S01]  /*0bf0*/  LDG.E.CONSTANT R10, desc[UR14][R4.64] ;  /* 0x0000000e040a7981 */ /* 0x0008a2000c1e9900 */
[----:B-1----:R-:W-:-:S04]  /*0c00*/  IMAD.WIDE R40, R13, 0x4, R40 ;  /* 0x000000040d287825 */ /* 0x002fc800078e0228 */
[----:B------:R-:W-:Y:S01]  /*0c10*/  FFMA R30, R30, R7, R12 ;  /* 0x000000071e1e7223 */ /* 0x000fe2000000000c */
[----:B------:R-:W1:Y:S01]  /*0c20*/  LDC.64 R8, c[0x0][0x400] ;  /* 0x00010000ff087b82 */ /* 0x000e620000000a00 */
[----:B------:R-:W2:Y:S01]  /*0c30*/  LDG.E.CONSTANT R14, desc[UR14][R14.64] ;  /* 0x0000000e0e0e7981 */ /* 0x000ea2000c1e9900 */
[----:B------:R-:W-:-:S03]  /*0c40*/  IMAD.WIDE R38, R13, 0x4, R38 ;  /* 0x000000040d267825 */ /* 0x000fc600078e0226 */
[----:B------:R-:W2:Y:S03]  /*0c50*/  LDG.E.CONSTANT R18, desc[UR14][R40.64] ;  /* 0x0000000e28127981 */ /* 0x000ea6000c1e9900 */
[----:B------:R-:W1:Y:S01]  /*0c60*/  LDC.64 R42, c[0x0][0x3c8] ;  /* 0x0000f200ff2a7b82 */ /* 0x000e620000000a00 */
[C---:B0-----:R-:W-:Y:S01]  /*0c70*/  IMAD.WIDE R36, R13.reuse, 0x4, R36 ;  /* 0x000000040d247825 */ /* 0x041fe200078e0224 */
[----:B------:R-:W2:Y:S04]  /*0c80*/  LDG.E.CONSTANT R17, desc[UR14][R38.64] ;  /* 0x0000000e26117981 */ /* 0x000ea8000c1e9900 */
[----:B------:R-:W2:Y:S02]  /*0c90*/  LDG.E.CONSTANT R19, desc[UR14][R36.64] ;  /* 0x0000000e24137981 */ /* 0x000ea4000c1e9900 */
[----:B----4-:R-:W0:Y:S01]  /*0ca0*/  LDC.64 R4, c[0x0][0x518] ;  /* 0x00014600ff047b82 */ /* 0x010e220000000a00 */
[----:B---3--:R-:W-:-:S05]  /*0cb0*/  IMAD.WIDE R2, R13, 0x4, R2 ;  /* 0x000000040d027825 */ /* 0x008fca00078e0202 */
[----:B------:R3:W4:Y:S02]  /*0cc0*/  LDG.E.CONSTANT R12, desc[UR14][R2.64] ;  /* 0x0000000e020c7981 */ /* 0x000724000c1e9900 */
[----:B------:R-:W0:Y:S01]  /*0cd0*/  LDC.64 R6, c[0x0][0x510] ;  /* 0x00014400ff067b82 */ /* 0x000e220000000a00 */
[----:B-1----:R-:W-:-:S04]  /*0ce0*/  IMAD.WIDE R8, R13, 0x4, R8 ;  /* 0x000000040d087825 */ /* 0x002fc800078e0208 */
[----:B------:R-:W-:Y:S01]  /*0cf0*/  IMAD.WIDE R44, R13, 0x4, R44 ;  /* 0x000000040d2c7825 */ /* 0x000fe200078e022c */
[----:B------:R1:W4:Y:S01]  /*0d00*/  LDG.E.CONSTANT R20, desc[UR14][R8.64] ;  /* 0x0000000e08147981 */ /* 0x000322000c1e9900 */
[----:B------:R-:W-:Y:S01]  /*0d10*/  LEA R25, R35, UR8, 0x2 ;  /* 0x0000000823197c11 */ /* 0x000fe2000f8e10ff */
[----:B---3--:R-:W3:Y:S01]  /*0d20*/  LDC.64 R2, c[0x0][0x520] ;  /* 0x00014800ff027b82 */ /* 0x008ee20000000a00 */
[C---:B------:R-:W-:Y:S01]  /*0d30*/  IMAD.WIDE R42, R13.reuse, 0x4, R42 ;  /* 0x000000040d2a7825 */ /* 0x040fe200078e022a */
[----:B------:R-:W4:Y:S04]  /*0d40*/  LDG.E.CONSTANT R16, desc[UR14][R44.64] ;  /* 0x0000000e2c107981 */ /* 0x000f28000c1e9900 */
[----:B------:R1:W4:Y:S01]  /*0d50*/  LDG.E.CONSTANT R15, desc[UR14][R42.64] ;  /* 0x0000000e2a0f7981 */ /* 0x000322000c1e9900 */
[C---:B0-----:R-:W-:Y:S01]  /*0d60*/  IMAD.WIDE R4, R13.reuse, 0x4, R4 ;  /* 0x000000040d047825 */ /* 0x041fe200078e0204 */
[----:B-1----:R-:W0:Y:S02]  /*0d70*/  LDC.64 R8, c[0x0][0x528] ;  /* 0x00014a00ff087b82 */ /* 0x002e240000000a00 */
[----:B------:R-:W-:Y:S04]  /*0d80*/  LDS R39, [R25] ;  /* 0x0000000019277984 */ /* 0x000fe80000000800 */
[----:B------:R-:W4:Y:S01]  /*0d90*/  LDG.E.CONSTANT R4, desc[UR14][R4.64] ;  /* 0x0000000e04047981 */ /* 0x000f22000c1e9900 */
[----:B------:R-:W-:-:S03]  /*0da0*/  IMAD.WIDE R6, R13, 0x4, R6 ;  /* 0x000000040d067825 */ /* 0x000fc600078e0206 */
[----:B------:R-:W1:Y:S04]  /*0db0*/  LDS R36, [R26] ;  /* 0x000000001a247984 */ /* 0x000e680000000800 */
[----:B------:R3:W4:Y:S04]  /*0dc0*/  LDG.E.CONSTANT R37, desc[UR14][R6.64] ;  /* 0x0000000e06257981 */ /* 0x000728000c1e9900 */
[----:B------:R-:W1:Y:S01]  /*0dd0*/  LDS R43, [R25+0x64] ;  /* 0x00006400192b7984 */ /* 0x000e620000000800 */
[----:B------:R-:W-:Y:S01]  /*0de0*/  LEA R35, R35, UR4, 0x2 ;  /* 0x0000000423237c11 */ /* 0x000fe2000f8e10ff */
[----:B---3--:R-:W-:-:S04]  /*0df0*/  IMAD.WIDE R2, R13, 0x4, R2 ;  /* 0x000000040d027825 */ /* 0x008fc800078e0202 */
[----:B------:R-:W-:Y:S01]  /*0e00*/  FFMA R33, R31, R24, R33 ;  /* 0x000000181f217223 */ /* 0x000fe20000000021 */
[----:B------:R-:W3:Y:S01]  /*0e10*/  LDS R45, [R34] ;  /* 0x00000000222d7984 */ /* 0x000ee20000000800 */
[----:B------:R-:W3:Y:S01]  /*0e20*/  LDCU UR4, c[0x0][0x438] ;  /* 0x00008700ff0477ac */ /* 0x000ee20008000800 */
[----:B------:R-:W3:Y:S02]  /*0e30*/  LDC.64 R6, c[0x0][0x530] ;  /* 0x00014c00ff067b82 */ /* 0x000ee40000000a00 */
[----:B------:R-:W3:Y:S04]  /*0e40*/  LDS R41, [R35] ;  /* 0x0000000023297984 */ /* 0x000ee80000000800 */
[----:B------:R-:W3:Y:S01]  /*0e50*/  LDS R38, [R35+0x64] ;  /* 0x0000640023267984 */ /* 0x000ee20000000800 */
[----:B0-----:R-:W-:-:S03]  /*0e60*/  IMAD.WIDE R8, R13, 0x4, R8 ;  /* 0x000000040d087825 */ /* 0x001fc600078e0208 */
[----:B------:R-:W5:Y:S04]  /*0e70*/  LDG.E.CONSTANT R2, desc[UR14][R2.64] ;  /* 0x0000000e02027981 */ /* 0x000f68000c1e9900 */
[----:B------:R0:W5:Y:S04]  /*0e80*/  LDG.E.CONSTANT R8, desc[UR14][R8.64] ;  /* 0x0000000e08087981 */ /* 0x000168000c1e9900 */
[----:B------:R-:W-:Y:S04]  /*0e90*/  LDS R40, [R25+0x190] ;  /* 0x0001900019287984 */ /* 0x000fe80000000800 */
[----:B0-----:R-:W-:Y:S01]  /*0ea0*/  LDS R9, [R35+0xc8] ;  /* 0x0000c80023097984 */ /* 0x001fe20000000800 */
[----:B-1----:R-:W-:-:S04]  /*0eb0*/  FFMA R39, R36, R39, RZ ;  /* 0x0000002724277223 */ /* 0x002fc800000000ff */
[----:B------:R-:W-:Y:S02]  /*0ec0*/  FFMA R43, R22, R43, R39 ;  /* 0x0000002b162b7223 */ /* 0x000fe40000000027 */
[----:B------:R-:W0:Y:S01]  /*0ed0*/  LDS R39, [R34+0x64] ;  /* 0x0000640022277984 */ /* 0x000e220000000800 */
[C---:B---3--:R-:W-:Y:S01]  /*0ee0*/  FFMA R45, R36.reuse, R45, RZ ;  /* 0x0000002d242d7223 */ /* 0x048fe200000000ff */
[----:B------:R-:W-:-:S04]  /*0ef0*/  FFMA R41, R36, R41, RZ ;  /* 0x0000002924297223 */ /* 0x000fc800000000ff */
[----:B------:R-:W-:Y:S02]  /*0f00*/  FFMA R5, R22, R38, R41 ;  /* 0x0000002616057223 */ /* 0x000fe40000000029 */
[----:B------:R-:W-:Y:S01]  /*0f10*/  LDS R38, [R25+0xc8] ;  /* 0x0000c80019267984 */ /* 0x000fe20000000800 */
[----:B------:R-:W-:-:S03]  /*0f20*/  IMAD.WIDE R6, R13, 0x4, R6 ;  /* 0x000000040d067825 */ /* 0x000fc600078e0206 */
[----:B------:R-:W-:Y:S04]  /*0f30*/  LDS R41, [R34+0x190] ;  /* 0x0001900022297984 */ /* 0x000fe80000000800 */
[----:B------:R1:W5:Y:S04]  /*0f40*/  LDG.E.CONSTANT R36, desc[UR14][R6.64] ;  /* 0x0000000e06247981 */ /* 0x000368000c1e9900 */
[----:B-1----:R-:W-:Y:S04]  /*0f50*/  LDS R6, [R26+0x3c] ;  /* 0x00003c001a067984 */ /* 0x002fe80000000800 */
[----:B------:R-:W-:Y:S01]  /*0f60*/  LDS R7, [R26+0x50] ;  /* 0x000050001a077984 */ /* 0x000fe20000000800 */
[----:B0-----:R-:W-:-:S03]  /*0f70*/  FFMA R3, R22, R39, R45 ;  /* 0x0000002716037223 */ /* 0x001fc6000000002d */
[----:B------:R-:W0:Y:S04]  /*0f80*/  LDS R22, [R26+0x28] ;  /* 0x000028001a167984 */ /* 0x000e280000000800 */
[----:B------:R-:W-:Y:S01]  /*0f90*/  LDS R39, [R21+0x50] ;  /* 0x0000500015277984 */ /* 0x000fe20000000800 */
[----:B0-----:R-:W-:-:S03]  /*0fa0*/  FFMA R43, R22, R38, R43 ;  /* 0x00000026162b7223 */ /* 0x001fc6000000002b */
[----:B------:R-:W0:Y:S01]  /*0fb0*/  LDS R38, [R34+0xc8] ;  /* 0x0000c80022267984 */ /* 0x000e220000000800 */
[----:B------:R-:W-:-:S03]  /*0fc0*/  FFMA R5, R22, R9, R5 ;  /* 0x0000000916057223 */ /* 0x000fc60000000005 */
[----:B------:R-:W1:Y:S01]  /*0fd0*/  LDS R9, [R25+0x12c] ;  /* 0x00012c0019097984 */ /* 0x000e620000000800 */
[----:B0-----:R-:W-:-:S03]  /*0fe0*/  FFMA R3, R22, R38, R3 ;  /* 0x0000002616037223 */ /* 0x001fc60000000003 */
[----:B------:R-:W0:Y:S01]  /*0ff0*/  LDS R38, [R34+0x12c] ;  /* 0x00012c0022267984 */ /* 0x000e220000000800 */
[----:B-1----:R-:W-:-:S03]  /*1000*/  FFMA R24, R6, R9, R43 ;  /* 0x0000000906187223 */ /* 0x002fc6000000002b */
[----:B------:R-:W1:Y:S04]  /*1010*/  LDS R9, [R35+0x12c] ;  /* 0x00012c0023097984 */ /* 0x000e680000000800 */
[----:B------:R-:W3:Y:S01]  /*1020*/  LDS R22, [R35+0x190] ;  /* 0x0001900023167984 */ /* 0x000ee20000000800 */
[C---:B------:R-:W-:Y:S01]  /*1030*/  FFMA R39, R31.reuse, R39, R32 ;  /* 0x000000271f277223 */ /* 0x040fe20000000020 */
[----:B------:R-:W-:Y:S01]  /*1040*/  FFMA R31, R31, R28, R30 ;  /* 0x0000001c1f1f7223 */ /* 0x000fe2000000001e */
[----:B------:R-:W-:Y:S01]  /*1050*/  UISETP.NE.AND UP0, UPT, UR4, URZ, UPT ;  /* 0x000000ff0400728c */ /* 0x000fe2000bf05270 */
[C---:B0-----:R-:W-:Y:S01]  /*1060*/  FFMA R38, R6.reuse, R38, R3 ;  /* 0x0000002606267223 */ /* 0x041fe20000000003 */
[----:B------:R-:W-:Y:S01]  /*1070*/  FFMA R3, R7, R40, R24 ;  /* 0x0000002807037223 */ /* 0x000fe20000000018 */
[----:B-1----:R-:W-:-:S02]  /*1080*/  FFMA R6, R6, R9, R5 ;  /* 0x0000000906067223 */ /* 0x002fc40000000005 */
[C---:B------:R-:W-:Y:S02]  /*1090*/  FFMA R25, R7.reuse, R41, R38 ;  /* 0x0000002907197223 */ /* 0x040fe40000000026 */
[----:B---3--:R-:W-:Y:S01]  /*10a0*/  FFMA R7, R7, R22, R6 ;  /* 0x0000001607077223 */ /* 0x008fe20000000006 */
[-C--:B--2---:R-:W-:Y:S01]  /*10b0*/  FMUL R21, R14, R18.reuse ;  /* 0x000000120e157220 */ /* 0x084fe20000400000 */
[----:B------:R-:W-:Y:S01]  /*10c0*/  FMUL R24, R19, R18 ;  /* 0x0000001213187220 */ /* 0x000fe20000400000 */
[-C--:B------:R-:W-:Y:S01]  /*10d0*/  FMUL R22, R39, R17.reuse ;  /* 0x0000001127167220 */ /* 0x080fe20000400000 */
[-C--:B------:R-:W-:Y:S01]  /*10e0*/  FMUL R28, R31, R17.reuse ;  /* 0x000000111f1c7220 */ /* 0x080fe20000400000 */
[-C--:B----4-:R-:W-:Y:S01]  /*10f0*/  FFMA R26, R12, R20.reuse, -R21 ;  /* 0x000000140c1a7223 */ /* 0x090fe20000000815 */
[----:B------:R-:W-:Y:S01]  /*1100*/  FFMA R5, R17, R20, -R24 ;  /* 0x0000001411057223 */ /* 0x000fe20000000818 */
[-C--:B------:R-:W-:Y:S01]  /*1110*/  FMUL R24, R33, R17.reuse ;  /* 0x0000001121187220 */ /* 0x080fe20000400000 */
[----:B------:R-:W-:Y:S01]  /*1120*/  FMUL R21, R14, R17 ;  /* 0x000000110e157220 */ /* 0x000fe20000400000 */
[----:B------:R-:W-:Y:S01]  /*1130*/  FMUL R9, R15, R26 ;  /* 0x0000001a0f097220 */ /* 0x000fe20000400000 */
[----:B------:R-:W-:Y:S01]  /*1140*/  FMUL R26, R39, R12 ;  /* 0x0000000c271a7220 */ /* 0x000fe20000400000 */
[----:B------:R-:W-:Y:S01]  /*1150*/  FFMA R24, R27, R15, R24 ;  /* 0x0000000f1b187223 */ /* 0x000fe20000000018 */
[----:B------:R-:W-:Y:S01]  /*1160*/  FFMA R21, R12, R19, -R21 ;  /* 0x000000130c157223 */ /* 0x000fe20000000815 */
[----:B------:R-:W-:Y:S01]  /*1170*/  FFMA R5, R10, R5, -R9 ;  /* 0x000000050a057223 */ /* 0x000fe20000000809 */
[----:B------:R-:W-:Y:S01]  /*1180*/  FFMA R26, R23, R10, R26 ;  /* 0x0000000a171a7223 */ /* 0x000fe2000000001a */
[----:B------:R-:W-:Y:S01]  /*1190*/  FMUL R6, R33, R12 ;  /* 0x0000000c21067220 */ /* 0x000fe20000400000 */
[----:B------:R-:W-:Y:S01]  /*11a0*/  FFMA R9, R3, R19, R24 ;  /* 0x0000001303097223 */ /* 0x000fe20000000018 */
[----:B------:R-:W-:Y:S01]  /*11b0*/  FFMA R21, R16, R21, R5 ;  /* 0x0000001510157223 */ /* 0x000fe20000000005 */
[----:B------:R-:W-:Y:S01]  /*11c0*/  FFMA R26, R25, R14, R26 ;  /* 0x0000000e191a7223 */ /* 0x000fe2000000001a */
[----:B------:R-:W-:Y:S01]  /*11d0*/  FMUL R33, R33, R18 ;  /* 0x0000001221217220 */ /* 0x000fe20000400000 */
[----:B------:R-:W-:Y:S01]  /*11e0*/  FMUL R24, R31, R12 ;  /* 0x0000000c1f187220 */ /* 0x000fe20000400000 */
[----:B------:R-:W-:Y:S01]  /*11f0*/  FMUL R39, R39, R18 ;  /* 0x0000001227277220 */ /* 0x000fe20000400000 */
[----:B------:R-:W-:Y:S01]  /*1200*/  FFMA R6, R27, R10, R6 ;  /* 0x0000000a1b067223 */ /* 0x000fe20000000006 */
[----:B------:R-:W-:Y:S01]  /*1210*/  FADD R9, R9, R26 ;  /* 0x0000001a09097221 */ /* 0x000fe20000000000 */
[----:B------:R-:W-:Y:S01]  /*1220*/  FFMA R33, R27, R16, R33 ;  /* 0x000000101b217223 */ /* 0x000fe20000000021 */
[----:B------:R-:W-:Y:S01]  /*1230*/  FMUL R31, R31, R18 ;  /* 0x000000121f1f7220 */ /* 0x000fe20000400000 */
[C---:B------:R-:W-:Y:S01]  /*1240*/  FFMA R26, R29.reuse, R10, R24 ;  /* 0x0000000a1d1a7223 */ /* 0x040fe20000000018 */
[-C--:B------:R-:W-:Y:S01]  /*1250*/  FFMA R28, R29, R15.reuse, R28 ;  /* 0x0000000f1d1c7223 */ /* 0x080fe2000000001c */
[C---:B------:R-:W-:Y:S01]  /*1260*/  FFMA R22, R23.reuse, R15, R22 ;  /* 0x0000000f17167223 */ /* 0x040fe20000000016 */
[----:B------:R-:W-:Y:S01]  /*1270*/  FFMA R39, R23, R16, R39 ;  /* 0x0000001017277223 */ /* 0x000fe20000000027 */
[----:B------:R-:W-:Y:S01]  /*1280*/  IADD3 R5, PT, PT, R21, 0x1800000, RZ ;  /* 0x0180000015057810 */ /* 0x000fe20007ffe0ff */
[----:B------:R-:W-:Y:S01]  /*1290*/  FFMA R27, R3, R14, R6 ;  /* 0x0000000e031b7223 */ /* 0x000fe20000000006 */
[----:B------:R-:W-:Y:S01]  /*12a0*/  FFMA R31, R29, R16, R31 ;  /* 0x000000101d1f7223 */ /* 0x000fe2000000001f */
[----:B------:R-:W-:Y:S01]  /*12b0*/  FFMA R33, R3, R20, R33 ;  /* 0x0000001403217223 */ /* 0x000fe20000000021 */
[C---:B------:R-:W-:Y:S01]  /*12c0*/  FFMA R26, R7.reuse, R14, R26 ;  /* 0x0000000e071a7223 */ /* 0x040fe2000000001a */
[-C--:B------:R-:W-:Y:S01]  /*12d0*/  FFMA R6, R7, R19.reuse, R28 ;  /* 0x0000001307067223 */ /* 0x080fe2000000001c */
[----:B------:R-:W-:Y:S01]  /*12e0*/  LOP3.LUT R5, R5, 0x7f800000, RZ, 0xc0, !PT ;  /* 0x7f80000005057812 */ /* 0x000fe200078ec0ff */
[C---:B------:R-:W-:Y:S01]  /*12f0*/  FFMA R24, R25.reuse, R19, R22 ;  /* 0x0000001319187223 */ /* 0x040fe20000000016 */
[----:B------:R-:W-:Y:S01]  /*1300*/  FFMA R29, R25, R20, R39 ;  /* 0x00000014191d7223 */ /* 0x000fe20000000027 */
[----:B------:R-:W-:Y:S01]  /*1310*/  FADD R28, R37, -R4 ;  /* 0x80000004251c7221 */ /* 0x000fe20000000000 */
[----:B------:R-:W-:Y:S01]  /*1320*/  FMUL R3, R27, R4 ;  /* 0x000000041b037220 */ /* 0x000fe20000400000 */
[----:B------:R-:W-:Y:S01]  /*1330*/  FADD R25, R33, R26 ;  /* 0x0000001a21197221 */ /* 0x000fe20000000000 */
[----:B------:R-:W-:Y:S01]  /*1340*/  ISETP.GT.U32.AND P1, PT, R5, 0x1ffffff, PT ;  /* 0x01ffffff0500780c */ /* 0x000fe20003f24070 */
[----:B------:R-:W-:Y:S01]  /*1350*/  FFMA R35, R7, R20, R31 ;  /* 0x0000001407237223 */ /* 0x000fe2000000001f */
[----:B------:R-:W-:Y:S01]  /*1360*/  FMUL R28, R28, 0.5 ;  /* 0x3f0000001c1c7820 */ /* 0x000fe20000400000 */
[C---:B------:R-:W-:Y:S01]  /*1370*/  FMUL R30, R24.reuse, R4 ;  /* 0x00000004181e7220 */ /* 0x040fe20000400000 */
[----:B------:R-:W-:Y:S01]  /*1380*/  FFMA R26, R24, R37, R3 ;  /* 0x00000025181a7223 */ /* 0x000fe20000000003 */
[----:B------:R-:W-:Y:S01]  /*1390*/  FADD R29, R29, R6 ;  /* 0x000000061d1d7221 */ /* 0x000fe20000000000 */
[----:B------:R-:W-:Y:S07]  /*13a0*/  BRA.U !UP0, `(.L_x_7) ;  /* 0x0000000108387547 */ /* 0x000fee000b800000 */
[----:B------:R-:W0:Y:S01]  /*13b0*/  LDC R3, c[0x0][0x558] ;  /* 0x00015600ff037b82 */ /* 0x000e220000000800 */
[----:B------:R-:W-:-:S04]  /*13c0*/  FADD R6, R27, R24 ;  /* 0x000000181b067221 */ /* 0x000fc80000000000 */
[----:B------:R-:W-:-:S04]  /*13d0*/  FADD R6, R35, R6 ;  /* 0x0000000623067221 */ /* 0x000fc80000000000 */
[----:B------:R-:W-:-:S04]  /*13e0*/  FMUL R31, R6, 0.3333333432674407959 ;  /* 0x3eaaaaab061f7820 */ /* 0x000fc80000400000 */
[--C-:B------:R-:W-:Y:S01]  /*13f0*/  FADD R6, R27, -R31.reuse ;  /* 0x8000001f1b067221 */ /* 0x100fe20000000000 */
[----:B------:R-:W-:Y:S01]  /*1400*/  FADD R7, R24, -R31 ;  /* 0x8000001f18077221 */ /* 0x000fe20000000000 */
[----:B0-----:R-:W-:Y:S01]  /*1410*/  ISETP.GE.AND P0, PT, R3, 0x2, PT ;  /* 0x000000020300780c */ /* 0x001fe20003f06270 */
[----:B------:R-:W-:-:S12]  /*1420*/  FMUL R3, R9, 0.5 ;  /* 0x3f00000009037820 */ /* 0x000fd80000400000 */
[----:B------:R-:W0:Y:S01]  /*1430*/  @P0 LDC.64 R4, c[0x0][0x468] ;  /* 0x00011a00ff040b82 */ /* 0x000e220000000a00 */
[----:B------:R-:W-:-:S04]  /*1440*/  @P0 IMAD R23, R11, -0x3, R13 ;  /* 0xfffffffd0b170824 */ /* 0x000fc800078e020d */
[----:B0-----:R-:W-:-:S04]  /*1450*/  @P0 IMAD.WIDE R22, R23, 0x4, R4 ;  /* 0x0000000417160825 */ /* 0x001fc800078e0204 */
[----:B------:R-:W-:Y:S01]  /*1460*/  FMUL R4, R25, 0.5 ;  /* 0x3f00000019047820 */ /* 0x000fe20000400000 */
[----:B------:R-:W-:Y:S01]  /*1470*/  FMUL R5, R29, 0.5 ;  /* 0x3f0000001d057820 */ /* 0x000fe20000400000 */
[----:B------:R0:W-:Y:S06]  /*1480*/  @P0 STG.E desc[UR14][R22.64], R31 ;  /* 0x0000001f16000986 */ /* 0x0001ec000c10190e */
.L_x_7:
[----:B------:R-:W-:Y:S01]  /*1490*/  UISETP.NE.AND UP0, UPT, UR7, URZ, UPT ;  /* 0x000000ff0700728c */ /* 0x000fe2000bf05270 */
[----:B0----5:R-:W-:Y:S01]  /*14a0*/  FMUL R23, R24, R2 ;  /* 0x0000000218177220 */ /* 0x021fe20000400000 */
[----:B------:R-:W-:Y:S01]  /*14b0*/  FFMA R30, R27, R37, R30 ;  /* 0x000000251b1e7223 */ /* 0x000fe2000000001e */
[----:B------:R-:W-:Y:S01]  /*14c0*/  FMUL R33, R9, R28 ;  /* 0x0000001c09217220 */ /* 0x000fe20000400000 */
[----:B------:R-:W-:Y:S01]  /*14d0*/  UISETP.EQ.OR UP0, UPT, UR6, URZ, UP0 ;  /* 0x000000ff0600728c */ /* 0x000fe20008702670 */
[-C--:B------:R-:W-:Y:S01]  /*14e0*/  FFMA R23, R27, R2.reuse, R23 ;  /* 0x000000021b177223 */ /* 0x080fe20000000017 */
[CC--:B------:R-:W-:Y:S01]  /*14f0*/  FFMA R31, R35.reuse, R2.reuse, R30 ;  /* 0x00000002231f7223 */ /* 0x0c0fe2000000001e */
[----:B------:R-:W-:Y:S01]  /*1500*/  FFMA R2, R35, R2, R26 ;  /* 0x0000000223027223 */ /* 0x000fe2000000001a */
[----:B------:R-:W-:Y:S01]  /*1510*/  FMUL R37, R25, R36 ;  /* 0x0000002419257220 */ /* 0x000fe20000400000 */
[----:B------:R-:W-:Y:S01]  /*1520*/  FFMA R35, R35, R8, R23 ;  /* 0x0000000823237223 */ /* 0x000fe20000000017 */
[----:B------:R-:W-:-:S03]  /*1530*/  FMUL R30, R29, R36 ;  /* 0x000000241d1e7220 */ /* 0x000fc60000400000 */
[----:B------:R-:W-:Y:S05]  /*1540*/  BRA.U UP0, `(.L_x_8) ;  /* 0x0000000100bc7547 */ /* 0x000fea000b800000 */
[----:B------:R-:W0:Y:S01]  /*1550*/  LDC.64 R8, c[0x0][0x490] ;  /* 0x00012400ff087b82 */ /* 0x000e220000000a00 */
[----:B------:R-:W-:-:S07]  /*1560*/  IMAD R39, R11, 0xf7, R13 ;  /* 0x000000f70b277824 */ /* 0x000fce00078e020d */
[----:B------:R-:W1:Y:S08]  /*1570*/  LDC.64 R22, c[0x0][0x498] ;  /* 0x00012600ff167b82 */ /* 0x000e700000000a00 */
[----:B------:R-:W2:Y:S08]  /*1580*/  LDC.64 R24, c[0x0][0x4a0] ;  /* 0x00012800ff187b82 */ /* 0x000eb00000000a00 */
[----:B------:R-:W3:Y:S01]  /*1590*/  LDC.64 R26, c[0x0][0x4a8] ;  /* 0x00012a00ff1a7b82 */ /* 0x000ee20000000a00 */
[----:B0-----:R-:W-:-:S05]  /*15a0*/  IMAD.WIDE R8, R39, 0x4, R8 ;  /* 0x0000000427087825 */ /* 0x001fca00078e0208 */
[----:B------:R-:W4:Y:S02]  /*15b0*/  LDG.E R32, desc[UR14][R8.64] ;  /* 0x0000000e08207981 */ /* 0x000f24000c1e1900 */
[----:B------:R-:W0:Y:S01]  /*15c0*/  LDC.64 R28, c[0x0][0x4b0] ;  /* 0x00012c00ff1c7b82 */ /* 0x000e220000000a00 */
[C---:B-1----:R-:W-:Y:S01]  /*15d0*/  IMAD.WIDE R22, R39.reuse, 0x4, R22 ;  /* 0x0000000427167825 */ /* 0x042fe200078e0216 */
[----:B------:R-:W5:Y:S04]  /*15e0*/  LDG.E R34, desc[UR14][R8.64+0x1f4] ;  /* 0x0001f40e08227981 */ /* 0x000f68000c1e1900 */
[----:B------:R-:W5:Y:S01]  /*15f0*/  LDG.E R13, desc[UR14][R22.64] ;  /* 0x0000000e160d7981 */ /* 0x000f62000c1e1900 */
[----:B--2---:R-:W-:-:S03]  /*1600*/  IMAD.WIDE R24, R39, 0x4, R24 ;  /* 0x0000000427187825 */ /* 0x004fc600078e0218 */
[----:B------:R-:W2:Y:S04]  /*1610*/  LDG.E R36, desc[UR14][R22.64+0x1f4] ;  /* 0x0001f40e16247981 */ /* 0x000ea8000c1e1900 */
[----:B------:R-:W2:Y:S01]  /*1620*/  LDG.E R42, desc[UR14][R24.64] ;  /* 0x0000000e182a7981 */ /* 0x000ea2000c1e1900 */
[----:B---3--:R-:W-:-:S03]  /*1630*/  IMAD.WIDE R26, R39, 0x4, R26 ;  /* 0x00000004271a7825 */ /* 0x008fc600078e021a */
[----:B------:R-:W3:Y:S04]  /*1640*/  LDG.E R38, desc[UR14][R8.64+0x3e8] ;  /* 0x0003e80e08267981 */ /* 0x000ee8000c1e1900 */
[----:B------:R-:W3:Y:S01]  /*1650*/  LDG.E R40, desc[UR14][R26.64] ;  /* 0x0000000e1a287981 */ /* 0x000ee2000c1e1900 */
[----:B0-----:R-:W-:-:S03]  /*1660*/  IMAD.WIDE R28, R39, 0x4, R28 ;  /* 0x00000004271c7825 */ /* 0x001fc600078e021c */
[----:B------:R-:W3:Y:S04]  /*1670*/  LDG.E R41, desc[UR14][R24.64+0x1f4] ;  /* 0x0001f40e18297981 */ /* 0x000ee8000c1e1900 */
[----:B------:R-:W3:Y:S04]  /*1680*/  LDG.E R39, desc[UR14][R28.64] ;  /* 0x0000000e1c277981 */ /* 0x000ee8000c1e1900 */
[----:B------:R-:W3:Y:S04]  /*1690*/  LDG.E R8, desc[UR14][R26.64+0x1f4] ;  /* 0x0001f40e1a087981 */ /* 0x000ee8000c1e1900 */
[----:B------:R-:W3:Y:S04]  /*16a0*/  LDG.E R45, desc[UR14][R28.64+0x1f4] ;  /* 0x0001f40e1c2d7981 */ /* 0x000ee8000c1e1900 */
[----:B------:R-:W3:Y:S04]  /*16b0*/  LDG.E R43, desc[UR14][R22.64+0x3e8] ;  /* 0x0003e80e162b7981 */ /* 0x000ee8000c1e1900 */
[----:B------:R-:W3:Y:S04]  /*16c0*/  LDG.E R44, desc[UR14][R24.64+0x3e8] ;  /* 0x0003e80e182c7981 */ /* 0x000ee8000c1e1900 */
[----:B------:R-:W3:Y:S04]  /*16d0*/  LDG.E R9, desc[UR14][R26.64+0x3e8] ;  /* 0x0003e80e1a097981 */ /* 0x000ee8000c1e1900 */
[----:B------:R-:W3:Y:S01]  /*16e0*/  LDG.E R22, desc[UR14][R28.64+0x3e8] ;  /* 0x0003e80e1c167981 */ /* 0x000ee2000c1e1900 */
[--C-:B----4-:R-:W-:Y:S01]  /*16f0*/  FADD R35, R35, R32.reuse ;  /* 0x0000002023237221 */ /* 0x110fe20000000000 */
[----:B------:R-:W-:-:S03]  /*1700*/  FADD R31, R31, -R32 ;  /* 0x800000201f1f7221 */ /* 0x000fc60000000000 */
[----:B-----5:R-:W-:Y:S01]  /*1710*/  FADD R35, R13, R35 ;  /* 0x000000230d237221 */ /* 0x020fe20000000000 */
[----:B------:R-:W-:-:S03]  /*1720*/  FADD R31, R31, -R34 ;  /* 0x800000221f1f7221 */ /* 0x000fc60000000000 */
[----:B------:R-:W-:Y:S01]  /*1730*/  FADD R35, R35, R34 ;  /* 0x0000002223237221 */ /* 0x000fe20000000000 */
[----:B------:R-:W-:-:S03]  /*1740*/  FADD R13, R2, -R13 ;  /* 0x8000000d020d7221 */ /* 0x000fc60000000000 */
[----:B--2---:R-:W-:Y:S01]  /*1750*/  FADD R35, R36, R35 ;  /* 0x0000002324237221 */ /* 0x004fe20000000000 */
[----:B------:R-:W-:Y:S01]  /*1760*/  FADD R42, R33, -R42 ;  /* 0x8000002a212a7221 */ /* 0x000fe20000000000 */
[----:B------:R-:W-:Y:S01]  /*1770*/  FADD R2, R13, -R36 ;  /* 0x800000240d027221 */ /* 0x000fe20000000000 */
[----:B---3--:R-:W-:Y:S01]  /*1780*/  FADD R31, R31, -R38 ;  /* 0x800000261f1f7221 */ /* 0x008fe20000000000 */
[----:B------:R-:W-:Y:S01]  /*1790*/  FADD R37, R37, -R40 ;  /* 0x8000002825257221 */ /* 0x000fe20000000000 */
[----:B------:R-:W-:Y:S01]  /*17a0*/  FADD R38, R35, R38 ;  /* 0x0000002623267221 */ /* 0x000fe20000000000 */
[----:B------:R-:W-:Y:S01]  /*17b0*/  FADD R41, R42, -R41 ;  /* 0x800000292a297221 */ /* 0x000fe20000000000 */
[----:B------:R-:W-:Y:S01]  /*17c0*/  FADD R30, R30, -R39 ;  /* 0x800000271e1e7221 */ /* 0x000fe20000000000 */
[----:B------:R-:W-:-:S03]  /*17d0*/  FADD R8, R37, -R8 ;  /* 0x8000000825087221 */ /* 0x000fc60000000000 */
[----:B------:R-:W-:Y:S01]  /*17e0*/  FADD R45, R30, -R45 ;  /* 0x8000002d1e2d7221 */ /* 0x000fe20000000000 */
[----:B------:R-:W-:Y:S01]  /*17f0*/  FADD R2, R2, -R43 ;  /* 0x8000002b02027221 */ /* 0x000fe20000000000 */
[----:B------:R-:W-:Y:S01]  /*1800*/  FADD R35, R43, R38 ;  /* 0x000000262b237221 */ /* 0x000fe20000000000 */
[----:B------:R-:W-:Y:S01]  /*1810*/  FADD R33, R41, -R44 ;  /* 0x8000002c29217221 */ /* 0x000fe20000000000 */
[----:B------:R-:W-:Y:S01]  /*1820*/  FADD R37, R8, -R9 ;  /* 0x8000000908257221 */ /* 0x000fe20000000000 */
[----:B------:R-:W-:-:S07]  /*1830*/  FADD R30, R45, -R22 ;  /* 0x800000162d1e7221 */ /* 0x000fce0000000000 */
.L_x_8:
[----:B------:R-:W-:Y:S04]  /*1840*/  BSSY.RECONVERGENT B1, `(.L_x_9) ;  /* 0x000000a000017945 */ /* 0x000fe80003800200 */
[----:B------:R-:W-:Y:S05]  /*1850*/  @P1 BRA `(.L_x_10) ;  /* 0x0000000000101947 */ /* 0x000fea0003800000 */
[----:B------:R-:W-:-:S07]  /*1860*/  MOV R13, 0x1880 ;  /* 0x00001880000d7802 */ /* 0x000fce0000000f00 */
[----:B------:R-:W-:Y:S05]  /*1870*/  CALL.REL.NOINC `($__internal_0_$__cuda_sm20_rcp_rn_f32_slowpath) ;  /* 0x0000003c001c7944 */ /* 0x000fea0003c00000 */
[----:B------:R-:W-:Y:S01]  /*1880*/  MOV R13, R21 ;  /* 0x00000015000d7202 */ /* 0x000fe20000000f00 */
[----:B------:R-:W-:Y:S06]  /*1890*/  BRA `(.L_x_11) ;  /* 0x0000000000107947 */ /* 0x000fec0003800000 */
.L_x_10:
[----:B------:R-:W0:Y:S02]  /*18a0*/  MUFU.RCP R8, R21 ;  /* 0x0000001500087308 */ /* 0x000e240000001000 */
[----:B0-----:R-:W-:-:S04]  /*18b0*/  FFMA R9, R21, R8, -1 ;  /* 0xbf80000015097423 */ /* 0x001fc80000000008 */
[----:B------:R-:W-:-:S04]  /*18c0*/  FADD.FTZ R9, -R9, -RZ ;  /* 0x800000ff09097221 */ /* 0x000fc80000010100 */
[----:B------:R-:W-:-:S07]  /*18d0*/  FFMA R13, R8, R9, R8 ;  /* 0x00000009080d7223 */ /* 0x000fce0000000008 */
.L_x_11:
[----:B------:R-:W-:Y:S05]  /*18e0*/  BSYNC.RECONVERGENT B1 ;  /* 0x0000000000017941 */ /* 0x000fea0003800200 */
.L_x_9:
[----:B------:R-:W0:Y:S01]  /*18f0*/  LDCU UR4, c[0x0][0x538] ;  /* 0x0000a700ff0477ac */ /* 0x000e220008000800 */
[----:B------:R-:W1:Y:S01]  /*1900*/  S2UR UR13, SR_CgaCtaId ;  /* 0x00000000000d79c3 */ /* 0x000e620000008800 */
[----:B------:R-:W-:Y:S02]  /*1910*/  MOV R24, R33 ;  /* 0x0000002100187202 */ /* 0x000fe40000000f00 */
[----:B------:R-:W-:Y:S01]  /*1920*/  MOV R41, R37 ;  /* 0x0000002500297202 */ /* 0x000fe20000000f00 */
[----:B------:R-:W-:Y:S01]  /*1930*/  UMOV UR12, 0x400 ;  /* 0x00000400000c7882 */ /* 0x000fe20000000000 */
[----:B------:R-:W-:Y:S01]  /*1940*/  MOV R39, R30 ;  /* 0x0000001e00277202 */ /* 0x000fe20000000f00 */
[----:B0-----:R-:W-:-:S09]  /*1950*/  UISETP.NE.AND UP0, UPT, UR4, URZ, UPT ;  /* 0x000000ff0400728c */ /* 0x001fd2000bf05270 */
[----:B-1----:R-:W-:Y:S05]  /*1960*/  BRA.U !UP0, `(.L_x_12) ;  /* 0x0000000108f07547 */ /* 0x002fea000b800000 */
[----:B------:R-:W0:Y:S01]  /*1970*/  LDC.64 R22, c[0x0][0x548] ;  /* 0x00015200ff167b82 */ /* 0x000e220000000a00 */
[----:B------:R-:W1:Y:S01]  /*1980*/  S2R R21, SR_TID.X ;  /* 0x0000000000157919 */ /* 0x000e620000002100 */
[----:B------:R-:W-:Y:S01]  /*1990*/  HFMA2 R27, -RZ, RZ, 0, 3.5762786865234375e-07 ;  /* 0x00000006ff1b7431 */ /* 0x000fe200000001ff */
[----:B------:R-:W-:-:S05]  /*19a0*/  MOV R29, 0x3 ;  /* 0x00000003001d7802 */ /* 0x000fca0000000f00 */
[----:B------:R-:W2:Y:S01]  /*19b0*/  LDC.64 R24, c[0x0][0x540] ;  /* 0x00015000ff187b82 */ /* 0x000ea20000000a00 */
[C---:B------:R-:W-:Y:S02]  /*19c0*/  IMAD R29, R0.reuse, R29, -0x3 ;  /* 0xfffffffd001d7424 */ /* 0x040fe400078e021d */
[----:B------:R-:W-:-:S05]  /*19d0*/  IMAD R27, R0, R27, -0x6 ;  /* 0xfffffffa001b7424 */ /* 0x000fca00078e021b */
[----:B------:R-:W1:Y:S01]  /*19e0*/  LDC.64 R8, c[0x0][0x550] ;  /* 0x00015400ff087b82 */ /* 0x000e620000000a00 */
[----:B0-----:R-:W-:-:S05]  /*19f0*/  IMAD.WIDE R22, R27, 0x4, R22 ;  /* 0x000000041b167825 */ /* 0x001fca00078e0216 */
[----:B------:R-:W3:Y:S01]  /*1a00*/  LDG.E.CONSTANT R34, desc[UR14][R22.64+0xc] ;  /* 0x00000c0e16227981 */ /* 0x000ee2000c1e9900 */
[----:B--2---:R-:W-:-:S03]  /*1a10*/  IMAD.WIDE R24, R29, 0x4, R24 ;  /* 0x000000041d187825 */ /* 0x004fc600078e0218 */
[----:B------:R-:W2:Y:S04]  /*1a20*/  LDG.E.CONSTANT R39, desc[UR14][R22.64+0x4] ;  /* 0x0000040e16277981 */ /* 0x000ea8000c1e9900 */
[----:B------:R-:W4:Y:S04]  /*1a30*/  LDG.E.CONSTANT R40, desc[UR14][R22.64] ;  /* 0x0000000e16287981 */ /* 0x000f28000c1e9900 */
[----:B------:R-:W5:Y:S01]  /*1a40*/  LDG.E.CONSTANT R29, desc[UR14][R22.64+0x14] ;  /* 0x0000140e161d7981 */ /* 0x000f62000c1e9900 */
[----:B-1----:R-:W-:-:S03]  /*1a50*/  IMAD.WIDE.U32 R8, R21, 0x4, R8 ;  /* 0x0000000415087825 */ /* 0x002fc600078e0008 */
[----:B------:R-:W5:Y:S04]  /*1a60*/  LDG.E.CONSTANT R26, desc[UR14][R24.64] ;  /* 0x0000000e181a7981 */ /* 0x000f68000c1e9900 */
[----:B------:R-:W5:Y:S04]  /*1a70*/  LDG.E.CONSTANT R28, desc[UR14][R24.64+0x4] ;  /* 0x0000040e181c7981 */ /* 0x000f68000c1e9900 */
[----:B------:R-:W5:Y:S04]  /*1a80*/  LDG.E.CONSTANT R27, desc[UR14][R24.64+0x8] ;  /* 0x0000080e181b7981 */ /* 0x000f68000c1e9900 */
[----:B------:R-:W5:Y:S04]  /*1a90*/  LDG.E.CONSTANT R32, desc[UR14][R22.64+0x10] ;  /* 0x0000100e16207981 */ /* 0x000f68000c1e9900 */
[----:B------:R0:W5:Y:S04]  /*1aa0*/  LDG.E.CONSTANT R8, desc[UR14][R8.64] ;  /* 0x0000000e08087981 */ /* 0x000168000c1e9900 */
[----:B------:R3:W5:Y:S01]  /*1ab0*/  LDG.E.CONSTANT R36, desc[UR14][R22.64+0x8] ;  /* 0x0000080e16247981 */ /* 0x000762000c1e9900 */
[----:B------:R-:W1:Y:S01]  /*1ac0*/  S2UR UR5, SR_CgaCtaId ;  /* 0x00000000000579c3 */ /* 0x000e620000008800 */
[----:B------:R-:W-:-:S02]  /*1ad0*/  UMOV UR4, 0x400 ;  /* 0x0000040000047882 */ /* 0x000fc40000000000 */
[----:B------:R-:W-:-:S04]  /*1ae0*/  UIADD3 UR6, UPT, UPT, UR4, 0x1f4, URZ ;  /* 0x000001f404067890 */ /* 0x000fc8000fffe0ff */
[----:B-1----:R-:W-:Y:S02]  /*1af0*/  ULEA UR6, UR5, UR6, 0x18 ;  /* 0x0000000605067291 */ /* 0x002fe4000f8ec0ff */
[----:B------:R-:W-:Y:S02]  /*1b00*/  ULEA UR7, UR5, UR4, 0x18 ;  /* 0x0000000405077291 */ /* 0x000fe4000f8ec0ff */
[----:B------:R-:W-:Y:S02]  /*1b10*/  UIADD3 UR4, UPT, UPT, UR4, 0x3e8, URZ ;  /* 0x000003e804047890 */ /* 0x000fe4000fffe0ff */
[C---:B------:R-:W-:Y:S02]  /*1b20*/  LEA R38, R21.reuse, UR6, 0x2 ;  /* 0x0000000615267c11 */ /* 0x040fe4000f8e10ff */
[----:B------:R-:W-:Y:S01]  /*1b30*/  ULEA UR4, UR5, UR4, 0x18 ;  /* 0x0000000405047291 */ /* 0x000fe2000f8ec0ff */
[----:B------:R-:W-:-:S03]  /*1b40*/  LEA R41, R21, UR7, 0x2 ;  /* 0x0000000715297c11 */ /* 0x000fc6000f8e10ff */
[----:B------:R-:W3:Y:S02]  /*1b50*/  LDS R38, [R38] ;  /* 0x0000000026267984 */ /* 0x000ee40000000800 */
[----:B------:R-:W-:Y:S02]  /*1b60*/  LEA R21, R21, UR4, 0x2 ;  /* 0x0000000415157c11 */ /* 0x000fe4000f8e10ff */
[----:B0-----:R-:W4:Y:S04]  /*1b70*/  LDS R9, [R41] ;  /* 0x0000000029097984 */ /* 0x001f280000000800 */
[----:B------:R-:W0:Y:S01]  /*1b80*/  LDS R21, [R21] ;  /* 0x0000000015157984 */ /* 0x000e220000000800 */
[-C--:B---3--:R-:W-:Y:S01]  /*1b90*/  FMUL R23, R34, R38.reuse ;  /* 0x0000002622177220 */ /* 0x088fe20000400000 */
[----:B--2---:R-:W-:-:S03]  /*1ba0*/  FMUL R39, R39, R38 ;  /* 0x0000002627277220 */ /* 0x004fc60000400000 */
[-C--:B----4-:R-:W-:Y:S01]  /*1bb0*/  FFMA R40, R40, R9.reuse, R23 ;  /* 0x0000000928287223 */ /* 0x090fe20000000017 */
[----:B------:R-:W-:Y:S01]  /*1bc0*/  FFMA R34, R34, R9, R39 ;  /* 0x0000000922227223 */ /* 0x000fe20000000027 */
[-C--:B-----5:R-:W-:Y:S01]  /*1bd0*/  FMUL R23, R29, R38.reuse ;  /* 0x000000261d177220 */ /* 0x0a0fe20000400000 */
[C---:B0-----:R-:W-:Y:S01]  /*1be0*/  FFMA R41, -R26.reuse, R21, R37 ;  /* 0x000000151a297223 */ /* 0x041fe20000000125 */
[CC--:B------:R-:W-:Y:S01]  /*1bf0*/  FFMA R35, R26.reuse, R9.reuse, R35 ;  /* 0x000000091a237223 */ /* 0x0c0fe20000000023 */
[-C--:B------:R-:W-:Y:S01]  /*1c00*/  FFMA R2, R26, R9.reuse, R2 ;  /* 0x000000091a027223 */ /* 0x080fe20000000002 */
[CC--:B------:R-:W-:Y:S01]  /*1c10*/  FFMA R25, -R28.reuse, R9.reuse, R33 ;  /* 0x000000091c197223 */ /* 0x0c0fe20000000121 */
[-C--:B------:R-:W-:Y:S01]  /*1c20*/  FFMA R37, -R27, R9.reuse, R37 ;  /* 0x000000091b257223 */ /* 0x080fe20000000125 */
[-C--:B------:R-:W-:Y:S01]  /*1c30*/  FFMA R22, R28, R38.reuse, R31 ;  /* 0x000000261c167223 */ /* 0x080fe2000000001f */
[C---:B------:R-:W-:Y:S01]  /*1c40*/  FFMA R9, R32.reuse, R9, R23 ;  /* 0x0000000920097223 */ /* 0x040fe20000000017 */
[-C--:B------:R-:W-:Y:S01]  /*1c50*/  FFMA R23, R32, R21.reuse, R40 ;  /* 0x0000001520177223 */ /* 0x080fe20000000028 */
[----:B------:R-:W-:Y:S01]  /*1c60*/  FFMA R29, R29, R21, R34 ;  /* 0x000000151d1d7223 */ /* 0x000fe20000000022 */
[----:B------:R-:W-:Y:S01]  /*1c70*/  FMUL R8, R8, R13 ;  /* 0x0000000d08087220 */ /* 0x000fe20000400000 */
[-C--:B------:R-:W-:Y:S01]  /*1c80*/  FFMA R24, -R26, R38.reuse, R33 ;  /* 0x000000261a187223 */ /* 0x080fe20000000121 */
[-C--:B------:R-:W-:Y:S01]  /*1c90*/  FFMA R9, R36, R21.reuse, R9 ;  /* 0x0000001524097223 */ /* 0x080fe20000000009 */
[CC--:B------:R-:W-:Y:S01]  /*1ca0*/  FFMA R39, -R28.reuse, R21.reuse, R30 ;  /* 0x000000151c277223 */ /* 0x0c0fe2000000011e */
[CC--:B------:R-:W-:Y:S01]  /*1cb0*/  FFMA R2, R27.reuse, R21.reuse, R2 ;  /* 0x000000151b027223 */ /* 0x0c0fe20000000002 */
[C---:B------:R-:W-:Y:S01]  /*1cc0*/  FFMA R31, R27.reuse, R21, R22 ;  /* 0x000000151b1f7223 */ /* 0x040fe20000000016 */
[-C--:B------:R-:W-:Y:S01]  /*1cd0*/  FFMA R35, R28, R38.reuse, R35 ;  /* 0x000000261c237223 */ /* 0x080fe20000000023 */
[----:B------:R-:W-:Y:S01]  /*1ce0*/  FFMA R30, -R27, R38, R30 ;  /* 0x000000261b1e7223 */ /* 0x000fe2000000011e */
[C---:B------:R-:W-:Y:S01]  /*1cf0*/  FMUL R23, R8.reuse, R23 ;  /* 0x0000001708177220 */ /* 0x040fe20000400000 */
[C---:B------:R-:W-:Y:S01]  /*1d00*/  FMUL R22, R8.reuse, R29 ;  /* 0x0000001d08167220 */ /* 0x040fe20000400000 */
[----:B------:R-:W-:Y:S01]  /*1d10*/  FMUL R21, R8, R9 ;  /* 0x0000000908157220 */ /* 0x000fe20000400000 */
[----:B------:R-:W-:-:S07]  /*1d20*/  MOV R33, R25 ;  /* 0x0000001900217202 */ /* 0x000fce0000000f00 */
.L_x_12:
[----:B------:R-:W0:Y:S01]  /*1d30*/  S2R R8, SR_TID.X ;  /* 0x0000000000087919 */ /* 0x000e220000002100 */
[C---:B------:R-:W-:Y:S01]  /*1d40*/  FMUL R9, R15.reuse, R24 ;  /* 0x000000180f097220 */ /* 0x040fe20000400000 */
[C---:B------:R-:W-:Y:S01]  /*1d50*/  FMUL R26, R15.reuse, R2 ;  /* 0x000000020f1a7220 */ /* 0x040fe20000400000 */
[----:B------:R-:W-:Y:S01]  /*1d60*/  FMUL R28, R15, R30 ;  /* 0x0000001e0f1c7220 */ /* 0x000fe20000400000 */
[C---:B------:R-:W-:Y:S01]  /*1d70*/  FMUL R15, R17.reuse, R24 ;  /* 0x00000018110f7220 */ /* 0x040fe20000400000 */
[C---:B------:R-:W-:Y:S01]  /*1d80*/  FMUL R32, R17.reuse, R2 ;  /* 0x0000000211207220 */ /* 0x040fe20000400000 */
[----:B------:R-:W-:Y:S01]  /*1d90*/  FMUL R34, R17, R30 ;  /* 0x0000001e11227220 */ /* 0x000fe20000400000 */
[----:B------:R-:W-:Y:S01]  /*1da0*/  UIADD3 UR4, UPT, UPT, UR12, 0x5dc, URZ ;  /* 0x000005dc0c047890 */ /* 0x000fe2000fffe0ff */
[C---:B------:R-:W-:Y:S01]  /*1db0*/  FMUL R17, R19.reuse, R24 ;  /* 0x0000001813117220 */ /* 0x040fe20000400000 */
[C---:B------:R-:W-:Y:S01]  /*1dc0*/  FMUL R2, R19.reuse, R2 ;  /* 0x0000000213027220 */ /* 0x040fe20000400000 */
[----:B------:R-:W-:Y:S01]  /*1dd0*/  FMUL R30, R19, R30 ;  /* 0x0000001e131e7220 */ /* 0x000fe20000400000 */
[C---:B------:R-:W-:Y:S01]  /*1de0*/  FFMA R9, R10.reuse, R31, R9 ;  /* 0x0000001f0a097223 */ /* 0x040fe20000000009 */
[----:B------:R-:W-:Y:S01]  /*1df0*/  UIADD3 UR5, UPT, UPT, UR12, 0xbb8, URZ ;  /* 0x00000bb80c057890 */ /* 0x000fe2000fffe0ff */
[C---:B------:R-:W-:Y:S01]  /*1e00*/  FFMA R26, R10.reuse, R33, R26 ;  /* 0x000000210a1a7223 */ /* 0x040fe2000000001a */
[----:B------:R-:W-:Y:S01]  /*1e10*/  FFMA R28, R10, R37, R28 ;  /* 0x000000250a1c7223 */ /* 0x000fe2000000001c */
[----:B------:R-:W-:Y:S01]  /*1e20*/  UIADD3 UR6, UPT, UPT, UR12, 0x1194, URZ ;  /* 0x000011940c067890 */ /* 0x000fe2000fffe0ff */
[C---:B------:R-:W-:Y:S01]  /*1e30*/  FFMA R15, R12.reuse, R31, R15 ;  /* 0x0000001f0c0f7223 */ /* 0x040fe2000000000f */
[C---:B------:R-:W-:Y:S01]  /*1e40*/  FFMA R32, R12.reuse, R33, R32 ;  /* 0x000000210c207223 */ /* 0x040fe20000000020 */
[----:B------:R-:W-:Y:S01]  /*1e50*/  FFMA R34, R12, R37, R34 ;  /* 0x000000250c227223 */ /* 0x000fe20000000022 */
[C---:B------:R-:W-:Y:S01]  /*1e60*/  FFMA R17, R14.reuse, R31, R17 ;  /* 0x0000001f0e117223 */ /* 0x040fe20000000011 */
[C---:B------:R-:W-:Y:S01]  /*1e70*/  FFMA R24, R14.reuse, R33, R2 ;  /* 0x000000210e187223 */ /* 0x040fe20000000002 */
[----:B------:R-:W-:Y:S01]  /*1e80*/  FFMA R30, R14, R37, R30 ;  /* 0x000000250e1e7223 */ /* 0x000fe2000000001e */
[----:B------:R-:W-:Y:S01]  /*1e90*/  ULEA UR4, UR13, UR4, 0x18 ;  /* 0x000000040d047291 */ /* 0x000fe2000f8ec0ff */
[C---:B------:R-:W-:Y:S01]  /*1ea0*/  FFMA R2, R16.reuse, R41, R9 ;  /* 0x0000002910027223 */ /* 0x040fe20000000009 */
[----:B------:R-:W-:Y:S01]  /*1eb0*/  UIADD3 UR7, UPT, UPT, UR12, 0x7d0, URZ ;  /* 0x000007d00c077890 */ /* 0x000fe2000fffe0ff */
[C---:B------:R-:W-:Y:S01]  /*1ec0*/  FFMA R26, R16.reuse, R39, R26 ;  /* 0x00000027101a7223 */ /* 0x040fe2000000001a */
[----:B------:R-:W-:Y:S01]  /*1ed0*/  UIADD3 UR8, UPT, UPT, UR12, 0xdac, URZ ;  /* 0x00000dac0c087890 */ /* 0x000fe2000fffe0ff */
[----:B------:R-:W-:Y:S01]  /*1ee0*/  FFMA R28, R16, R35, R28 ;  /* 0x00000023101c7223 */ /* 0x000fe2000000001c */
[----:B------:R-:W-:Y:S01]  /*1ef0*/  UIADD3 UR9, UPT, UPT, UR12, 0x1388, URZ ;  /* 0x000013880c097890 */ /* 0x000fe2000fffe0ff */
[C---:B------:R-:W-:Y:S01]  /*1f00*/  FFMA R10, R18.reuse, R41, R15 ;  /* 0x00000029120a7223 */ /* 0x040fe2000000000f */
[----:B------:R-:W-:Y:S01]  /*1f10*/  ULEA UR5, UR13, UR5, 0x18 ;  /* 0x000000050d057291 */ /* 0x000fe2000f8ec0ff */
[C---:B------:R-:W-:Y:S01]  /*1f20*/  FFMA R32, R18.reuse, R39, R32 ;  /* 0x0000002712207223 */ /* 0x040fe20000000020 */
[----:B------:R-:W-:Y:S01]  /*1f30*/  UIADD3 UR10, UPT, UPT, UR12, 0x9c4, URZ ;  /* 0x000009c40c0a7890 */ /* 0x000fe2000fffe0ff */
[----:B------:R-:W-:Y:S01]  /*1f40*/  FFMA R34, R18, R35, R34 ;  /* 0x0000002312227223 */ /* 0x000fe20000000022 */
[C---:B------:R-:W-:Y:S01]  /*1f50*/  FFMA R12, R20.reuse, R41, R17 ;  /* 0x00000029140c7223 */ /* 0x040fe20000000011 */
[C---:B------:R-:W-:Y:S01]  /*1f60*/  FFMA R24, R20.reuse, R39, R24 ;  /* 0x0000002714187223 */ /* 0x040fe20000000018 */
[----:B------:R-:W-:Y:S01]  /*1f70*/  FFMA R30, R20, R35, R30 ;  /* 0x00000023141e7223 */ /* 0x000fe2000000001e */
[----:B------:R-:W-:Y:S01]  /*1f80*/  ULEA UR6, UR13, UR6, 0x18 ;  /* 0x000000060d067291 */ /* 0x000fe2000f8ec0ff */
[----:B0-----:R-:W-:Y:S01]  /*1f90*/  LEA R9, R8, UR4, 0x2 ;  /* 0x0000000408097c11 */ /* 0x001fe2000f8e10ff */
[----:B------:R-:W-:Y:S01]  /*1fa0*/  UIADD3 UR11, UPT, UPT, UR12, 0xfa0, URZ ;  /* 0x00000fa00c0b7890 */ /* 0x000fe2000fffe0ff */
[-C--:B------:R-:W-:Y:S01]  /*1fb0*/  FMUL R2, R2, R13.reuse ;  /* 0x0000000d02027220 */ /* 0x080fe20000400000 */
[----:B------:R-:W-:Y:S01]  /*1fc0*/  ULEA UR7, UR13, UR7, 0x18 ;  /* 0x000000070d077291 */ /* 0x000fe2000f8ec0ff */
[-C--:B------:R-:W-:Y:S01]  /*1fd0*/  FMUL R26, R26, R13.reuse ;  /* 0x0000000d1a1a7220 */ /* 0x080fe20000400000 */
[----:B------:R-:W-:Y:S01]  /*1fe0*/  UIADD3 UR12, UPT, UPT, UR12, 0x157c, URZ ;  /* 0x0000157c0c0c7890 */ /* 0x000fe2000fffe0ff */
[-C--:B------:R-:W-:Y:S01]  /*1ff0*/  FMUL R28, R28, R13.reuse ;  /* 0x0000000d1c1c7220 */ /* 0x080fe20000400000 */
[----:B------:R-:W-:Y:S01]  /*2000*/  ULEA UR8, UR13, UR8, 0x18 ;  /* 0x000000080d087291 */ /* 0x000fe2000f8ec0ff */
[-C--:B------:R-:W-:Y:S01]  /*2010*/  FMUL R10, R10, R13.reuse ;  /* 0x0000000d0a0a7220 */ /* 0x080fe20000400000 */
[----:B------:R-:W-:Y:S01]  /*2020*/  ULEA UR9, UR13, UR9, 0x18 ;  /* 0x000000090d097291 */ /* 0x000fe2000f8ec0ff */
[-C--:B------:R-:W-:Y:S01]  /*2030*/  FMUL R32, R32, R13.reuse ;  /* 0x0000000d20207220 */ /* 0x080fe20000400000 */
[-C--:B------:R-:W-:Y:S01]  /*2040*/  FMUL R34, R34, R13.reuse ;  /* 0x0000000d22227220 */ /* 0x080fe20000400000 */
[-C--:B------:R-:W-:Y:S01]  /*2050*/  FMUL R12, R12, R13.reuse ;  /* 0x0000000d0c0c7220 */ /* 0x080fe20000400000 */
[-C--:B------:R-:W-:Y:S01]  /*2060*/  FMUL R24, R24, R13.reuse ;  /* 0x0000000d18187220 */ /* 0x080fe20000400000 */
[----:B------:R-:W-:Y:S01]  /*2070*/  FMUL R30, R30, R13 ;  /* 0x0000000d1e1e7220 */ /* 0x000fe20000400000 */
[----:B------:R-:W-:Y:S01]  /*2080*/  ULEA UR10, UR13, UR10, 0x18 ;  /* 0x0000000a0d0a7291 */ /* 0x000fe2000f8ec0ff */
[C---:B------:R-:W-:Y:S01]  /*2090*/  LEA R13, R8.reuse, UR5, 0x2 ;  /* 0x00000005080d7c11 */ /* 0x040fe2000f8e10ff */
[----:B------:R-:W-:Y:S01]  /*20a0*/  ULEA UR11, UR13, UR11, 0x18 ;  /* 0x0000000b0d0b7291 */ /* 0x000fe2000f8ec0ff */
[C---:B------:R-:W-:Y:S01]  /*20b0*/  LEA R15, R8.reuse, UR6, 0x2 ;  /* 0x00000006080f7c11 */ /* 0x040fe2000f8e10ff */
[----:B------:R-:W-:Y:S01]  /*20c0*/  ULEA UR12, UR13, UR12, 0x18 ;  /* 0x0000000c0d0c7291 */ /* 0x000fe2000f8ec0ff */
[----:B------:R0:W-:Y:S01]  /*20d0*/  STS [R9], R2 ;  /* 0x0000000209007388 */ /* 0x0001e20000000800 */
[----:B------:R-:W-:-:S02]  /*20e0*/  LEA R17, R8, UR7, 0x2 ;  /* 0x0000000708117c11 */ /* 0x000fc4000f8e10ff */
[C---:B------:R-:W-:Y:S01]  /*20f0*/  LEA R19, R8.reuse, UR9, 0x2 ;  /* 0x0000000908137c11 */ /* 0x040fe2000f8e10ff */
[----:B------:R1:W-:Y:S01]  /*2100*/  STS [R13], R26 ;  /* 0x0000001a0d007388 */ /* 0x0003e20000000800 */
[C---:B------:R-:W-:Y:S02]  /*2110*/  LEA R25, R8.reuse, UR10, 0x2 ;  /* 0x0000000a08197c11 */ /* 0x040fe4000f8e10ff */
[C---:B------:R-:W-:Y:S01]  /*2120*/  LEA R27, R8.reuse, UR11, 0x2 ;  /* 0x0000000b081b7c11 */ /* 0x040fe2000f8e10ff */
[----:B------:R1:W-:Y:S01]  /*2130*/  STS [R15], R28 ;  /* 0x0000001c0f007388 */ /* 0x0003e20000000800 */
[C---:B------:R-:W-:Y:S02]  /*2140*/  LEA R29, R8.reuse, UR12, 0x2 ;  /* 0x0000000c081d7c11 */ /* 0x040fe4000f8e10ff */
[----:B0-----:R-:W-:Y:S01]  /*2150*/  LEA R9, R8, UR8, 0x2 ;  /* 0x0000000808097c11 */ /* 0x001fe2000f8e10ff */
[----:B------:R1:W-:Y:S04]  /*2160*/  STS [R17], R10 ;  /* 0x0000000a11007388 */ /* 0x0003e80000000800 */
[----:B------:R1:W-:Y:S04]  /*2170*/  STS [R9], R32 ;  /* 0x0000002009007388 */ /* 0x0003e80000000800 */
[----:B------:R1:W-:Y:S04]  /*2180*/  STS [R19], R34 ;  /* 0x0000002213007388 */ /* 0x0003e80000000800 */
[----:B------:R1:W-:Y:S04]  /*2190*/  STS [R25], R12 ;  /* 0x0000000c19007388 */ /* 0x0003e80000000800 */
[----:B------:R1:W-:Y:S04]  /*21a0*/  STS [R27], R24 ;  /* 0x000000181b007388 */ /* 0x0003e80000000800 */
[----:B------:R1:W-:Y:S02]  /*21b0*/  STS [R29], R30 ;  /* 0x0000001e1d007388 */ /* 0x0003e40000000800 */
.L_x_6:
[----:B------:R-:W-:Y:S05]  /*21c0*/  BSYNC.RECONVERGENT B0 ;  /* 0x0000000000007941 */ /* 0x000fea0003800200 */
.L_x_5:
[----:B------:R-:W-:Y:S06]  /*21d0*/  BAR.SYNC.DEFER_BLOCKING 0x0 ;  /* 0x0000000000007b1d */ /* 0x000fec0000010000 */
[----:B------:R-:W-:Y:S05]  /*21e0*/  @!P3 EXIT ;  /* 0x000000000000b94d */ /* 0x000fea0003800000 */
[----:B------:R-:W0:Y:S01]  /*21f0*/  S2R R2, SR_TID.X ;  /* 0x0000000000027919 */ /* 0x000e220000002100 */
[----:B------:R-:W2:Y:S01]  /*2200*/  LDCU UR5, c[0x0][0x3ac] ;  /* 0x00007580ff0577ac */ /* 0x000ea20008000800 */
[----:B------:R-:W3:Y:S01]  /*2210*/  LDCU UR4, c[0x0][0x538] ;  /* 0x0000a700ff0477ac */ /* 0x000ee20008000800 */
[----:B0-----:R-:W-:-:S05]  /*2220*/  LOP3.LUT R8, R2, 0xffff, RZ, 0xc0, !PT ;  /* 0x0000ffff02087812 */ /* 0x001fca00078ec0ff */
[----:B------:R-:W-:-:S05]  /*2230*/  IMAD R8, R8, 0xa3e, RZ ;  /* 0x00000a3e08087824 */ /* 0x000fca00078e02ff */
[--C-:B-1----:R-:W-:Y:S02]  /*2240*/  SHF.R.U32.HI R17, RZ, 0x10, R8.reuse ;  /* 0x00000010ff117819 */ /* 0x102fe40000011608 */
[----:B------:R-:W-:-:S03]  /*2250*/  SHF.R.U32.HI R19, RZ, 0x10, R8 ;  /* 0x00000010ff137819 */ /* 0x000fc60000011608 */
[C---:B------:R-:W-:Y:S02]  /*2260*/  IMAD R13, R17.reuse, -0x19, R2 ;  /* 0xffffffe7110d7824 */ /* 0x040fe400078e0202 */
[----:B------:R-:W-:-:S03]  /*2270*/  IMAD R31, R17, 0x19, RZ ;  /* 0x00000019111f7824 */ /* 0x000fc600078e02ff */
[----:B------:R-:W-:-:S04]  /*2280*/  PRMT R9, R13, 0x9910, RZ ;  /* 0x000099100d097816 */ /* 0x000fc800000000ff */
[----:B------:R-:W-:Y:S01]  /*2290*/  MOV R8, R9 ;  /* 0x0000000900087202 */ /* 0x000fe20000000f00 */
[----:B------:R-:W-:-:S04]  /*22a0*/  IMAD R9, R19, -0x19, R2 ;  /* 0xffffffe713097824 */ /* 0x000fc800078e0202 */
[----:B------:R-:W-:Y:S01]  /*22b0*/  IMAD R8, R8, 0x6667, RZ ;  /* 0x0000666708087824 */ /* 0x000fe200078e02ff */
[----:B------:R-:W-:-:S04]  /*22c0*/  PRMT R10, R9, 0x9910, RZ ;  /* 0x00009910090a7816 */ /* 0x000fc800000000ff */
[----:B------:R-:W-:Y:S01]  /*22d0*/  SHF.R.S32.HI R9, RZ, 0x10, R8 ;  /* 0x00000010ff097819 */ /* 0x000fe20000011408 */
[----:B------:R-:W-:-:S03]  /*22e0*/  IMAD R12, R10, 0x6667, RZ ;  /* 0x000066670a0c7824 */ /* 0x000fc600078e02ff */
[----:B------:R-:W-:Y:S02]  /*22f0*/  LOP3.LUT R9, R9, 0xffff, RZ, 0xc0, !PT ;  /* 0x0000ffff09097812 */ /* 0x000fe400078ec0ff */
[----:B------:R-:W-:Y:S02]  /*2300*/  SHF.R.S32.HI R14, RZ, 0x10, R12 ;  /* 0x00000010ff0e7819 */ /* 0x000fe4000001140c */
[----:B------:R-:W-:Y:S02]  /*2310*/  SHF.R.U32.HI R9, RZ, 0xf, R9 ;  /* 0x0000000fff097819 */ /* 0x000fe40000011609 */
[----:B------:R-:W-:Y:S02]  /*2320*/  LOP3.LUT R16, R14, 0xffff, RZ, 0xc0, !PT ;  /* 0x0000ffff0e107812 */ /* 0x000fe400078ec0ff */
[----:B------:R-:W-:Y:S01]  /*2330*/  LEA.HI.SX32 R10, R8, R9, 0xf ;  /* 0x00000009080a7211 */ /* 0x000fe200078f7aff */
[----:B------:R-:W0:Y:S01]  /*2340*/  LDC.64 R14, c[0x0][0x428] ;  /* 0x00010a00ff0e7b82 */ /* 0x000e220000000a00 */
[----:B------:R-:W-:-:S02]  /*2350*/  SHF.R.U32.HI R25, RZ, 0xf, R16 ;  /* 0x0000000fff197819 */ /* 0x000fc40000011610 */
[----:B------:R-:W-:Y:S02]  /*2360*/  PRMT R44, R10, 0x9910, RZ ;  /* 0x000099100a2c7816 */ /* 0x000fe400000000ff */
[----:B------:R-:W-:-:S03]  /*2370*/  LEA.HI.SX32 R25, R12, R25, 0xf ;  /* 0x000000190c197211 */ /* 0x000fc600078f7aff */
[----:B------:R-:W1:Y:S01]  /*2380*/  LDC.64 R8, c[0x0][0x420] ;  /* 0x00010800ff087b82 */ /* 0x000e620000000a00 */
[----:B------:R-:W-:Y:S01]  /*2390*/  IMAD R33, R44, -0x5, R13 ;  /* 0xfffffffb2c217824 */ /* 0x000fe200078e020d */
[----:B------:R-:W-:-:S04]  /*23a0*/  PRMT R10, R25, 0x9910, RZ ;  /* 0x00009910190a7816 */ /* 0x000fc800000000ff */
[----:B------:R-:W-:-:S05]  /*23b0*/  IADD3 R13, PT, PT, R33, R31, RZ ;  /* 0x0000001f210d7210 */ /* 0x000fca0007ffe0ff */
[C---:B------:R-:W-:Y:S02]  /*23c0*/  IMAD R27, R19.reuse, -0x14, R13 ;  /* 0xffffffec131b7824 */ /* 0x040fe400078e020d */
[----:B------:R-:W-:Y:S02]  /*23d0*/  IMAD R19, R19, 0x5, R10 ;  /* 0x0000000513137824 */ /* 0x000fe400078e020a */
[----:B------:R-:W-:Y:S02]  /*23e0*/  IMAD R20, R44, 0x5, R33 ;  /* 0x000000052c147824 */ /* 0x000fe400078e0221 */
[----:B0-----:R-:W-:-:S05]  /*23f0*/  IMAD.WIDE R18, R19, 0x4, R14 ;  /* 0x0000000413127825 */ /* 0x001fca00078e020e */
[----:B------:R-:W4:Y:S01]  /*2400*/  LDG.E.CONSTANT R16, desc[UR14][R18.64] ;  /* 0x0000000e12107981 */ /* 0x000f22000c1e9900 */
[----:B-1----:R-:W-:Y:S02]  /*2410*/  IMAD.WIDE R26, R27, 0x4, R8 ;  /* 0x000000041b1a7825 */ /* 0x002fe400078e0208 */
[----:B------:R-:W0:Y:S03]  /*2420*/  LDC.64 R8, c[0x0][0x418] ;  /* 0x00010600ff087b82 */ /* 0x000e260000000a00 */
[----:B------:R-:W5:Y:S01]  /*2430*/  LDG.E.CONSTANT R15, desc[UR14][R26.64] ;  /* 0x0000000e1a0f7981 */ /* 0x000f62000c1e9900 */
[----:B0-----:R-:W-:-:S05]  /*2440*/  IMAD.WIDE R28, R20, 0x4, R8 ;  /* 0x00000004141c7825 */ /* 0x001fca00078e0208 */
[----:B------:R0:W3:Y:S01]  /*2450*/  LDG.E.CONSTANT R14, desc[UR14][R28.64] ;  /* 0x0000000e1c0e7981 */ /* 0x0000e2000c1e9900 */
[----:B------:R-:W1:Y:S01]  /*2460*/  S2R R25, SR_CgaCtaId ;  /* 0x0000000000197919 */ /* 0x000e620000008800 */
[----:B------:R-:W-:-:S04]  /*2470*/  MOV R10, 0x400 ;  /* 0x00000400000a7802 */ /* 0x000fc80000000f00 */
[C---:B------:R-:W-:Y:S02]  /*2480*/  IADD3 R30, PT, PT, R10.reuse, 0x17d4, RZ ;  /* 0x000017d40a1e7810 */ /* 0x040fe40007ffe0ff */
[----:B------:R-:W-:Y:S01]  /*2490*/  IADD3 R8, PT, PT, R10, 0x5dc, RZ ;  /* 0x000005dc0a087810 */ /* 0x000fe20007ffe0ff */
[----:B------:R-:W-:Y:S01]  /*24a0*/  IMAD R31, R44, 0x5, R31 ;  /* 0x000000052c1f7824 */ /* 0x000fe200078e021f */
[C---:B-1----:R-:W-:Y:S02]  /*24b0*/  LEA R30, R25.reuse, R30, 0x18 ;  /* 0x0000001e191e7211 */ /* 0x042fe400078ec0ff */
[----:B------:R-:W-:-:S03]  /*24c0*/  LEA R8, R25, R8, 0x18 ;  /* 0x0000000819087211 */ /* 0x000fc600078ec0ff */
[----:B------:R-:W-:Y:S01]  /*24d0*/  IMAD R34, R33, 0x14, R30 ;  /* 0x0000001421227824 */ /* 0x000fe200078e021e */
[----:B------:R-:W-:-:S04]  /*24e0*/  LEA R32, R31, R8, 0x2 ;  /* 0x000000081f207211 */ /* 0x000fc800078e10ff */
[----:B------:R-:W-:Y:S04]  /*24f0*/  LDS R8, [R34] ;  /* 0x0000000022087984 */ /* 0x000fe80000000800 */
[----:B------:R-:W1:Y:S04]  /*2500*/  LDS R9, [R32] ;  /* 0x0000000020097984 */ /* 0x000e680000000800 */
[----:B0-----:R-:W-:Y:S04]  /*2510*/  LDS R28, [R34+0x4] ;  /* 0x00000400221c7984 */ /* 0x001fe80000000800 */
[----:B------:R-:W0:Y:S04]  /*2520*/  LDS R19, [R32+0x4] ;  /* 0x0000040020137984 */ /* 0x000e280000000800 */
[----:B------:R-:W-:Y:S04]  /*2530*/  LDS R29, [R34+0x8] ;  /* 0x00000800221d7984 */ /* 0x000fe80000000800 */
[----:B------:R-:W2:Y:S01]  /*2540*/  LDS R12, [R32+0x8] ;  /* 0x00000800200c7984 */ /* 0x000ea20000000800 */
[----:B------:R-:W-:-:S02]  /*2550*/  IADD3 R18, PT, PT, R10, 0xbb8, RZ ;  /* 0x00000bb80a127810 */ /* 0x000fc40007ffe0ff */
[C---:B------:R-:W-:Y:S01]  /*2560*/  IADD3 R24, PT, PT, R10.reuse, 0x1194, RZ ;  /* 0x000011940a187810 */ /* 0x040fe20007ffe0ff */
[----:B------:R-:W-:Y:S01]  /*2570*/  LDS R37, [R32+0xc] ;  /* 0x00000c0020257984 */ /* 0x000fe20000000800 */
[C---:B------:R-:W-:Y:S02]  /*2580*/  LEA R18, R25.reuse, R18, 0x18 ;  /* 0x0000001219127211 */ /* 0x040fe400078ec0ff */
[----:B------:R-:W-:Y:S02]  /*2590*/  LEA R24, R25, R24, 0x18 ;  /* 0x0000001819187211 */ /* 0x000fe400078ec0ff */
[C---:B------:R-:W-:Y:S02]  /*25a0*/  LEA R39, R31.reuse, R18, 0x2 ;  /* 0x000000121f277211 */ /* 0x040fe400078e10ff */
[----:B------:R-:W-:Y:S02]  /*25b0*/  LEA R18, R31, R24, 0x2 ;  /* 0x000000181f127211 */ /* 0x000fe400078e10ff */
[C---:B------:R-:W-:Y:S01]  /*25c0*/  IADD3 R42, PT, PT, R10.reuse, 0x7d0, RZ ;  /* 0x000007d00a2a7810 */ /* 0x040fe20007ffe0ff */
[----:B------:R-:W2:Y:S01]  /*25d0*/  LDS R41, [R39] ;  /* 0x0000000027297984 */ /* 0x000ea20000000800 */
[----:B------:R-:W-:-:S02]  /*25e0*/  IADD3 R40, PT, PT, R10, 0xdac, RZ ;  /* 0x00000dac0a287810 */ /* 0x000fc40007ffe0ff */
[C---:B------:R-:W-:Y:S01]  /*25f0*/  IADD3 R38, PT, PT, R10.reuse, 0x1388, RZ ;  /* 0x000013880a267810 */ /* 0x040fe20007ffe0ff */
[----:B------:R-:W-:Y:S01]  /*2600*/  LDS R35, [R18+0x4] ;  /* 0x0000040012237984 */ /* 0x000fe20000000800 */
[C---:B------:R-:W-:Y:S02]  /*2610*/  IADD3 R24, PT, PT, R10.reuse, 0x9c4, RZ ;  /* 0x000009c40a187810 */ /* 0x040fe40007ffe0ff */
[C---:B------:R-:W-:Y:S02]  /*2620*/  IADD3 R26, PT, PT, R10.reuse, 0xfa0, RZ ;  /* 0x00000fa00a1a7810 */ /* 0x040fe40007ffe0ff */
[----:B------:R-:W-:Y:S01]  /*2630*/  IADD3 R10, PT, PT, R10, 0x157c, RZ ;  /* 0x0000157c0a0a7810 */ /* 0x000fe20007ffe0ff */
[----:B-1----:R-:W-:Y:S01]  /*2640*/  FFMA R33, R8, R9, RZ ;  /* 0x0000000908217223 */ /* 0x002fe200000000ff */
[C---:B------:R-:W-:Y:S01]  /*2650*/  LEA R31, R25.reuse, R24, 0x18 ;  /* 0x00000018191f7211 */ /* 0x040fe200078ec0ff */
[----:B------:R-:W1:Y:S01]  /*2660*/  LDS R9, [R18] ;  /* 0x0000000012097984 */ /* 0x000e620000000800 */
[----:B------:R-:W-:-:S02]  /*2670*/  LEA R42, R25, R42, 0x18 ;  /* 0x0000002a192a7211 */ /* 0x000fc400078ec0ff */
[C---:B------:R-:W-:Y:S02]  /*2680*/  LEA R40, R25.reuse, R40, 0x18 ;  /* 0x0000002819287211 */ /* 0x040fe400078ec0ff */
[C---:B------:R-:W-:Y:S01]  /*2690*/  LEA R38, R25.reuse, R38, 0x18 ;  /* 0x0000002619267211 */ /* 0x040fe200078ec0ff */
[----:B0-----:R-:W-:Y:S01]  /*26a0*/  FFMA R24, R28, R19, R33 ;  /* 0x000000131c187223 */ /* 0x001fe20000000021 */
[C---:B------:R-:W-:Y:S01]  /*26b0*/  LEA R27, R25.reuse, R26, 0x18 ;  /* 0x0000001a191b7211 */ /* 0x040fe200078ec0ff */
[----:B------:R-:W0:Y:S01]  /*26c0*/  LDS R33, [R39+0x4] ;  /* 0x0000040027217984 */ /* 0x000e220000000800 */
[----:B------:R-:W-:-:S03]  /*26d0*/  LEA R25, R25, R10, 0x18 ;  /* 0x0000000a19197211 */ /* 0x000fc600078ec0ff */
[----:B------:R-:W0:Y:S01]  /*26e0*/  LDS R10, [R34+0xc] ;  /* 0x00000c00220a7984 */ /* 0x000e220000000800 */
[----:B--2---:R-:W-:-:S03]  /*26f0*/  FFMA R43, R29, R12, R24 ;  /* 0x0000000c1d2b7223 */ /* 0x004fc60000000018 */
[----:B------:R-:W2:Y:S04]  /*2700*/  LDS R24, [R39+0x8] ;  /* 0x0000080027187984 */ /* 0x000ea80000000800 */
[----:B------:R-:W-:Y:S04]  /*2710*/  LDS R12, [R34+0x10] ;  /* 0x00001000220c7984 */ /* 0x000fe80000000800 */
[----:B------:R-:W2:Y:S04]  /*2720*/  LDS R19, [R32+0x10] ;  /* 0x0000100020137984 */ /* 0x000ea80000000800 */
[----:B------:R-:W2:Y:S01]  /*2730*/  LDS R26, [R18+0x8] ;  /* 0x00000800121a7984 */ /* 0x000ea20000000800 */
[----:B------:R-:W-:Y:S01]  /*2740*/  FFMA R41, R8, R41, RZ ;  /* 0x0000002908297223 */ /* 0x000fe200000000ff */
[--C-:B------:R-:W-:Y:S01]  /*2750*/  IMAD R44, R44, 0x14, R30.reuse ;  /* 0x000000142c2c7824 */ /* 0x100fe200078e021e */
[----:B------:R-:W-:Y:S01]  /*2760*/  LEA R40, R13, R40, 0x2 ;  /* 0x000000280d287211 */ /* 0x000fe200078e10ff */
[----:B------:R-:W-:Y:S01]  /*2770*/  IMAD R17, R17, 0x14, R30 ;  /* 0x0000001411117824 */ /* 0x000fe200078e021e */
[C---:B------:R-:W-:Y:S01]  /*2780*/  LEA R42, R13.reuse, R42, 0x2 ;  /* 0x0000002a0d2a7211 */ /* 0x040fe200078e10ff */
[----:B------:R-:W-:Y:S01]  /*2790*/  LDS R32, [R39+0xc] ;  /* 0x00000c0027207984 */ /* 0x000fe20000000800 */
[----:B------:R-:W-:-:S03]  /*27a0*/  LEA R38, R13, R38, 0x2 ;  /* 0x000000260d267211 */ /* 0x000fc600078e10ff */
[----:B------:R-:W-:Y:S01]  /*27b0*/  LDS R34, [R42+0x3c] ;  /* 0x00003c002a227984 */ /* 0x000fe20000000800 */
[----:B-1----:R-:W-:-:S03]  /*27c0*/  FFMA R8, R8, R9, RZ ;  /* 0x0000000908087223 */ /* 0x002fc600000000ff */
[----:B------:R-:W-:Y:S01]  /*27d0*/  LDS R9, [R40] ;  /* 0x0000000028097984 */ /* 0x000fe20000000800 */
[----:B------:R-:W-:-:S03]  /*27e0*/  FFMA R35, R28, R35, R8 ;  /* 0x000000231c237223 */ /* 0x000fc60000000008 */
[----:B------:R-:W1:Y:S01]  /*27f0*/  LDS R8, [R44] ;  /* 0x000000002c087984 */ /* 0x000e620000000800 */
[----:B0-----:R-:W-:-:S03]  /*2800*/  FFMA R30, R28, R33, R41 ;  /* 0x000000211c1e7223 */ /* 0x001fc60000000029 */
[----:B------:R-:W-:Y:S01]  /*2810*/  LDS R13, [R38] ;  /* 0x00000000260d7984 */ /* 0x000fe20000000800 */
[----:B------:R-:W-:-:S03]  /*2820*/  FFMA R37, R10, R37, R43 ;  /* 0x000000250a257223 */ /* 0x000fc6000000002b */
[----:B------:R-:W0:Y:S01]  /*2830*/  LDS R43, [R42] ;  /* 0x000000002a2b7984 */ /* 0x000e220000000800 */
[----:B--2---:R-:W-:-:S03]  /*2840*/  FFMA R41, R29, R24, R30 ;  /* 0x000000181d297223 */ /* 0x004fc6000000001e */
[----:B------:R-:W-:Y:S04]  /*2850*/  LDS R30, [R42+0x14] ;  /* 0x000014002a1e7984 */ /* 0x000fe80000000800 */
[----:B------:R-:W-:Y:S01]  /*2860*/  LDS R24, [R44+0x8] ;  /* 0x000008002c187984 */ /* 0x000fe20000000800 */
[----:B------:R-:W-:-:S03]  /*2870*/  FFMA R19, R12, R19, R37 ;  /* 0x000000130c137223 */ /* 0x000fc60000000025 */
[----:B------:R-:W-:Y:S01]  /*2880*/  LDS R37, [R40+0x14] ;  /* 0x0000140028257984 */ /* 0x000fe20000000800 */
[----:B------:R-:W-:-:S03]  /*2890*/  FFMA R29, R29, R26, R35 ;  /* 0x0000001a1d1d7223 */ /* 0x000fc60000000023 */
[----:B------:R-:W2:Y:S04]  /*28a0*/  LDS R26, [R44+0x4] ;  /* 0x000004002c1a7984 */ /* 0x000ea80000000800 */
[----:B------:R-:W2:Y:S04]  /*28b0*/  LDS R35, [R38+0x14] ;  /* 0x0000140026237984 */ /* 0x000ea80000000800 */
[----:B------:R-:W2:Y:S04]  /*28c0*/  LDS R33, [R42+0x28] ;  /* 0x000028002a217984 */ /* 0x000ea80000000800 */
[----:B------:R-:W2:Y:S01]  /*28d0*/  LDS R36, [R38+0x28] ;  /* 0x0000280026247984 */ /* 0x000ea20000000800 */
[----:B-1----:R-:W-:Y:S01]  /*28e0*/  FFMA R28, R8, R9, RZ ;  /* 0x00000009081c7223 */ /* 0x002fe200000000ff */
[----:B------:R-:W-:-:S02]  /*28f0*/  FFMA R41, R10, R32, R41 ;  /* 0x000000200a297223 */ /* 0x000fc40000000029 */
[----:B------:R-:W-:Y:S04]  /*2900*/  LDS R39, [R39+0x10] ;  /* 0x0000100027277984 */ /* 0x000fe80000000800 */
[----:B------:R-:W1:Y:S01]  /*2910*/  LDS R32, [R18+0xc] ;  /* 0x00000c0012207984 */ /* 0x000e620000000800 */
[C---:B0-----:R-:W-:Y:S01]  /*2920*/  FFMA R43, R8.reuse, R43, RZ ;  /* 0x0000002b082b7223 */ /* 0x041fe200000000ff */
[----:B------:R-:W-:Y:S02]  /*2930*/  FFMA R8, R8, R13, RZ ;  /* 0x0000000d08087223 */ /* 0x000fe400000000ff */
[----:B------:R-:W-:Y:S01]  /*2940*/  LDS R45, [R38+0x50] ;  /* 0x00005000262d7984 */ /* 0x000fe20000000800 */
[C---:B------:R-:W-:Y:S02]  /*2950*/  LEA R31, R20.reuse, R31, 0x2 ;  /* 0x0000001f141f7211 */ /* 0x040fe400078e10ff */
[----:B------:R-:W-:Y:S01]  /*2960*/  LEA R27, R20, R27, 0x2 ;  /* 0x0000001b141b7211 */ /* 0x000fe200078e10ff */
[----:B------:R-:W-:Y:S01]  /*2970*/  LDS R18, [R18+0x10] ;  /* 0x0000100012127984 */ /* 0x000fe20000000800 */
[----:B--2---:R-:W-:-:S03]  /*2980*/  FFMA R9, R26, R37, R28 ;  /* 0x000000251a097223 */ /* 0x004fc6000000001c */
[----:B------:R-:W0:Y:S01]  /*2990*/  LDS R37, [R40+0x28] ;  /* 0x0000280028257984 */ /* 0x000e220000000800 */
[C---:B------:R-:W-:Y:S01]  /*29a0*/  FFMA R43, R26.reuse, R30, R43 ;  /* 0x0000001e1a2b7223 */ /* 0x040fe2000000002b */
[----:B------:R-:W-:Y:S02]  /*29b0*/  FFMA R13, R26, R35, R8 ;  /* 0x000000231a0d7223 */ /* 0x000fe40000000008 */
[----:B------:R-:W2:Y:S04]  /*29c0*/  LDS R35, [R44+0xc] ;  /* 0x00000c002c237984 */ /* 0x000ea80000000800 */
[----:B------:R-:W4:Y:S01]  /*29d0*/  LDS R28, [R38+0x3c] ;  /* 0x00003c00261c7984 */ /* 0x000f220000000800 */
[----:B------:R-:W-:-:S03]  /*29e0*/  FFMA R8, R24, R33, R43 ;  /* 0x0000002118087223 */ /* 0x000fc6000000002b */
[----:B------:R-:W5:Y:S04]  /*29f0*/  LDS R30, [R40+0x3c] ;  /* 0x00003c00281e7984 */ /* 0x000f680000000800 */
[----:B------:R-:W5:Y:S04]  /*2a00*/  LDS R26, [R44+0x10] ;  /* 0x000010002c1a7984 */ /* 0x000f680000000800 */
[----:B------:R-:W5:Y:S04]  /*2a10*/  LDS R43, [R40+0x50] ;  /* 0x00005000282b7984 */ /* 0x000f680000000800 */
[----:B------:R-:W5:Y:S01]  /*2a20*/  LDS R33, [R42+0x50] ;  /* 0x000050002a217984 */ /* 0x000f620000000800 */
[----:B------:R-:W-:Y:S01]  /*2a30*/  FFMA R13, R24, R36, R13 ;  /* 0x00000024180d7223 */ /* 0x000fe2000000000d */
[----:B------:R-:W-:Y:S01]  /*2a40*/  LEA R25, R20, R25, 0x2 ;  /* 0x0000001914197211 */ /* 0x000fe200078e10ff */
[----:B-1----:R-:W-:Y:S01]  /*2a50*/  FFMA R29, R10, R32, R29 ;  /* 0x000000200a1d7223 */ /* 0x002fe2000000001d */
[----:B------:R-:W-:Y:S01]  /*2a60*/  FFMA R39, R12, R39, R41 ;  /* 0x000000270c277223 */ /* 0x000fe20000000029 */
[----:B------:R-:W-:Y:S04]  /*2a70*/  LDS R10, [R17] ;  /* 0x00000000110a7984 */ /* 0x000fe80000000800 */
[----:B------:R-:W-:Y:S04]  /*2a80*/  LDS R41, [R25+0x64] ;  /* 0x0000640019297984 */ /* 0x000fe80000000800 */
[----:B------:R-:W-:Y:S01]  /*2a90*/  LDS R40, [R31+0x12c] ;  /* 0x00012c001f287984 */ /* 0x000fe20000000800 */
[----:B0-----:R-:W-:-:S03]  /*2aa0*/  FFMA R9, R24, R37, R9 ;  /* 0x0000002518097223 */ /* 0x001fc60000000009 */
[----:B------:R-:W-:Y:S01]  /*2ab0*/  LDS R38, [R27+0x12c] ;  /* 0x00012c001b267984 */ /* 0x000fe20000000800 */
[----:B--2---:R-:W-:-:S03]  /*2ac0*/  FFMA R37, R35, R34, R8 ;  /* 0x0000002223257223 */ /* 0x004fc60000000008 */
[----:B------:R-:W-:Y:S01]  /*2ad0*/  LDS R36, [R25+0x12c] ;  /* 0x00012c0019247984 */ /* 0x000fe20000000800 */
[----:B----4-:R-:W-:-:S03]  /*2ae0*/  FFMA R28, R35, R28, R13 ;  /* 0x0000001c231c7223 */ /* 0x010fc6000000000d */
[----:B------:R-:W-:Y:S01]  /*2af0*/  LDS R8, [R27] ;  /* 0x000000001b087984 */ /* 0x000fe20000000800 */
[----:B-----5:R-:W-:-:S03]  /*2b00*/  FFMA R24, R35, R30, R9 ;  /* 0x0000001e23187223 */ /* 0x020fc60000000009 */
[----:B------:R-:W0:Y:S04]  /*2b10*/  LDS R13, [R31] ;  /* 0x000000001f0d7984 */ /* 0x000e280000000800 */
[----:B------:R-:W1:Y:S01]  /*2b20*/  LDS R9, [R25] ;  /* 0x0000000019097984 */ /* 0x000e620000000800 */
[C---:B------:R-:W-:Y:S01]  /*2b30*/  FFMA R32, R26.reuse, R45, R28 ;  /* 0x0000002d1a207223 */ /* 0x040fe2000000001c */
[C---:B------:R-:W-:Y:S02]  /*2b40*/  FFMA R24, R26.reuse, R43, R24 ;  /* 0x0000002b1a187223 */ /* 0x040fe40000000018 */
[----:B------:R-:W-:Y:S04]  /*2b50*/  LDS R30, [R17+0x4] ;  /* 0x00000400111e7984 */ /* 0x000fe80000000800 */
[----:B------:R-:W2:Y:S01]  /*2b60*/  LDS R45, [R31+0x64] ;  /* 0x000064001f2d7984 */ /* 0x000ea20000000800 */
[----:B------:R-:W-:-:S03]  /*2b70*/  FFMA R20, R26, R33, R37 ;  /* 0x000000211a147223 */ /* 0x000fc60000000025 */
[----:B------:R-:W4:Y:S04]  /*2b80*/  LDS R43, [R27+0x64] ;  /* 0x000064001b2b7984 */ /* 0x000f280000000800 */
[----:B------:R-:W-:Y:S04]  /*2b90*/  LDS R28, [R17+0x8] ;  /* 0x00000800111c7984 */ /* 0x000fe80000000800 */
[----:B------:R-:W5:Y:S04]  /*2ba0*/  LDS R37, [R31+0xc8] ;  /* 0x0000c8001f257984 */ /* 0x000f680000000800 */
[----:B------:R-:W3:Y:S04]  /*2bb0*/  LDS R35, [R27+0xc8] ;  /* 0x0000c8001b237984 */ /* 0x000ee80000000800 */
[----:B------:R-:W3:Y:S04]  /*2bc0*/  LDS R33, [R25+0xc8] ;  /* 0x0000c80019217984 */ /* 0x000ee80000000800 */
[----:B------:R-:W3:Y:S04]  /*2bd0*/  LDS R26, [R17+0xc] ;  /* 0x00000c00111a7984 */ /* 0x000ee80000000800 */
[----:B------:R-:W-:Y:S04]  /*2be0*/  LDS R34, [R17+0x10] ;  /* 0x0000100011227984 */ /* 0x000fe80000000800 */
[----:B------:R-:W3:Y:S04]  /*2bf0*/  LDS R42, [R31+0x190] ;  /* 0x000190001f2a7984 */ /* 0x000ee80000000800 */
[----:B------:R-:W3:Y:S04]  /*2c00*/  LDS R44, [R27+0x190] ;  /* 0x000190001b2c7984 */ /* 0x000ee80000000800 */
[----:B------:R-:W3:Y:S01]  /*2c10*/  LDS R25, [R25+0x190] ;  /* 0x0001900019197984 */ /* 0x000ee20000000800 */
[C---:B0-----:R-:W-:Y:S01]  /*2c20*/  FFMA R13, R10.reuse, R13, RZ ;  /* 0x0000000d0a0d7223 */ /* 0x041fe200000000ff */
[C---:B------:R-:W-:Y:S01]  /*2c30*/  FFMA R8, R10.reuse, R8, RZ ;  /* 0x000000080a087223 */ /* 0x040fe200000000ff */
[----:B-1----:R-:W-:-:S02]  /*2c40*/  FFMA R10, R10, R9, RZ ;  /* 0x000000090a0a7223 */ /* 0x002fc400000000ff */
[C---:B--2---:R-:W-:Y:S01]  /*2c50*/  FFMA R13, R30.reuse, R45, R13 ;  /* 0x0000002d1e0d7223 */ /* 0x044fe2000000000d */
[C---:B----4-:R-:W-:Y:S01]  /*2c60*/  FFMA R8, R30.reuse, R43, R8 ;  /* 0x0000002b1e087223 */ /* 0x050fe20000000008 */
[----:B------:R-:W-:Y:S01]  /*2c70*/  FFMA R10, R30, R41, R10 ;  /* 0x000000291e0a7223 */ /* 0x000fe2000000000a */
[----:B------:R-:W-:Y:S01]  /*2c80*/  FFMA R29, R12, R18, R29 ;  /* 0x000000120c1d7223 */ /* 0x000fe2000000001d */
[C---:B-----5:R-:W-:Y:S01]  /*2c90*/  FFMA R13, R28.reuse, R37, R13 ;  /* 0x000000251c0d7223 */ /* 0x060fe2000000000d */
[C---:B---3--:R-:W-:Y:S01]  /*2ca0*/  FFMA R35, R28.reuse, R35, R8 ;  /* 0x000000231c237223 */ /* 0x048fe20000000008 */
[----:B------:R-:W-:Y:S01]  /*2cb0*/  FFMA R33, R28, R33, R10 ;  /* 0x000000211c217223 */ /* 0x000fe2000000000a */
[-C--:B------:R-:W-:Y:S01]  /*2cc0*/  FMUL R20, R20, R15.reuse ;  /* 0x0000000f14147220 */ /* 0x080fe20000400000 */
[-C--:B------:R-:W-:Y:S01]  /*2cd0*/  FMUL R24, R24, R15.reuse ;  /* 0x0000000f18187220 */ /* 0x080fe20000400000 */
[----:B------:R-:W-:Y:S01]  /*2ce0*/  FMUL R32, R32, R15 ;  /* 0x0000000f20207220 */ /* 0x000fe20000400000 */
[C---:B------:R-:W-:Y:S01]  /*2cf0*/  FFMA R13, R26.reuse, R40, R13 ;  /* 0x000000281a0d7223 */ /* 0x040fe2000000000d */
[C---:B------:R-:W-:Y:S01]  /*2d00*/  FFMA R35, R26.reuse, R38, R35 ;  /* 0x000000261a237223 */ /* 0x040fe20000000023 */
[----:B------:R-:W-:Y:S01]  /*2d10*/  FFMA R36, R26, R36, R33 ;  /* 0x000000241a247223 */ /* 0x000fe20000000021 */
[-C--:B------:R-:W-:Y:S01]  /*2d20*/  FFMA R19, R19, R16.reuse, R20 ;  /* 0x0000001013137223 */ /* 0x080fe20000000014 */
[-C--:B------:R-:W-:Y:S01]  /*2d30*/  FFMA R24, R39, R16.reuse, R24 ;  /* 0x0000001027187223 */ /* 0x080fe20000000018 */
[----:B------:R-:W-:Y:S01]  /*2d40*/  FFMA R32, R29, R16, R32 ;  /* 0x000000101d207223 */ /* 0x000fe20000000020 */
[----:B------:R-:W-:Y:S01]  /*2d50*/  UISETP.NE.AND UP0, UPT, UR5, URZ, UPT ;  /* 0x000000ff0500728c */ /* 0x000fe2000bf05270 */
[C---:B------:R-:W-:Y:S01]  /*2d60*/  FFMA R42, R34.reuse, R42, R13 ;  /* 0x0000002a222a7223 */ /* 0x040fe2000000000d */
[C---:B------:R-:W-:Y:S01]  /*2d70*/  FFMA R35, R34.reuse, R44, R35 ;  /* 0x0000002c22237223 */ /* 0x040fe20000000023 */
[----:B------:R-:W-:-:S02]  /*2d80*/  FFMA R25, R34, R25, R36 ;  /* 0x0000001922197223 */ /* 0x000fc40000000024 */
[-C--:B------:R-:W-:Y:S01]  /*2d90*/  FFMA R42, R42, R14.reuse, R19 ;  /* 0x0000000e2a2a7223 */ /* 0x080fe20000000013 */
[-C--:B------:R-:W-:Y:S01]  /*2da0*/  FFMA R35, R35, R14.reuse, R24 ;  /* 0x0000000e23237223 */ /* 0x080fe20000000018 */
[----:B------:R-:W-:Y:S02]  /*2db0*/  FFMA R32, R25, R14, R32 ;  /* 0x0000000e19207223 */ /* 0x000fe40000000020 */
[----:B------:R-:W-:Y:S01]  /*2dc0*/  FADD R23, R23, -R42 ;  /* 0x8000002a17177221 */ /* 0x000fe20000000000 */
[----:B------:R-:W-:Y:S01]  /*2dd0*/  FADD R22, R22, -R35 ;  /* 0x8000002316167221 */ /* 0x000fe20000000000 */
[----:B------:R-:W-:Y:S01]  /*2de0*/  ISETP.NE.AND P0, PT, RZ, UR4, PT ;  /* 0x00000004ff007c0c */ /* 0x000fe2000bf05270 */
[----:B------:R-:W-:-:S03]  /*2df0*/  FADD R21, R21, -R32 ;  /* 0x8000002015157221 */ /* 0x000fc60000000000 */
[----:B------:R-:W-:Y:S02]  /*2e00*/  FSEL R23, -R42, R23, !P0 ;  /* 0x000000172a177208 */ /* 0x000fe40004000100 */
[----:B------:R-:W-:Y:S02]  /*2e10*/  FSEL R15, -R35, R22, !P0 ;  /* 0x00000016230f7208 */ /* 0x000fe40004000100 */
[----:B------:R-:W-:Y:S01]  /*2e20*/  FSEL R21, -R32, R21, !P0 ;  /* 0x0000001520157208 */ /* 0x000fe20004000100 */
[----:B------:R-:W-:Y:S06]  /*2e30*/  BRA.U !UP0, `(.L_x_13) ;  /* 0x0000000108647547 */ /* 0x000fec000b800000 */
[----:B------:R-:W0:Y:S02]  /*2e40*/  LDCU UR4, c[0x0][0x55c] ;  /* 0x0000ab80ff0477ac */ /* 0x000e240008000800 */
[----:B0-----:R-:W-:-:S09]  /*2e50*/  UISETP.GE.AND UP0, UPT, UR4, 0x3e9, UPT ;  /* 0x000003e90400788c */ /* 0x001fd2000bf06270 */
[----:B------:R-:W-:Y:S05]  /*2e60*/  BRA.U !UP0, `(.L_x_14) ;  /* 0x0000000108387547 */ /* 0x000fea000b800000 */
[----:B------:R-:W0:Y:S01]  /*2e70*/  LDC.64 R8, c[0x0][0x3b8] ;  /* 0x0000ee00ff087b82 */ /* 0x000e220000000a00 */
[----:B------:R-:W-:-:S05]  /*2e80*/  HFMA2 R13, -RZ, RZ, 0, 1.78813934326171875e-07 ;  /* 0x00000003ff0d7431 */ /* 0x000fca00000001ff */
[----:B------:R-:W-:-:S04]  /*2e90*/  IMAD R13, R0, R13, -0x3 ;  /* 0xfffffffd000d7424 */ /* 0x000fc800078e020d */
[----:B0-----:R-:W-:-:S05]  /*2ea0*/  IMAD.WIDE R8, R13, 0x4, R8 ;  /* 0x000000040d087825 */ /* 0x001fca00078e0208 */
[----:B------:R-:W2:Y:S04]  /*2eb0*/  LDG.E R0, desc[UR14][R8.64] ;  /* 0x0000000e08007981 */ /* 0x000ea8000c1e1900 */
[----:B------:R-:W3:Y:S04]  /*2ec0*/  LDG.E R10, desc[UR14][R8.64+0x4] ;  /* 0x0000040e080a7981 */ /* 0x000ee8000c1e1900 */
[----:B------:R-:W4:Y:S01]  /*2ed0*/  LDG.E R12, desc[UR14][R8.64+0x8] ;  /* 0x0000080e080c7981 */ /* 0x000f22000c1e1900 */
[----:B--2---:R-:W-:Y:S01]  /*2ee0*/  FADD R13, R23, R0 ;  /* 0x00000000170d7221 */ /* 0x004fe20000000000 */
[----:B---3--:R-:W-:-:S04]  /*2ef0*/  FADD R15, R15, R10 ;  /* 0x0000000a0f0f7221 */ /* 0x008fc80000000000 */
[----:B------:R0:W-:Y:S01]  /*2f00*/  STG.E desc[UR14][R8.64], R13 ;  /* 0x0000000d08007986 */ /* 0x0001e2000c10190e */
[----:B----4-:R-:W-:-:S03]  /*2f10*/  FADD R17, R21, R12 ;  /* 0x0000000c15117221 */ /* 0x010fc60000000000 */
[----:B------:R0:W-:Y:S04]  /*2f20*/  STG.E desc[UR14][R8.64+0x4], R15 ;  /* 0x0000040f08007986 */ /* 0x0001e8000c10190e */
[----:B------:R0:W-:Y:S01]  /*2f30*/  STG.E desc[UR14][R8.64+0x8], R17 ;  /* 0x0000081108007986 */ /* 0x0001e2000c10190e */
[----:B------:R-:W-:Y:S05]  /*2f40*/  BRA `(.L_x_15) ;  /* 0x00000000003c7947 */ /* 0x000fea0003800000 */
.L_x_14:
[----:B------:R-:W0:Y:S01]  /*2f50*/  LDC.64 R8, c[0x0][0x3b8] ;  /* 0x0000ee00ff087b82 */ /* 0x000e220000000a00 */
[----:B------:R-:W-:-:S05]  /*2f60*/  MOV R13, 0x3 ;  /* 0x00000003000d7802 */ /* 0x000fca0000000f00 */
[----:B------:R-:W-:-:S04]  /*2f70*/  IMAD R13, R0, R13, -0x3 ;  /* 0xfffffffd000d7424 */ /* 0x000fc800078e020d */
[----:B0-----:R-:W-:-:S05]  /*2f80*/  IMAD.WIDE R8, R13, 0x4, R8 ;  /* 0x000000040d087825 */ /* 0x001fca00078e0208 */
[----:B------:R1:W-:Y:S04]  /*2f90*/  REDG.E.ADD.F32.FTZ.RN.STRONG.GPU desc[UR14][R8.64], R23 ;  /* 0x00000017080079a6 */ /* 0x0003e8000c12f30e */
[----:B------:R1:W-:Y:S04]  /*2fa0*/  REDG.E.ADD.F32.FTZ.RN.STRONG.GPU desc[UR14][R8.64+0x4], R15 ;  /* 0x0000040f080079a6 */ /* 0x0003e8000c12f30e */
[----:B------:R1:W-:Y:S01]  /*2fb0*/  REDG.E.ADD.F32.FTZ.RN.STRONG.GPU desc[UR14][R8.64+0x8], R21 ;  /* 0x00000815080079a6 */ /* 0x0003e2000c12f30e */
[----:B------:R-:W-:Y:S05]  /*2fc0*/  BRA `(.L_x_15) ;  /* 0x00000000001c7947 */ /* 0x000fea0003800000 */
.L_x_13:
[----:B------:R-:W0:Y:S01]  /*2fd0*/  LDC.64 R8, c[0x0][0x3b8] ;  /* 0x0000ee00ff087b82 */ /* 0x000e220000000a00 */
[----:B------:R-:W-:-:S05]  /*2fe0*/  HFMA2 R13, -RZ, RZ, 0, 1.78813934326171875e-07 ;  /* 0x00000003ff0d7431 */ /* 0x000fca00000001ff */
[----:B------:R-:W-:-:S04]  /*2ff0*/  IMAD R13, R0, R13, -0x3 ;  /* 0xfffffffd000d7424 */ /* 0x000fc800078e020d */
[----:B0-----:R-:W-:-:S05]  /*3000*/  IMAD.WIDE R8, R13, 0x4, R8 ;  /* 0x000000040d087825 */ /* 0x001fca00078e0208 */
[----:B------:R2:W-:Y:S04]  /*3010*/  REDG.E.ADD.F32.FTZ.RN.STRONG.GPU desc[UR14][R8.64], R23 ;  /* 0x00000017080079a6 */ /* 0x0005e8000c12f30e */
[----:B------:R2:W-:Y:S04]  /*3020*/  REDG.E.ADD.F32.FTZ.RN.STRONG.GPU desc[UR14][R8.64+0x4], R15 ;  /* 0x0000040f080079a6 */ /* 0x0005e8000c12f30e */
[----:B------:R2:W-:Y:S02]  /*3030*/  REDG.E.ADD.F32.FTZ.RN.STRONG.GPU desc[UR14][R8.64+0x8], R21 ;  /* 0x00000815080079a6 */ /* 0x0005e4000c12f30e */
.L_x_15:
[----:B------:R-:W3:Y:S02]  /*3040*/  LDCU.64 UR4, c[0x0][0x470] ;  /* 0x00008e00ff0477ac */ /* 0x000ee40008000a00 */
[----:B---3--:R-:W-:-:S04]  /*3050*/  UISETP.NE.AND UP0, UPT, UR5, URZ, UPT ;  /* 0x000000ff0500728c */ /* 0x008fc8000bf05270 */
[----:B------:R-:W-:-:S09]  /*3060*/  UISETP.EQ.OR UP0, UPT, UR4, URZ, UP0 ;  /* 0x000000ff0400728c */ /* 0x000fd20008702670 */
[----:B------:R-:W-:Y:S05]  /*3070*/  BRA.U UP0, `(.L_x_16) ;  /* 0x0000002100cc7547 */ /* 0x000fea000b800000 */
[----:B------:R-:W3:Y:S02]  /*3080*/  LDCU UR4, c[0x0][0x4e8] ;  /* 0x00009d00ff0477ac */ /* 0x000ee40008000800 */
[----:B---3--:R-:W-:-:S09]  /*3090*/  UISETP.NE.AND UP0, UPT, UR4, URZ, UPT ;  /* 0x000000ff0400728c */ /* 0x008fd2000bf05270 */
[----:B------:R-:W-:Y:S05]  /*30a0*/  BRA.U UP0, `(.L_x_17) ;  /* 0x0000000900d07547 */ /* 0x000fea000b800000 */
[----:B------:R-:W3:Y:S01]  /*30b0*/  LDCU UR4, c[0x0][0x478] ;  /* 0x00008f00ff0477ac */ /* 0x000ee20008000800 */
[----:B------:R-:W4:Y:S01]  /*30c0*/  LDC.64 R34, c[0x0][0x488] ;  /* 0x00012200ff227b82 */ /* 0x000f220000000a00 */
[----:B------:R-:W-:-:S05]  /*30d0*/  LEA R10, R11, R2, 0x7 ;  /* 0x000000020b0a7211 */ /* 0x000fca00078e38ff */
[C---:B------:R-:W-:Y:S02]  /*30e0*/  IMAD R36, R11.reuse, -0x3, R10 ;  /* 0xfffffffd0b247824 */ /* 0x040fe400078e020a */
[----:B-12---:R-:W1:Y:S02]  /*30f0*/  LDC.64 R22, c[0x0][0x430] ;  /* 0x00010c00ff167b82 */ /* 0x006e640000000a00 */
[----:B------:R-:W-:-:S06]  /*3100*/  IMAD R0, R11, 0xfa, R36 ;  /* 0x000000fa0b007824 */ /* 0x000fcc00078e0224 */
[----:B------:R-:W2:Y:S01]  /*3110*/  LDC.64 R20, c[0x0][0x490] ;  /* 0x00012400ff147b82 */ /* 0x000ea20000000a00 */
[----:B---3--:R-:W-:Y:S01]  /*3120*/  ISETP.NE.AND P0, PT, RZ, UR4, PT ;  /* 0x00000004ff007c0c */ /* 0x008fe2000bf05270 */
[----:B------:R-:W3:Y:S01]  /*3130*/  LDCU.128 UR4, c[0x0][0x440] ;  /* 0x00008800ff0477ac */ /* 0x000ee20008000c00 */
[----:B----4-:R-:W-:-:S05]  /*3140*/  IMAD.WIDE R30, R0, 0x4, R34 ;  /* 0x00000004001e7825 */ /* 0x010fca00078e0222 */
[----:B0-----:R-:W0:Y:S06]  /*3150*/  LDC.64 R14, c[0x0][0x4f8] ;  /* 0x00013e00ff0e7b82 */ /* 0x001e2c0000000a00 */
[----:B------:R-:W4:Y:S01]  /*3160*/  @P0 LDG.E.CONSTANT R40, desc[UR14][R30.64] ;  /* 0x0000000e1e280981 */ /* 0x000f22000c1e9900 */
[----:B------:R-:W-:Y:S01]  /*3170*/  SHF.R.S32.HI R9, RZ, 0x1f, R36 ;  /* 0x0000001fff097819 */ /* 0x000fe20000011424 */
[----:B-1----:R-:W-:Y:S01]  /*3180*/  IMAD.WIDE R22, R10, 0x4, R22 ;  /* 0x000000040a167825 */ /* 0x002fe200078e0216 */
[----:B------:R-:W1:Y:S01]  /*3190*/  LDC.64 R16, c[0x0][0x4f0] ;  /* 0x00013c00ff107b82 */ /* 0x000e620000000a00 */
[----:B------:R-:W5:Y:S01]  /*31a0*/  @P0 LDG.E.CONSTANT R44, desc[UR14][R30.64+0x3e8] ;  /* 0x0003e80e1e2c0981 */ /* 0x000f62000c1e9900 */
[----:B------:R-:W-:-:S02]  /*31b0*/  SHF.L.U64.HI R8, R36, 0x2, R9 ;  /* 0x0000000224087819 */ /* 0x000fc40000010209 */
[----:B------:R-:W-:Y:S02]  /*31c0*/  LEA R9, R11, R11, 0x1 ;  /* 0x0000000b0b097211 */ /* 0x000fe400078e08ff */
[----:B------:R-:W-:Y:S02]  /*31d0*/  SHF.L.U32 R36, R36, 0x2, RZ ;  /* 0x0000000224247819 */ /* 0x000fe400000006ff */
[----:B------:R-:W1:Y:S01]  /*31e0*/  LDC.64 R12, c[0x0][0x500] ;  /* 0x00014000ff0c7b82 */ /* 0x000e620000000a00 */
[----:B------:R-:W-:Y:S01]  /*31f0*/  IMAD.WIDE R34, R9, 0x4, R34 ;  /* 0x0000000409227825 */ /* 0x000fe200078e0222 */
[----:B---3--:R-:W-:Y:S01]  /*3200*/  IADD3 R18, P1, PT, R36, UR4, RZ ;  /* 0x0000000424127c10 */ /* 0x008fe2000ff3e0ff */
[----:B------:R3:W4:Y:S03]  /*3210*/  LDG.E.CONSTANT R9, desc[UR14][R22.64] ;  /* 0x0000000e16097981 */ /* 0x000726000c1e9900 */
[----:B------:R-:W-:Y:S01]  /*3220*/  IADD3.X R19, PT, PT, R8, UR5, RZ, P1, !PT ;  /* 0x0000000508137c10 */ /* 0x000fe20008ffe4ff */
[----:B--2---:R-:W-:Y:S01]  /*3230*/  IMAD.WIDE R20, R0, 0x4, R20 ;  /* 0x0000000400147825 */ /* 0x004fe200078e0214 */
[----:B0-----:R-:W2:Y:S01]  /*3240*/  LDG.E.CONSTANT R10, desc[UR14][R14.64] ;  /* 0x0000000e0e0a7981 */ /* 0x001ea2000c1e9900 */
[----:B------:R-:W0:Y:S03]  /*3250*/  LDC.64 R24, c[0x0][0x498] ;  /* 0x00012600ff187b82 */ /* 0x000e260000000a00 */
[----:B------:R-:W5:Y:S04]  /*3260*/  LDG.E R27, desc[UR14][R18.64] ;  /* 0x0000000e121b7981 */ /* 0x000f68000c1e1900 */
[----:B-1----:R-:W2:Y:S04]  /*3270*/  LDG.E.CONSTANT R38, desc[UR14][R16.64] ;  /* 0x0000000e10267981 */ /* 0x002ea8000c1e9900 */
[----:B------:R-:W2:Y:S04]  /*3280*/  LDG.E R29, desc[UR14][R20.64] ;  /* 0x0000000e141d7981 */ /* 0x000ea8000c1e1900 */
[----:B------:R-:W2:Y:S04]  /*3290*/  LDG.E.CONSTANT R39, desc[UR14][R12.64] ;  /* 0x0000000e0c277981 */ /* 0x000ea8000c1e9900 */
[----:B------:R-:W4:Y:S01]  /*32a0*/  @!P0 LDG.E.CONSTANT R40, desc[UR14][R34.64] ;  /* 0x0000000e22288981 */ /* 0x000f22000c1e9900 */
[----:B---3--:R-:W-:-:S03]  /*32b0*/  IADD3 R22, P1, PT, R36, UR6, RZ ;  /* 0x0000000624167c10 */ /* 0x008fc6000ff3e0ff */
[----:B------:R-:W3:Y:S01]  /*32c0*/  @!P0 LDG.E.CONSTANT R44, desc[UR14][R34.64+0x8] ;  /* 0x0000080e222c8981 */ /* 0x000ee2000c1e9900 */
[----:B------:R-:W-:Y:S01]  /*32d0*/  IADD3.X R23, PT, PT, R8, UR7, RZ, P1, !PT ;  /* 0x0000000708177c10 */ /* 0x000fe20008ffe4ff */
[----:B0-----:R-:W-:Y:S01]  /*32e0*/  IMAD.WIDE R24, R0, 0x4, R24 ;  /* 0x0000000400187825 */ /* 0x001fe200078e0218 */
[----:B------:R-:W0:Y:S03]  /*32f0*/  LDCU.128 UR4, c[0x0][0x450] ;  /* 0x00008a00ff0477ac */ /* 0x000e260008000c00 */
[----:B----4-:R-:W-:-:S04]  /*3300*/  FMUL R40, R9, R40 ;  /* 0x0000002809287220 */ /* 0x010fc80000400000 */
[----:B-----5:R-:W-:-:S04]  /*3310*/  FMUL R27, R40, R27 ;  /* 0x0000001b281b7220 */ /* 0x020fc80000400000 */
[----:B--2---:R-:W-:Y:S01]  /*3320*/  FMUL R27, R10, R27 ;  /* 0x0000001b0a1b7220 */ /* 0x004fe20000400000 */
[----:B------:R-:W-:-:S03]  /*3330*/  FMUL R26, R6, R40 ;  /* 0x00000028061a7220 */ /* 0x000fc60000400000 */
[----:B------:R-:W-:-:S04]  /*3340*/  FFMA R28, R38, R29, R27 ;  /* 0x0000001d261c7223 */ /* 0x000fc8000000001b */
[----:B------:R-:W-:Y:S02]  /*3350*/  FFMA R33, R39, R26, R28 ;  /* 0x0000001a27217223 */ /* 0x000fe4000000001c */
[----:B------:R-:W1:Y:S03]  /*3360*/  LDC.64 R28, c[0x0][0x4a0] ;  /* 0x00012800ff1c7b82 */ /* 0x000e660000000a00 */
[----:B------:R2:W-:Y:S04]  /*3370*/  STG.E desc[UR14][R20.64], R33 ;  /* 0x0000002114007986 */ /* 0x0005e8000c10190e */
[----:B------:R-:W4:Y:S04]  /*3380*/  LDG.E R27, desc[UR14][R22.64] ;  /* 0x0000000e161b7981 */ /* 0x000f28000c1e1900 */
[----:B------:R-:W5:Y:S01]  /*3390*/  LDG.E R37, desc[UR14][R24.64] ;  /* 0x0000000e18257981 */ /* 0x000f62000c1e1900 */
[----:B------:R-:W-:Y:S01]  /*33a0*/  FMUL R32, R7, R40 ;  /* 0x0000002807207220 */ /* 0x000fe20000400000 */
[----:B0-----:R-:W-:Y:S01]  /*33b0*/  IADD3 R26, P1, PT, R36, UR4, RZ ;  /* 0x00000004241a7c10 */ /* 0x001fe2000ff3e0ff */
[----:B-1----:R-:W-:-:S04]  /*33c0*/  IMAD.WIDE R28, R0, 0x4, R28 ;  /* 0x00000004001c7825 */ /* 0x002fc800078e021c */
[----:B----4-:R-:W-:-:S04]  /*33d0*/  FMUL R27, R40, R27 ;  /* 0x0000001b281b7220 */ /* 0x010fc80000400000 */
[----:B------:R-:W-:-:S04]  /*33e0*/  FMUL R27, R10, R27 ;  /* 0x0000001b0a1b7220 */ /* 0x000fc80000400000 */
[----:B-----5:R-:W-:Y:S01]  /*33f0*/  FFMA R42, R38, R37, R27 ;  /* 0x00000025262a7223 */ /* 0x020fe2000000001b */
[----:B------:R-:W-:Y:S01]  /*3400*/  IADD3.X R27, PT, PT, R8, UR5, RZ, P1, !PT ;  /* 0x00000005081b7c10 */ /* 0x000fe20008ffe4ff */
[----:B------:R-:W0:Y:S02]  /*3410*/  LDCU.64 UR4, c[0x0][0x460] ;  /* 0x00008c00ff0477ac */ /* 0x000e240008000a00 */
[----:B------:R-:W-:Y:S02]  /*3420*/  FFMA R37, R39, R32, R42 ;  /* 0x0000002027257223 */ /* 0x000fe4000000002a */
[----:B------:R1:W4:Y:S01]  /*3430*/  @P0 LDG.E.CONSTANT R42, desc[UR14][R30.64+0x1f4] ;  /* 0x0001f40e1e2a0981 */ /* 0x000322000c1e9900 */
[----:B--2---:R-:W2:Y:S03]  /*3440*/  LDC.64 R32, c[0x0][0x4a8] ;  /* 0x00012a00ff207b82 */ /* 0x004ea60000000a00 */
[----:B------:R5:W-:Y:S04]  /*3450*/  STG.E desc[UR14][R24.64], R37 ;  /* 0x0000002518007986 */ /* 0x000be8000c10190e */
[----:B------:R-:W3:Y:S04]  /*3460*/  LDG.E R41, desc[UR14][R26.64] ;  /* 0x0000000e1a297981 */ /* 0x000ee8000c1e1900 */
[----:B------:R-:W5:Y:S01]  /*3470*/  LDG.E R43, desc[UR14][R28.64] ;  /* 0x0000000e1c2b7981 */ /* 0x000f62000c1e1900 */
[----:B-1----:R-:W-:Y:S01]  /*3480*/  FMUL R31, R3, R40 ;  /* 0x00000028031f7220 */ /* 0x002fe20000400000 */
[----:B--2---:R-:W-:-:S02]  /*3490*/  IMAD.WIDE R32, R0, 0x4, R32 ;  /* 0x0000000400207825 */ /* 0x004fc400078e0220 */
[----:B------:R1:W4:Y:S02]  /*34a0*/  @!P0 LDG.E.CONSTANT R42, desc[UR14][R34.64+0x4] ;  /* 0x0000040e222a8981 */ /* 0x000324000c1e9900 */
[----:B---3--:R-:W-:-:S04]  /*34b0*/  FMUL R41, R40, R41 ;  /* 0x0000002928297220 */ /* 0x008fc80000400000 */
[----:B------:R-:W-:Y:S01]  /*34c0*/  FMUL R41, R10, R41 ;  /* 0x000000290a297220 */ /* 0x000fe20000400000 */
[----:B------:R-:W-:-:S03]  /*34d0*/  IADD3 R30, P0, PT, R36, UR6, RZ ;  /* 0x00000006241e7c10 */ /* 0x000fc6000ff1e0ff */
[----:B-----5:R-:W-:-:S04]  /*34e0*/  FFMA R41, R38, R43, R41 ;  /* 0x0000002b26297223 */ /* 0x020fc80000000029 */
[----:B------:R-:W-:Y:S01]  /*34f0*/  FFMA R41, R39, R31, R41 ;  /* 0x0000001f27297223 */ /* 0x000fe20000000029 */
[----:B------:R-:W-:-:S04]  /*3500*/  IADD3.X R31, PT, PT, R8, UR7, RZ, P0, !PT ;  /* 0x00000007081f7c10 */ /* 0x000fc800087fe4ff */
[----:B------:R2:W-:Y:S04]  /*3510*/  STG.E desc[UR14][R28.64], R41 ;  /* 0x000000291c007986 */ /* 0x0005e8000c10190e */
[----:B------:R-:W3:Y:S04]  /*3520*/  LDG.E R37, desc[UR14][R30.64] ;  /* 0x0000000e1e257981 */ /* 0x000ee8000c1e1900 */
[----:B------:R-:W5:Y:S01]  /*3530*/  LDG.E R35, desc[UR14][R32.64] ;  /* 0x0000000e20237981 */ /* 0x000f62000c1e1900 */
[----:B-1----:R-:W-:Y:S01]  /*3540*/  FMUL R34, R4, R40 ;  /* 0x0000002804227220 */ /* 0x002fe20000400000 */
[----:B0-----:R-:W-:Y:S01]  /*3550*/  IADD3 R36, P0, PT, R36, UR4, RZ ;  /* 0x0000000424247c10 */ /* 0x001fe2000ff1e0ff */
[----:B---3--:R-:W-:-:S04]  /*3560*/  FMUL R37, R40, R37 ;  /* 0x0000002528257220 */ /* 0x008fc80000400000 */
[----:B------:R-:W-:-:S04]  /*3570*/  FMUL R37, R10, R37 ;  /* 0x000000250a257220 */ /* 0x000fc80000400000 */
[----:B-----5:R-:W-:-:S04]  /*3580*/  FFMA R35, R38, R35, R37 ;  /* 0x0000002326237223 */ /* 0x020fc80000000025 */
[----:B------:R-:W-:Y:S02]  /*3590*/  FFMA R43, R39, R34, R35 ;  /* 0x00000022272b7223 */ /* 0x000fe40000000023 */
[----:B------:R-:W0:Y:S01]  /*35a0*/  LDC.64 R34, c[0x0][0x4b0] ;  /* 0x00012c00ff227b82 */ /* 0x000e220000000a00 */
[----:B------:R-:W-:Y:S02]  /*35b0*/  IADD3.X R37, PT, PT, R8, UR5, RZ, P0, !PT ;  /* 0x0000000508257c10 */ /* 0x000fe400087fe4ff */
[----:B------:R1:W-:Y:S04]  /*35c0*/  STG.E desc[UR14][R32.64], R43 ;  /* 0x0000002b20007986 */ /* 0x0003e8000c10190e */
[----:B--2---:R-:W2:Y:S04]  /*35d0*/  LDG.E R41, desc[UR14][R36.64] ;  /* 0x0000000e24297981 */ /* 0x004ea8000c1e1900 */
[----:B------:R-:W3:Y:S01]  /*35e0*/  LDG.E.CONSTANT R8, desc[UR14][R16.64+0x4] ;  /* 0x0000040e10087981 */ /* 0x000ee2000c1e9900 */
[----:B----4-:R-:W-:-:S03]  /*35f0*/  FMUL R42, R9, R42 ;  /* 0x0000002a092a7220 */ /* 0x010fc60000400000 */
[----:B------:R-:W4:Y:S01]  /*3600*/  LDG.E.CONSTANT R16, desc[UR14][R16.64+0x8] ;  /* 0x0000080e10107981 */ /* 0x000f22000c1e9900 */
[----:B0-----:R-:W-:-:S03]  /*3610*/  IMAD.WIDE R34, R0, 0x4, R34 ;  /* 0x0000000400227825 */ /* 0x001fc600078e0222 */
[----:B------:R-:W5:Y:S04]  /*3620*/  LDG.E.CONSTANT R0, desc[UR14][R12.64+0x4] ;  /* 0x0000040e0c007981 */ /* 0x000f68000c1e9900 */
[----:B------:R-:W3:Y:S04]  /*3630*/  LDG.E R45, desc[UR14][R34.64] ;  /* 0x0000000e222d7981 */ /* 0x000ee8000c1e1900 */
[----:B------:R-:W4:Y:S01]  /*3640*/  LDG.E.CONSTANT R12, desc[UR14][R12.64+0x8] ;  /* 0x0000080e0c0c7981 */ /* 0x000f22000c1e9900 */
[----:B--2---:R-:W-:-:S04]  /*3650*/  FMUL R41, R40, R41 ;  /* 0x0000002928297220 */ /* 0x004fc80000400000 */
[----:B------:R-:W-:Y:S01]  /*3660*/  FMUL R41, R10, R41 ;  /* 0x000000290a297220 */ /* 0x000fe20000400000 */
[----:B------:R-:W-:Y:S01]  /*3670*/  FMUL R40, R5, R40 ;  /* 0x0000002805287220 */ /* 0x000fe20000400000 */
[----:B------:R-:W2:Y:S04]  /*3680*/  LDG.E.CONSTANT R10, desc[UR14][R14.64+0x4] ;  /* 0x0000040e0e0a7981 */ /* 0x000ea8000c1e9900 */
[----:B------:R-:W4:Y:S01]  /*3690*/  LDG.E.CONSTANT R14, desc[UR14][R14.64+0x8] ;  /* 0x0000080e0e0e7981 */ /* 0x000f22000c1e9900 */
[----:B---3--:R-:W-:-:S04]  /*36a0*/  FFMA R38, R38, R45, R41 ;  /* 0x0000002d26267223 */ /* 0x008fc80000000029 */
[----:B------:R-:W-:-:S05]  /*36b0*/  FFMA R39, R39, R40, R38 ;  /* 0x0000002827277223 */ /* 0x000fca0000000026 */
[----:B------:R0:W-:Y:S04]  /*36c0*/  STG.E desc[UR14][R34.64], R39 ;  /* 0x0000002722007986 */ /* 0x0001e8000c10190e */
[----:B------:R-:W3:Y:S04]  /*36d0*/  LDG.E R41, desc[UR14][R18.64] ;  /* 0x0000000e12297981 */ /* 0x000ee8000c1e1900 */
[----:B-1----:R-:W5:Y:S01]  /*36e0*/  LDG.E R43, desc[UR14][R20.64+0x1f4] ;  /* 0x0001f40e142b7981 */ /* 0x002f62000c1e1900 */
[----:B---3--:R-:W-:-:S04]  /*36f0*/  FMUL R41, R42, R41 ;  /* 0x000000292a297220 */ /* 0x008fc80000400000 */
[----:B--2---:R-:W-:-:S04]  /*3700*/  FMUL R41, R10, R41 ;  /* 0x000000290a297220 */ /* 0x004fc80000400000 */
[----:B-----5:R-:W-:Y:S01]  /*3710*/  FFMA R43, R8, R43, R41 ;  /* 0x0000002b082b7223 */ /* 0x020fe20000000029 */
[----:B------:R-:W-:-:S04]  /*3720*/  FMUL R41, R6, R42 ;  /* 0x0000002a06297220 */ /* 0x000fc80000400000 */
[----:B------:R-:W-:-:S05]  /*3730*/  FFMA R41, R0, R41, R43 ;  /* 0x0000002900297223 */ /* 0x000fca000000002b */
[----:B------:R1:W-:Y:S04]  /*3740*/  STG.E desc[UR14][R20.64+0x1f4], R41 ;  /* 0x0001f42914007986 */ /* 0x0003e8000c10190e */
[----:B0-----:R-:W2:Y:S04]  /*3750*/  LDG.E R39, desc[UR14][R22.64] ;  /* 0x0000000e16277981 */ /* 0x001ea8000c1e1900 */
[----:B------:R-:W3:Y:S01]  /*3760*/  LDG.E R43, desc[UR14][R24.64+0x1f4] ;  /* 0x0001f40e182b7981 */ /* 0x000ee2000c1e1900 */
[----:B--2---:R-:W-:-:S04]  /*3770*/  FMUL R39, R42, R39 ;  /* 0x000000272a277220 */ /* 0x004fc80000400000 */
[----:B------:R-:W-:-:S04]  /*3780*/  FMUL R39, R10, R39 ;  /* 0x000000270a277220 */ /* 0x000fc80000400000 */
[----:B---3--:R-:W-:Y:S01]  /*3790*/  FFMA R43, R8, R43, R39 ;  /* 0x0000002b082b7223 */ /* 0x008fe20000000027 */
[----:B------:R-:W-:-:S04]  /*37a0*/  FMUL R39, R7, R42 ;  /* 0x0000002a07277220 */ /* 0x000fc80000400000 */
[----:B------:R-:W-:-:S05]  /*37b0*/  FFMA R39, R0, R39, R43 ;  /* 0x0000002700277223 */ /* 0x000fca000000002b */
[----:B------:R0:W-:Y:S04]  /*37c0*/  STG.E desc[UR14][R24.64+0x1f4], R39 ;  /* 0x0001f42718007986 */ /* 0x0001e8000c10190e */
[----:B------:R-:W2:Y:S04]  /*37d0*/  LDG.E R43, desc[UR14][R26.64] ;  /* 0x0000000e1a2b7981 */ /* 0x000ea8000c1e1900 */
[----:B------:R-:W3:Y:S01]  /*37e0*/  LDG.E R45, desc[UR14][R28.64+0x1f4] ;  /* 0x0001f40e1c2d7981 */ /* 0x000ee2000c1e1900 */
[----:B-1----:R-:W-:Y:S01]  /*37f0*/  FMUL R41, R3, R42 ;  /* 0x0000002a03297220 */ /* 0x002fe20000400000 */
[----:B--2---:R-:W-:-:S04]  /*3800*/  FMUL R43, R42, R43 ;  /* 0x0000002b2a2b7220 */ /* 0x004fc80000400000 */
[----:B------:R-:W-:-:S04]  /*3810*/  FMUL R43, R10, R43 ;  /* 0x0000002b0a2b7220 */ /* 0x000fc80000400000 */
[----:B---3--:R-:W-:-:S04]  /*3820*/  FFMA R43, R8, R45, R43 ;  /* 0x0000002d082b7223 */ /* 0x008fc8000000002b */
[----:B------:R-:W-:-:S05]  /*3830*/  FFMA R41, R0, R41, R43 ;  /* 0x0000002900297223 */ /* 0x000fca000000002b */
[----:B------:R1:W-:Y:S04]  /*3840*/  STG.E desc[UR14][R28.64+0x1f4], R41 ;  /* 0x0001f4291c007986 */ /* 0x0003e8000c10190e */
[----:B------:R-:W2:Y:S04]  /*3850*/  LDG.E R43, desc[UR14][R30.64] ;  /* 0x0000000e1e2b7981 */ /* 0x000ea8000c1e1900 */
[----:B------:R-:W3:Y:S01]  /*3860*/  LDG.E R45, desc[UR14][R32.64+0x1f4] ;  /* 0x0001f40e202d7981 */ /* 0x000ee2000c1e1900 */
[----:B0-----:R-:W-:Y:S01]  /*3870*/  FMUL R39, R4, R42 ;  /* 0x0000002a04277220 */ /* 0x001fe20000400000 */
[----:B--2---:R-:W-:-:S04]  /*3880*/  FMUL R43, R42, R43 ;  /* 0x0000002b2a2b7220 */ /* 0x004fc80000400000 */
[----:B------:R-:W-:-:S04]  /*3890*/  FMUL R43, R10, R43 ;  /* 0x0000002b0a2b7220 */ /* 0x000fc80000400000 */
[----:B---3--:R-:W-:-:S04]  /*38a0*/  FFMA R43, R8, R45, R43 ;  /* 0x0000002d082b7223 */ /* 0x008fc8000000002b */
        /* <DEDUP_REMOVED lines=9> */
[----:B------:R-:W-:Y:S04]  /*3940*/  STG.E desc[UR14][R34.64+0x1f4], R41 ;  /* 0x0001f42922007986 */ /* 0x000fe8000c10190e */
[----:B------:R-:W2:Y:S04]  /*3950*/  LDG.E R19, desc[UR14][R18.64] ;  /* 0x0000000e12137981 */ /* 0x000ea8000c1e1900 */
[----:B0-----:R-:W3:Y:S01]  /*3960*/  LDG.E R39, desc[UR14][R20.64+0x3e8] ;  /* 0x0003e80e14277981 */ /* 0x001ee2000c1e1900 */
[----:B------:R-:W-:-:S04]  /*3970*/  FMUL R44, R9, R44 ;  /* 0x0000002c092c7220 */ /* 0x000fc80000400000 */
[----:B--2---:R-:W-:-:S04]  /*3980*/  FMUL R9, R44, R19 ;  /* 0x000000132c097220 */ /* 0x004fc80000400000 */
[----:B----4-:R-:W-:Y:S01]  /*3990*/  FMUL R43, R14, R9 ;  /* 0x000000090e2b7220 */ /* 0x010fe20000400000 */
[----:B------:R-:W-:-:S03]  /*39a0*/  FMUL R9, R6, R44 ;  /* 0x0000002c06097220 */ /* 0x000fc60000400000 */
[----:B---3--:R-:W-:-:S04]  /*39b0*/  FFMA R39, R16, R39, R43 ;  /* 0x0000002710277223 */ /* 0x008fc8000000002b */
[----:B------:R-:W-:-:S05]  /*39c0*/  FFMA R9, R12, R9, R39 ;  /* 0x000000090c097223 */ /* 0x000fca0000000027 */
[----:B------:R0:W-:Y:S04]  /*39d0*/  STG.E desc[UR14][R20.64+0x3e8], R9 ;  /* 0x0003e80914007986 */ /* 0x0001e8000c10190e */
[----:B------:R-:W2:Y:S04]  /*39e0*/  LDG.E R23, desc[UR14][R22.64] ;  /* 0x0000000e16177981 */ /* 0x000ea8000c1e1900 */
[----:B------:R-:W3:Y:S01]  /*39f0*/  LDG.E R17, desc[UR14][R24.64+0x3e8] ;  /* 0x0003e80e18117981 */ /* 0x000ee2000c1e1900 */
[----:B------:R-:W-:Y:S01]  /*3a00*/  FMUL R13, R7, R44 ;  /* 0x0000002c070d7220 */ /* 0x000fe20000400000 */
[----:B--2---:R-:W-:-:S04]  /*3a10*/  FMUL R15, R44, R23 ;  /* 0x000000172c0f7220 */ /* 0x004fc80000400000 */
[----:B------:R-:W-:-:S04]  /*3a20*/  FMUL R15, R14, R15 ;  /* 0x0000000f0e0f7220 */ /* 0x000fc80000400000 */
[----:B---3--:R-:W-:-:S04]  /*3a30*/  FFMA R15, R16, R17, R15 ;  /* 0x00000011100f7223 */ /* 0x008fc8000000000f */
[----:B------:R-:W-:-:S05]  /*3a40*/  FFMA R13, R12, R13, R15 ;  /* 0x0000000d0c0d7223 */ /* 0x000fca000000000f */
[----:B------:R1:W-:Y:S04]  /*3a50*/  STG.E desc[UR14][R24.64+0x3e8], R13 ;  /* 0x0003e80d18007986 */ /* 0x0003e8000c10190e */
[----:B------:R-:W0:Y:S04]  /*3a60*/  LDG.E R27, desc[UR14][R26.64] ;  /* 0x0000000e1a1b7981 */ /* 0x000e28000c1e1900 */
[----:B------:R-:W2:Y:S01]  /*3a70*/  LDG.E R15, desc[UR14][R28.64+0x3e8] ;  /* 0x0003e80e1c0f7981 */ /* 0x000ea2000c1e1900 */
[----:B0-----:R-:W-:-:S04]  /*3a80*/  FMUL R9, R44, R27 ;  /* 0x0000001b2c097220 */ /* 0x001fc80000400000 */
[----:B------:R-:W-:Y:S01]  /*3a90*/  FMUL R17, R14, R9 ;  /* 0x000000090e117220 */ /* 0x000fe20000400000 */
[----:B------:R-:W-:-:S03]  /*3aa0*/  FMUL R9, R3, R44 ;  /* 0x0000002c03097220 */ /* 0x000fc60000400000 */
[----:B--2---:R-:W-:-:S04]  /*3ab0*/  FFMA R15, R16, R15, R17 ;  /* 0x0000000f100f7223 */ /* 0x004fc80000000011 */
[----:B------:R-:W-:-:S05]  /*3ac0*/  FFMA R9, R12, R9, R15 ;  /* 0x000000090c097223 */ /* 0x000fca000000000f */
[----:B------:R0:W-:Y:S04]  /*3ad0*/  STG.E desc[UR14][R28.64+0x3e8], R9 ;  /* 0x0003e8091c007986 */ /* 0x0001e8000c10190e */
[----:B------:R-:W1:Y:S04]  /*3ae0*/  LDG.E R31, desc[UR14][R30.64] ;  /* 0x0000000e1e1f7981 */ /* 0x000e68000c1e1900 */
[----:B------:R-:W2:Y:S01]  /*3af0*/  LDG.E R15, desc[UR14][R32.64+0x3e8] ;  /* 0x0003e80e200f7981 */ /* 0x000ea2000c1e1900 */
[----:B-1----:R-:W-:-:S04]  /*3b00*/  FMUL R13, R44, R31 ;  /* 0x0000001f2c0d7220 */ /* 0x002fc80000400000 */
[----:B------:R-:W-:Y:S01]  /*3b10*/  FMUL R17, R14, R13 ;  /* 0x0000000d0e117220 */ /* 0x000fe20000400000 */
[----:B------:R-:W-:-:S03]  /*3b20*/  FMUL R13, R4, R44 ;  /* 0x0000002c040d7220 */ /* 0x000fc60000400000 */
[----:B--2---:R-:W-:-:S04]  /*3b30*/  FFMA R15, R16, R15, R17 ;  /* 0x0000000f100f7223 */ /* 0x004fc80000000011 */
        /* <DEDUP_REMOVED lines=9> */
[----:B------:R1:W-:Y:S01]  /*3bd0*/  STG.E desc[UR14][R34.64+0x3e8], R9 ;  /* 0x0003e80922007986 */ /* 0x0003e2000c10190e */
[----:B------:R-:W-:Y:S05]  /*3be0*/  BRA `(.L_x_16) ;  /* 0x0000001400f07947 */ /* 0x000fea0003800000 */
.L_x_17:
[----:B012---:R-:W0:Y:S01]  /*3bf0*/  LDC.64 R8, c[0x0][0x430] ;  /* 0x00010c00ff087b82 */ /* 0x007e220000000a00 */
[----:B------:R-:W-:Y:S01]  /*3c00*/  LEA R10, R11, R2, 0x7 ;  /* 0x000000020b0a7211 */ /* 0x000fe200078e38ff */
[----:B------:R-:W1:Y:S04]  /*3c10*/  LDCU UR4, c[0x0][0x478] ;  /* 0x00008f00ff0477ac */ /* 0x000e680008000800 */
[----:B0-----:R-:W-:-:S05]  /*3c20*/  IMAD.WIDE R8, R10, 0x4, R8 ;  /* 0x000000040a087825 */ /* 0x001fca00078e0208 */
[----:B------:R0:W5:Y:S01]  /*3c30*/  LDG.E.CONSTANT R0, desc[UR14][R8.64] ;  /* 0x0000000e08007981 */ /* 0x000162000c1e9900 */
[----:B-1----:R-:W-:-:S09]  /*3c40*/  UISETP.NE.AND UP0, UPT, UR4, URZ, UPT ;  /* 0x000000ff0400728c */ /* 0x002fd2000bf05270 */
[----:B0-----:R-:W-:Y:S05]  /*3c50*/  BRA.U UP0, `(.L_x_18) ;  /* 0x0000000900ec7547 */ /* 0x001fea000b800000 */
[----:B------:R-:W0:Y:S01]  /*3c60*/  LDC.64 R8, c[0x0][0x488] ;  /* 0x00012200ff087b82 */ /* 0x000e220000000a00 */
[C---:B------:R-:W-:Y:S01]  /*3c70*/  LEA R19, R11.reuse, R11, 0x1 ;  /* 0x0000000b0b137211 */ /* 0x040fe200078e08ff */
[----:B------:R-:W-:Y:S01]  /*3c80*/  IMAD R35, R11, 0xf7, R10 ;  /* 0x000000f70b237824 */ /* 0x000fe200078e020a */
[----:B------:R-:W1:Y:S01]  /*3c90*/  LDCU UR4, c[0x0][0x3a8] ;  /* 0x00007500ff0477ac */ /* 0x000e620008000800 */
[----:B------:R-:W2:Y:S04]  /*3ca0*/  LDCU.64 UR6, c[0x0][0x4e0] ;  /* 0x00009c00ff0677ac */ /* 0x000ea80008000a00 */
[----:B------:R-:W3:Y:S08]  /*3cb0*/  LDC.64 R14, c[0x0][0x490] ;  /* 0x00012400ff0e7b82 */ /* 0x000ef00000000a00 */
[----:B------:R-:W4:Y:S08]  /*3cc0*/  LDC.64 R12, c[0x0][0x508] ;  /* 0x00014200ff0c7b82 */ /* 0x000f300000000a00 */
[----:B------:R-:W1:Y:S01]  /*3cd0*/  LDC.64 R16, c[0x0][0x4b8] ;  /* 0x00012e00ff107b82 */ /* 0x000e620000000a00 */
[----:B0-----:R-:W-:-:S05]  /*3ce0*/  IMAD.WIDE R8, R19, 0x4, R8 ;  /* 0x0000000413087825 */ /* 0x001fca00078e0208 */
[----:B------:R-:W2:Y:S01]  /*3cf0*/  LDG.E.CONSTANT R19, desc[UR14][R8.64] ;  /* 0x0000000e08137981 */ /* 0x000ea2000c1e9900 */
[----:B---3--:R-:W-:-:S05]  /*3d00*/  IMAD.WIDE R14, R35, 0x4, R14 ;  /* 0x00000004230e7825 */ /* 0x008fca00078e020e */
[----:B------:R-:W3:Y:S04]  /*3d10*/  LDG.E R21, desc[UR14][R14.64] ;  /* 0x0000000e0e157981 */ /* 0x000ee8000c1e1900 */
[----:B----4-:R-:W3:Y:S01]  /*3d20*/  LDG.E.CONSTANT R10, desc[UR14][R12.64] ;  /* 0x0000000e0c0a7981 */ /* 0x010ee2000c1e9900 */
[----:B-1----:R-:W-:-:S05]  /*3d30*/  IMAD.WIDE R16, R35, 0x4, R16 ;  /* 0x0000000423107825 */ /* 0x002fca00078e0210 */
[----:B------:R-:W4:Y:S01]  /*3d40*/  LDG.E R18, desc[UR14][R16.64] ;  /* 0x0000000e10127981 */ /* 0x000f22000c1e1900 */
[----:B--2--5:R-:W-:Y:S01]  /*3d50*/  FMUL R34, R0, R19 ;  /* 0x0000001300227220 */ /* 0x024fe20000400000 */
[----:B---3--:R-:W-:-:S04]  /*3d60*/  FMUL R21, R10, R21 ;  /* 0x000000150a157220 */ /* 0x008fc80000400000 */
[----:B------:R-:W-:-:S04]  /*3d70*/  FFMA R21, R6, R34, -R21 ;  /* 0x0000002206157223 */ /* 0x000fc80000000815 */
[----:B------:R-:W-:-:S04]  /*3d80*/  FMUL R21, R21, UR4 ;  /* 0x0000000415157c20 */ /* 0x000fc80008400000 */
[----:B----4-:R-:W-:Y:S02]  /*3d90*/  FFMA R23, R18, UR6, R21 ;  /* 0x0000000612177c23 */ /* 0x010fe40008000015 */
[----:B------:R-:W0:Y:S03]  /*3da0*/  LDC.64 R18, c[0x0][0x498] ;  /* 0x00012600ff127b82 */ /* 0x000e260000000a00 */
[----:B------:R1:W-:Y:S04]  /*3db0*/  STG.E desc[UR14][R16.64], R23 ;  /* 0x0000001710007986 */ /* 0x0003e8000c10190e */
[----:B------:R-:W2:Y:S01]  /*3dc0*/  LDG.E R22, desc[UR14][R14.64] ;  /* 0x0000000e0e167981 */ /* 0x000ea2000c1e1900 */
[----:B------:R-:W3:Y:S01]  /*3dd0*/  LDC.64 R20, c[0x0][0x4c0] ;  /* 0x00013000ff147b82 */ /* 0x000ee20000000a00 */
[----:B0-----:R-:W-:-:S04]  /*3de0*/  IMAD.WIDE R18, R35, 0x4, R18 ;  /* 0x0000000423127825 */ /* 0x001fc800078e0212 */
[----:B---3--:R-:W-:-:S04]  /*3df0*/  IMAD.WIDE R20, R35, 0x4, R20 ;  /* 0x0000000423147825 */ /* 0x008fc800078e0214 */
[----:B--2---:R-:W-:-:S05]  /*3e00*/  FFMA R25, R23, UR7, R22 ;  /* 0x0000000717197c23 */ /* 0x004fca0008000016 */
[----:B------:R0:W-:Y:S04]  /*3e10*/  STG.E desc[UR14][R14.64], R25 ;  /* 0x000000190e007986 */ /* 0x0001e8000c10190e */
[----:B------:R-:W2:Y:S04]  /*3e20*/  LDG.E R27, desc[UR14][R18.64] ;  /* 0x0000000e121b7981 */ /* 0x000ea8000c1e1900 */
[----:B------:R-:W3:Y:S01]  /*3e30*/  LDG.E R24, desc[UR14][R20.64] ;  /* 0x0000000e14187981 */ /* 0x000ee2000c1e1900 */
[----:B--2---:R-:W-:-:S04]  /*3e40*/  FMUL R22, R10, R27 ;  /* 0x0000001b0a167220 */ /* 0x004fc80000400000 */
[----:B------:R-:W-:-:S04]  /*3e50*/  FFMA R22, R7, R34, -R22 ;  /* 0x0000002207167223 */ /* 0x000fc80000000816 */
[----:B-1----:R-:W-:-:S04]  /*3e60*/  FMUL R23, R22, UR4 ;  /* 0x0000000416177c20 */ /* 0x002fc80008400000 */
[----:B---3--:R-:W-:Y:S02]  /*3e70*/  FFMA R27, R24, UR6, R23 ;  /* 0x00000006181b7c23 */ /* 0x008fe40008000017 */
[----:B------:R-:W1:Y:S03]  /*3e80*/  LDC.64 R22, c[0x0][0x4a0] ;  /* 0x00012800ff167b82 */ /* 0x000e660000000a00 */
[----:B------:R2:W-:Y:S04]  /*3e90*/  STG.E desc[UR14][R20.64], R27 ;  /* 0x0000001b14007986 */ /* 0x0005e8000c10190e */
[----:B------:R-:W3:Y:S01]  /*3ea0*/  LDG.E R26, desc[UR14][R18.64] ;  /* 0x0000000e121a7981 */ /* 0x000ee2000c1e1900 */
[----:B0-----:R-:W0:Y:S01]  /*3eb0*/  LDC.64 R24, c[0x0][0x4c8] ;  /* 0x00013200ff187b82 */ /* 0x001e220000000a00 */
[----:B-1----:R-:W-:-:S04]  /*3ec0*/  IMAD.WIDE R22, R35, 0x4, R22 ;  /* 0x0000000423167825 */ /* 0x002fc800078e0216 */
[----:B0-----:R-:W-:-:S04]  /*3ed0*/  IMAD.WIDE R24, R35, 0x4, R24 ;  /* 0x0000000423187825 */ /* 0x001fc800078e0218 */
[----:B---3--:R-:W-:-:S05]  /*3ee0*/  FFMA R29, R27, UR7, R26 ;  /* 0x000000071b1d7c23 */ /* 0x008fca000800001a */
[----:B------:R0:W-:Y:S04]  /*3ef0*/  STG.E desc[UR14][R18.64], R29 ;  /* 0x0000001d12007986 */ /* 0x0001e8000c10190e */
[----:B------:R-:W3:Y:S04]  /*3f00*/  LDG.E R31, desc[UR14][R22.64] ;  /* 0x0000000e161f7981 */ /* 0x000ee8000c1e1900 */
[----:B------:R-:W4:Y:S01]  /*3f10*/  LDG.E R28, desc[UR14][R24.64] ;  /* 0x0000000e181c7981 */ /* 0x000f22000c1e1900 */
[----:B---3--:R-:W-:-:S04]  /*3f20*/  FMUL R26, R10, R31 ;  /* 0x0000001f0a1a7220 */ /* 0x008fc80000400000 */
[----:B------:R-:W-:-:S04]  /*3f30*/  FFMA R26, R3, R34, -R26 ;  /* 0x00000022031a7223 */ /* 0x000fc8000000081a */
[----:B--2---:R-:W-:-:S04]  /*3f40*/  FMUL R27, R26, UR4 ;  /* 0x000000041a1b7c20 */ /* 0x004fc80008400000 */
[----:B----4-:R-:W-:Y:S02]  /*3f50*/  FFMA R31, R28, UR6, R27 ;  /* 0x000000061c1f7c23 */ /* 0x010fe4000800001b */
        /* <DEDUP_REMOVED lines=12> */
[----:B------:R-:W-:-:S04]  /*4020*/  FMUL R33, R33, UR4 ;  /* 0x0000000421217c20 */ /* 0x000fc80008400000 */
[----:B----4-:R-:W-:Y:S02]  /*4030*/  FFMA R39, R30, UR6, R33 ;  /* 0x000000061e277c23 */ /* 0x010fe40008000021 */
[----:B------:R-:W1:Y:S03]  /*4040*/  LDC.64 R32, c[0x0][0x4b0] ;  /* 0x00012c00ff207b82 */ /* 0x000e660000000a00 */
[----:B------:R-:W-:Y:S04]  /*4050*/  STG.E desc[UR14][R28.64], R39 ;  /* 0x000000271c007986 */ /* 0x000fe8000c10190e */
[----:B------:R-:W0:Y:S01]  /*4060*/  LDG.E R36, desc[UR14][R26.64] ;  /* 0x0000000e1a247981 */ /* 0x000e22000c1e1900 */
[----:B--2---:R-:W2:Y:S01]  /*4070*/  LDC.64 R30, c[0x0][0x4d8] ;  /* 0x00013600ff1e7b82 */ /* 0x004ea20000000a00 */
[----:B-1----:R-:W-:-:S04]  /*4080*/  IMAD.WIDE R32, R35, 0x4, R32 ;  /* 0x0000000423207825 */ /* 0x002fc800078e0220 */
[----:B--2---:R-:W-:-:S04]  /*4090*/  IMAD.WIDE R30, R35, 0x4, R30 ;  /* 0x00000004231e7825 */ /* 0x004fc800078e021e */
[----:B0-----:R-:W-:-:S05]  /*40a0*/  FFMA R37, R39, UR7, R36 ;  /* 0x0000000727257c23 */ /* 0x001fca0008000024 */
[----:B------:R0:W-:Y:S04]  /*40b0*/  STG.E desc[UR14][R26.64], R37 ;  /* 0x000000251a007986 */ /* 0x0001e8000c10190e */
[----:B------:R-:W2:Y:S04]  /*40c0*/  LDG.E R41, desc[UR14][R32.64] ;  /* 0x0000000e20297981 */ /* 0x000ea8000c1e1900 */
[----:B------:R-:W3:Y:S04]  /*40d0*/  LDG.E R35, desc[UR14][R30.64] ;  /* 0x0000000e1e237981 */ /* 0x000ee8000c1e1900 */
[----:B0-----:R-:W4:Y:S04]  /*40e0*/  LDG.E.CONSTANT R37, desc[UR14][R8.64+0x4] ;  /* 0x0000040e08257981 */ /* 0x001f28000c1e9900 */
[----:B------:R-:W4:Y:S01]  /*40f0*/  LDG.E.CONSTANT R9, desc[UR14][R8.64+0x8] ;  /* 0x0000080e08097981 */ /* 0x000f22000c1e9900 */
[----:B--2---:R-:W-:-:S04]  /*4100*/  FMUL R10, R10, R41 ;  /* 0x000000290a0a7220 */ /* 0x004fc80000400000 */
[----:B------:R-:W-:-:S04]  /*4110*/  FFMA R10, R5, R34, -R10 ;  /* 0x00000022050a7223 */ /* 0x000fc8000000080a */
[----:B------:R-:W-:-:S04]  /*4120*/  FMUL R10, R10, UR4 ;  /* 0x000000040a0a7c20 */ /* 0x000fc80008400000 */
[----:B---3--:R-:W-:-:S05]  /*4130*/  FFMA R35, R35, UR6, R10 ;  /* 0x0000000623237c23 */ /* 0x008fca000800000a */
[----:B------:R0:W-:Y:S04]  /*4140*/  STG.E desc[UR14][R30.64], R35 ;  /* 0x000000231e007986 */ /* 0x0001e8000c10190e */
[----:B------:R-:W2:Y:S02]  /*4150*/  LDG.E R10, desc[UR14][R32.64] ;  /* 0x0000000e200a7981 */ /* 0x000ea4000c1e1900 */
[----:B--2---:R-:W-:Y:S02]  /*4160*/  FFMA R39, R35, UR7, R10 ;  /* 0x0000000723277c23 */ /* 0x004fe4000800000a */
[----:B------:R-:W2:Y:S04]  /*4170*/  LDG.E.CONSTANT R10, desc[UR14][R12.64+0x4] ;  /* 0x0000040e0c0a7981 */ /* 0x000ea8000c1e9900 */
[----:B------:R1:W-:Y:S04]  /*4180*/  STG.E desc[UR14][R32.64], R39 ;  /* 0x0000002720007986 */ /* 0x0003e8000c10190e */
[----:B------:R-:W2:Y:S04]  /*4190*/  LDG.E R41, desc[UR14][R14.64+0x1f4] ;  /* 0x0001f40e0e297981 */ /* 0x000ea8000c1e1900 */
[----:B------:R-:W3:Y:S01]  /*41a0*/  LDG.E R36, desc[UR14][R16.64+0x1f4] ;  /* 0x0001f40e10247981 */ /* 0x000ee2000c1e1900 */
[----:B----4-:R-:W-:-:S03]  /*41b0*/  FMUL R34, R0, R37 ;  /* 0x0000002500227220 */ /* 0x010fc60000400000 */
[----:B------:R-:W4:Y:S01]  /*41c0*/  LDG.E.CONSTANT R12, desc[UR14][R12.64+0x8] ;  /* 0x0000080e0c0c7981 */ /* 0x000f22000c1e9900 */
[----:B--2---:R-:W-:-:S04]  /*41d0*/  FMUL R41, R10, R41 ;  /* 0x000000290a297220 */ /* 0x004fc80000400000 */
[----:B------:R-:W-:-:S04]  /*41e0*/  FFMA R41, R6, R34, -R41 ;  /* 0x0000002206297223 */ /* 0x000fc80000000829 */
[----:B------:R-:W-:-:S04]  /*41f0*/  FMUL R41, R41, UR4 ;  /* 0x0000000429297c20 */ /* 0x000fc80008400000 */
[----:B---3--:R-:W-:-:S05]  /*4200*/  FFMA R41, R36, UR6, R41 ;  /* 0x0000000624297c23 */ /* 0x008fca0008000029 */
[----:B------:R-:W-:Y:S04]  /*4210*/  STG.E desc[UR14][R16.64+0x1f4], R41 ;  /* 0x0001f42910007986 */ /* 0x000fe8000c10190e */
[----:B------:R-:W0:Y:S02]  /*4220*/  LDG.E R36, desc[UR14][R14.64+0x1f4] ;  /* 0x0001f40e0e247981 */ /* 0x000e24000c1e1900 */
[----:B0-----:R-:W-:-:S05]  /*4230*/  FFMA R35, R41, UR7, R36 ;  /* 0x0000000729237c23 */ /* 0x001fca0008000024 */
[----:B------:R0:W-:Y:S04]  /*4240*/  STG.E desc[UR14][R14.64+0x1f4], R35 ;  /* 0x0001f4230e007986 */ /* 0x0001e8000c10190e */
[----:B------:R-:W2:Y:S04]  /*4250*/  LDG.E R37, desc[UR14][R18.64+0x1f4] ;  /* 0x0001f40e12257981 */ /* 0x000ea8000c1e1900 */
[----:B------:R-:W3:Y:S01]  /*4260*/  LDG.E R38, desc[UR14][R20.64+0x1f4] ;  /* 0x0001f40e14267981 */ /* 0x000ee2000c1e1900 */
[----:B--2---:R-:W-:-:S04]  /*4270*/  FMUL R36, R10, R37 ;  /* 0x000000250a247220 */ /* 0x004fc80000400000 */
[----:B------:R-:W-:-:S04]  /*4280*/  FFMA R36, R7, R34, -R36 ;  /* 0x0000002207247223 */ /* 0x000fc80000000824 */
[----:B------:R-:W-:-:S04]  /*4290*/  FMUL R37, R36, UR4 ;  /* 0x0000000424257c20 */ /* 0x000fc80008400000 */
[----:B---3--:R-:W-:-:S05]  /*42a0*/  FFMA R37, R38, UR6, R37 ;  /* 0x0000000626257c23 */ /* 0x008fca0008000025 */
[----:B------:R2:W-:Y:S04]  /*42b0*/  STG.E desc[UR14][R20.64+0x1f4], R37 ;  /* 0x0001f42514007986 */ /* 0x0005e8000c10190e */
[----:B------:R-:W1:Y:S02]  /*42c0*/  LDG.E R36, desc[UR14][R18.64+0x1f4] ;  /* 0x0001f40e12247981 */ /* 0x000e64000c1e1900 */
[----:B-1----:R-:W-:-:S05]  /*42d0*/  FFMA R39, R37, UR7, R36 ;  /* 0x0000000725277c23 */ /* 0x002fca0008000024 */
[----:B------:R1:W-:Y:S04]  /*42e0*/  STG.E desc[UR14][R18.64+0x1f4], R39 ;  /* 0x0001f42712007986 */ /* 0x0003e8000c10190e */
[----:B0-----:R-:W3:Y:S04]  /*42f0*/  LDG.E R35, desc[UR14][R22.64+0x1f4] ;  /* 0x0001f40e16237981 */ /* 0x001ee8000c1e1900 */
[----:B------:R-:W4:Y:S01]  /*4300*/  LDG.E R38, desc[UR14][R24.64+0x1f4] ;  /* 0x0001f40e18267981 */ /* 0x000f22000c1e1900 */
[----:B---3--:R-:W-:-:S04]  /*4310*/  FMUL R36, R10, R35 ;  /* 0x000000230a247220 */ /* 0x008fc80000400000 */
[----:B------:R-:W-:-:S04]  /*4320*/  FFMA R36, R3, R34, -R36 ;  /* 0x0000002203247223 */ /* 0x000fc80000000824 */
[----:B------:R-:W-:-:S04]  /*4330*/  FMUL R35, R36, UR4 ;  /* 0x0000000424237c20 */ /* 0x000fc80008400000 */
[----:B----4-:R-:W-:-:S05]  /*4340*/  FFMA R35, R38, UR6, R35 ;  /* 0x0000000626237c23 */ /* 0x010fca0008000023 */
[----:B------:R0:W-:Y:S04]  /*4350*/  STG.E desc[UR14][R24.64+0x1f4], R35 ;  /* 0x0001f42318007986 */ /* 0x0001e8000c10190e */
[----:B------:R-:W2:Y:S02]  /*4360*/  LDG.E R36, desc[UR14][R22.64+0x1f4] ;  /* 0x0001f40e16247981 */ /* 0x000ea4000c1e1900 */
[----:B--2---:R-:W-:-:S05]  /*4370*/  FFMA R37, R35, UR7, R36 ;  /* 0x0000000723257c23 */ /* 0x004fca0008000024 */
[----:B------:R2:W-:Y:S04]  /*4380*/  STG.E desc[UR14][R22.64+0x1f4], R37 ;  /* 0x0001f42516007986 */ /* 0x0005e8000c10190e */
[----:B-1----:R-:W3:Y:S04]  /*4390*/  LDG.E R39, desc[UR14][R26.64+0x1f4] ;  /* 0x0001f40e1a277981 */ /* 0x002ee8000c1e1900 */
[----:B------:R-:W4:Y:S01]  /*43a0*/  LDG.E R36, desc[UR14][R28.64+0x1f4] ;  /* 0x0001f40e1c247981 */ /* 0x000f22000c1e1900 */
[----:B---3--:R-:W-:-:S04]  /*43b0*/  FMUL R39, R10, R39 ;  /* 0x000000270a277220 */ /* 0x008fc80000400000 */
[----:B------:R-:W-:-:S04]  /*43c0*/  FFMA R39, R4, R34, -R39 ;  /* 0x0000002204277223 */ /* 0x000fc80000000827 */
[----:B------:R-:W-:-:S04]  /*43d0*/  FMUL R39, R39, UR4 ;  /* 0x0000000427277c20 */ /* 0x000fc80008400000 */
[----:B----4-:R-:W-:-:S05]  /*43e0*/  FFMA R39, R36, UR6, R39 ;  /* 0x0000000624277c23 */ /* 0x010fca0008000027 */
[----:B------:R1:W-:Y:S04]  /*43f0*/  STG.E desc[UR14][R28.64+0x1f4], R39 ;  /* 0x0001f4271c007986 */ /* 0x0003e8000c10190e */
[----:B------:R-:W0:Y:S02]  /*4400*/  LDG.E R36, desc[UR14][R26.64+0x1f4] ;  /* 0x0001f40e1a247981 */ /* 0x000e24000c1e1900 */
[----:B0-----:R-:W-:-:S05]  /*4410*/  FFMA R35, R39, UR7, R36 ;  /* 0x0000000727237c23 */ /* 0x001fca0008000024 */
[----:B------:R0:W-:Y:S04]  /*4420*/  STG.E desc[UR14][R26.64+0x1f4], R35 ;  /* 0x0001f4231a007986 */ /* 0x0001e8000c10190e */
[----:B--2---:R-:W2:Y:S04]  /*4430*/  LDG.E R37, desc[UR14][R32.64+0x1f4] ;  /* 0x0001f40e20257981 */ /* 0x004ea8000c1e1900 */
[----:B------:R-:W3:Y:S01]  /*4440*/  LDG.E R36, desc[UR14][R30.64+0x1f4] ;  /* 0x0001f40e1e247981 */ /* 0x000ee2000c1e1900 */
[----:B--2---:R-:W-:-:S04]  /*4450*/  FMUL R10, R10, R37 ;  /* 0x000000250a0a7220 */ /* 0x004fc80000400000 */
[----:B------:R-:W-:-:S04]  /*4460*/  FFMA R10, R5, R34, -R10 ;  /* 0x00000022050a7223 */ /* 0x000fc8000000080a */
[----:B------:R-:W-:-:S04]  /*4470*/  FMUL R37, R10, UR4 ;  /* 0x000000040a257c20 */ /* 0x000fc80008400000 */
[----:B---3--:R-:W-:-:S05]  /*4480*/  FFMA R37, R36, UR6, R37 ;  /* 0x0000000624257c23 */ /* 0x008fca0008000025 */
[----:B------:R-:W-:Y:S04]  /*4490*/  STG.E desc[UR14][R30.64+0x1f4], R37 ;  /* 0x0001f4251e007986 */ /* 0x000fe8000c10190e */
[----:B------:R-:W1:Y:S02]  /*44a0*/  LDG.E R10, desc[UR14][R32.64+0x1f4] ;  /* 0x0001f40e200a7981 */ /* 0x000e64000c1e1900 */
[----:B-1----:R-:W-:-:S05]  /*44b0*/  FFMA R39, R37, UR7, R10 ;  /* 0x0000000725277c23 */ /* 0x002fca000800000a */
[----:B------:R-:W-:Y:S04]  /*44c0*/  STG.E desc[UR14][R32.64+0x1f4], R39 ;  /* 0x0001f42720007986 */ /* 0x000fe8000c10190e */
[----:B0-----:R-:W2:Y:S04]  /*44d0*/  LDG.E R35, desc[UR14][R14.64+0x3e8] ;  /* 0x0003e80e0e237981 */ /* 0x001ea8000c1e1900 */
[----:B------:R-:W3:Y:S01]  /*44e0*/  LDG.E R10, desc[UR14][R16.64+0x3e8] ;  /* 0x0003e80e100a7981 */ /* 0x000ee2000c1e1900 */
[----:B------:R-:W-:Y:S01]  /*44f0*/  FMUL R0, R0, R9 ;  /* 0x0000000900007220 */ /* 0x000fe20000400000 */
[----:B--2---:R-:W-:-:S04]  /*4500*/  FMUL R35, R12, R35 ;  /* 0x000000230c237220 */ /* 0x004fc80000400000 */
[----:B------:R-:W-:-:S04]  /*4510*/  FFMA R35, R6, R0, -R35 ;  /* 0x0000000006237223 */ /* 0x000fc80000000823 */
[----:B------:R-:W-:-:S04]  /*4520*/  FMUL R35, R35, UR4 ;  /* 0x0000000423237c20 */ /* 0x000fc80008400000 */
[----:B---3--:R-:W-:-:S05]  /*4530*/  FFMA R35, R10, UR6, R35 ;  /* 0x000000060a237c23 */ /* 0x008fca0008000023 */
[----:B------:R0:W-:Y:S04]  /*4540*/  STG.E desc[UR14][R16.64+0x3e8], R35 ;  /* 0x0003e82310007986 */ /* 0x0001e8000c10190e */
[----:B------:R-:W2:Y:S02]  /*4550*/  LDG.E R10, desc[UR14][R14.64+0x3e8] ;  /* 0x0003e80e0e0a7981 */ /* 0x000ea4000c1e1900 */
[----:B--2---:R-:W-:-:S05]  /*4560*/  FFMA R9, R35, UR7, R10 ;  /* 0x0000000723097c23 */ /* 0x004fca000800000a */
        /* <DEDUP_REMOVED lines=8> */
[----:B------:R-:W0:Y:S02]  /*45f0*/  LDG.E R8, desc[UR14][R18.64+0x3e8] ;  /* 0x0003e80e12087981 */ /* 0x000e24000c1e1900 */
[----:B0-----:R-:W-:-:S05]  /*4600*/  FFMA R17, R13, UR7, R8 ;  /* 0x000000070d117c23 */ /* 0x001fca0008000008 */
[----:B------:R-:W-:Y:S04]  /*4610*/  STG.E desc[UR14][R18.64+0x3e8], R17 ;  /* 0x0003e81112007986 */ /* 0x000fe8000c10190e */
[----:B-1----:R-:W3:Y:S04]  /*4620*/  LDG.E R9, desc[UR14][R22.64+0x3e8] ;  /* 0x0003e80e16097981 */ /* 0x002ee8000c1e1900 */
        /* <DEDUP_REMOVED lines=18> */
[----:B------:R3:W-:Y:S04]  /*4750*/  STG.E desc[UR14][R26.64+0x3e8], R9 ;  /* 0x0003e8091a007986 */ /* 0x0007e8000c10190e */
[----:B-1----:R-:W4:Y:S04]  /*4760*/  LDG.E R13, desc[UR14][R32.64+0x3e8] ;  /* 0x0003e80e200d7981 */ /* 0x002f28000c1e1900 */
[----:B------:R-:W2:Y:S01]  /*4770*/  LDG.E R8, desc[UR14][R30.64+0x3e8] ;  /* 0x0003e80e1e087981 */ /* 0x000ea2000c1e1900 */
[----:B----4-:R-:W-:-:S04]  /*4780*/  FMUL R12, R12, R13 ;  /* 0x0000000d0c0c7220 */ /* 0x010fc80000400000 */
[----:B------:R-:W-:-:S04]  /*4790*/  FFMA R12, R5, R0, -R12 ;  /* 0x00000000050c7223 */ /* 0x000fc8000000080c */
[----:B------:R-:W-:-:S04]  /*47a0*/  FMUL R13, R12, UR4 ;  /* 0x000000040c0d7c20 */ /* 0x000fc80008400000 */
[----:B--2---:R-:W-:-:S05]  /*47b0*/  FFMA R13, R8, UR6, R13 ;  /* 0x00000006080d7c23 */ /* 0x004fca000800000d */
[----:B------:R3:W-:Y:S04]  /*47c0*/  STG.E desc[UR14][R30.64+0x3e8], R13 ;  /* 0x0003e80d1e007986 */ /* 0x0007e8000c10190e */
[----:B------:R-:W2:Y:S02]  /*47d0*/  LDG.E R0, desc[UR14][R32.64+0x3e8] ;  /* 0x0003e80e20007981 */ /* 0x000ea4000c1e1900 */
[----:B--2---:R-:W-:-:S05]  /*47e0*/  FFMA R15, R13, UR7, R0 ;  /* 0x000000070d0f7c23 */ /* 0x004fca0008000000 */
[----:B------:R3:W-:Y:S01]  /*47f0*/  STG.E desc[UR14][R32.64+0x3e8], R15 ;  /* 0x0003e80f20007986 */ /* 0x0007e2000c10190e */
[----:B------:R-:W-:Y:S05]  /*4800*/  BRA `(.L_x_16) ;  /* 0x0000000800e87947 */ /* 0x000fea0003800000 */
.L_x_18:
[----:B------:R-:W0:Y:S01]  /*4810*/  LDC.64 R12, c[0x0][0x488] ;  /* 0x00012200ff0c7b82 */ /* 0x000e220000000a00 */
[----:B------:R-:W-:Y:S01]  /*4820*/  IMAD R35, R11, 0xf7, R10 ;  /* 0x000000f70b237824 */ /* 0x000fe200078e020a */
[----:B------:R-:W1:Y:S01]  /*4830*/  LDCU UR4, c[0x0][0x3a8] ;  /* 0x00007500ff0477ac */ /* 0x000e620008000800 */
[----:B------:R-:W2:Y:S05]  /*4840*/  LDCU.64 UR6, c[0x0][0x4e0] ;  /* 0x00009c00ff0677ac */ /* 0x000eaa0008000a00 */
        /* <DEDUP_REMOVED lines=8> */
[----:B-1----:R-:W-:-:S03]  /*48d0*/  IMAD.WIDE R16, R35, 0x4, R16 ;  /* 0x0000000423107825 */ /* 0x002fc600078e0210 */
[----:B------:R-:W4:Y:S04]  /*48e0*/  LDG.E.CONSTANT R8, desc[UR14][R8.64+0x4] ;  /* 0x0000040e08087981 */ /* 0x000f28000c1e9900 */
        /* <DEDUP_REMOVED lines=66> */
[----:B--2---:R-:W-:-:S05]  /*4d10*/  FFMA R39, R35, UR7, R10 ;  /* 0x0000000723277c23 */ /* 0x004fca000800000a */
[----:B------:R-:W-:Y:S04]  /*4d20*/  STG.E desc[UR14][R32.64], R39 ;  /* 0x0000002720007986 */ /* 0x000fe8000c10190e */
[----:B------:R-:W2:Y:S04]  /*4d30*/  LDG.E R41, desc[UR14][R14.64+0x1f4] ;  /* 0x0001f40e0e297981 */ /* 0x000ea8000c1e1900 */
[----:B------:R-:W3:Y:S01]  /*4d40*/  LDG.E R34, desc[UR14][R16.64+0x1f4] ;  /* 0x0001f40e10227981 */ /* 0x000ee2000c1e1900 */
[----:B----4-:R-:W-:Y:S01]  /*4d50*/  FMUL R10, R0, R37 ;  /* 0x00000025000a7220 */ /* 0x010fe20000400000 */
[----:B--2---:R-:W-:-:S04]  /*4d60*/  FMUL R41, R8, R41 ;  /* 0x0000002908297220 */ /* 0x004fc80000400000 */
[----:B------:R-:W-:-:S04]  /*4d70*/  FFMA R41, R6, R10, -R41 ;  /* 0x0000000a06297223 */ /* 0x000fc80000000829 */
[----:B------:R-:W-:-:S04]  /*4d80*/  FMUL R41, R41, UR4 ;  /* 0x0000000429297c20 */ /* 0x000fc80008400000 */
[----:B---3--:R-:W-:-:S05]  /*4d90*/  FFMA R41, R34, UR6, R41 ;  /* 0x0000000622297c23 */ /* 0x008fca0008000029 */
[----:B------:R-:W-:Y:S04]  /*4da0*/  STG.E desc[UR14][R16.64+0x1f4], R41 ;  /* 0x0001f42910007986 */ /* 0x000fe8000c10190e */
[----:B------:R-:W2:Y:S02]  /*4db0*/  LDG.E R34, desc[UR14][R14.64+0x1f4] ;  /* 0x0001f40e0e227981 */ /* 0x000ea4000c1e1900 */
[----:B--2---:R-:W-:-:S05]  /*4dc0*/  FFMA R9, R41, UR7, R34 ;  /* 0x0000000729097c23 */ /* 0x004fca0008000022 */
[----:B------:R1:W-:Y:S04]  /*4dd0*/  STG.E desc[UR14][R14.64+0x1f4], R9 ;  /* 0x0001f4090e007986 */ /* 0x0003e8000c10190e */
[----:B0-----:R-:W2:Y:S04]  /*4de0*/  LDG.E R35, desc[UR14][R18.64+0x1f4] ;  /* 0x0001f40e12237981 */ /* 0x001ea8000c1e1900 */
[----:B------:R-:W3:Y:S01]  /*4df0*/  LDG.E R36, desc[UR14][R20.64+0x1f4] ;  /* 0x0001f40e14247981 */ /* 0x000ee2000c1e1900 */
        /* <DEDUP_REMOVED lines=24> */
[----:B------:R2:W-:Y:S04]  /*4f80*/  STG.E desc[UR14][R28.64+0x1f4], R37 ;  /* 0x0001f4251c007986 */ /* 0x0005e8000c10190e */
[----:B------:R-:W3:Y:S02]  /*4f90*/  LDG.E R34, desc[UR14][R26.64+0x1f4] ;  /* 0x0001f40e1a227981 */ /* 0x000ee4000c1e1900 */
[----:B---3--:R-:W-:-:S05]  /*4fa0*/  FFMA R39, R37, UR7, R34 ;  /* 0x0000000725277c23 */ /* 0x008fca0008000022 */
[----:B------:R3:W-:Y:S04]  /*4fb0*/  STG.E desc[UR14][R26.64+0x1f4], R39 ;  /* 0x0001f4271a007986 */ /* 0x0007e8000c10190e */
[----:B-1----:R-:W4:Y:S04]  /*4fc0*/  LDG.E R9, desc[UR14][R32.64+0x1f4] ;  /* 0x0001f40e20097981 */ /* 0x002f28000c1e1900 */
[----:B------:R-:W0:Y:S01]  /*4fd0*/  LDG.E R34, desc[UR14][R30.64+0x1f4] ;  /* 0x0001f40e1e227981 */ /* 0x000e22000c1e1900 */
[----:B----4-:R-:W-:-:S04]  /*4fe0*/  FMUL R8, R8, R9 ;  /* 0x0000000908087220 */ /* 0x010fc80000400000 */
[----:B------:R-:W-:-:S04]  /*4ff0*/  FFMA R8, R5, R10, -R8 ;  /* 0x0000000a05087223 */ /* 0x000fc80000000808 */
[----:B------:R-:W-:-:S04]  /*5000*/  FMUL R9, R8, UR4 ;  /* 0x0000000408097c20 */ /* 0x000fc80008400000 */
[----:B0-----:R-:W-:-:S05]  /*5010*/  FFMA R35, R34, UR6, R9 ;  /* 0x0000000622237c23 */ /* 0x001fca0008000009 */
[----:B------:R-:W-:Y:S04]  /*5020*/  STG.E desc[UR14][R30.64+0x1f4], R35 ;  /* 0x0001f4231e007986 */ /* 0x000fe8000c10190e */
[----:B------:R-:W2:Y:S01]  /*5030*/  LDG.E R10, desc[UR14][R32.64+0x1f4] ;  /* 0x0001f40e200a7981 */ /* 0x000ea2000c1e1900 */
[----:B------:R-:W0:Y:S03]  /*5040*/  LDC.64 R8, c[0x0][0x508] ;  /* 0x00014200ff087b82 */ /* 0x000e260000000a00 */
[----:B0-----:R-:W4:Y:S01]  /*5050*/  LDG.E.CONSTANT R8, desc[UR14][R8.64+0x8] ;  /* 0x0000080e08087981 */ /* 0x001f22000c1e9900 */
[----:B--2---:R-:W-:-:S05]  /*5060*/  FFMA R37, R35, UR7, R10 ;  /* 0x0000000723257c23 */ /* 0x004fca000800000a */
[----:B------:R-:W-:Y:S04]  /*5070*/  STG.E desc[UR14][R32.64+0x1f4], R37 ;  /* 0x0001f42520007986 */ /* 0x000fe8000c10190e */
[----:B---3--:R-:W4:Y:S04]  /*5080*/  LDG.E R39, desc[UR14][R14.64+0x3e8] ;  /* 0x0003e80e0e277981 */ /* 0x008f28000c1e1900 */
[----:B------:R-:W2:Y:S01]  /*5090*/  LDG.E R10, desc[UR14][R16.64+0x3e8] ;  /* 0x0003e80e100a7981 */ /* 0x000ea2000c1e1900 */
[----:B------:R-:W-:Y:S01]  /*50a0*/  FMUL R0, R0, R13 ;  /* 0x0000000d00007220 */ /* 0x000fe20000400000 */
[----:B----4-:R-:W-:-:S04]  /*50b0*/  FMUL R39, R8, R39 ;  /* 0x0000002708277220 */ /* 0x010fc80000400000 */
[----:B------:R-:W-:-:S04]  /*50c0*/  FFMA R39, R6, R0, -R39 ;  /* 0x0000000006277223 */ /* 0x000fc80000000827 */
[----:B------:R-:W-:-:S04]  /*50d0*/  FMUL R39, R39, UR4 ;  /* 0x0000000427277c20 */ /* 0x000fc80008400000 */
[----:B--2---:R-:W-:-:S05]  /*50e0*/  FFMA R39, R10, UR6, R39 ;  /* 0x000000060a277c23 */ /* 0x004fca0008000027 */
        /* <DEDUP_REMOVED lines=34> */
[----:B-1----:R-:W3:Y:S04]  /*5310*/  LDG.E R13, desc[UR14][R32.64+0x3e8] ;  /* 0x0003e80e200d7981 */ /* 0x002ee8000c1e1900 */
[----:B------:R-:W2:Y:S01]  /*5320*/  LDG.E R10, desc[UR14][R30.64+0x3e8] ;  /* 0x0003e80e1e0a7981 */ /* 0x000ea2000c1e1900 */
[----:B---3--:R-:W-:-:S04]  /*5330*/  FMUL R8, R8, R13 ;  /* 0x0000000d08087220 */ /* 0x008fc80000400000 */
[----:B------:R-:W-:-:S04]  /*5340*/  FFMA R8, R5, R0, -R8 ;  /* 0x0000000005087223 */ /* 0x000fc80000000808 */
[----:B------:R-:W-:-:S04]  /*5350*/  FMUL R13, R8, UR4 ;  /* 0x00000004080d7c20 */ /* 0x000fc80008400000 */
[----:B--2---:R-:W-:-:S05]  /*5360*/  FFMA R13, R10, UR6, R13 ;  /* 0x000000060a0d7c23 */ /* 0x004fca000800000d */
[----:B------:R4:W-:Y:S04]  /*5370*/  STG.E desc[UR14][R30.64+0x3e8], R13 ;  /* 0x0003e80d1e007986 */ /* 0x0009e8000c10190e */
[----:B------:R-:W2:Y:S02]  /*5380*/  LDG.E R0, desc[UR14][R32.64+0x3e8] ;  /* 0x0003e80e20007981 */ /* 0x000ea4000c1e1900 */
[----:B--2---:R-:W-:-:S05]  /*5390*/  FFMA R15, R13, UR7, R0 ;  /* 0x000000070d0f7c23 */ /* 0x004fca0008000000 */
[----:B------:R4:W-:Y:S02]  /*53a0*/  STG.E desc[UR14][R32.64+0x3e8], R15 ;  /* 0x0003e80f20007986 */ /* 0x0009e4000c10190e */
.L_x_16:
[----:B------:R-:W5:Y:S02]  /*53b0*/  LDCU UR4, c[0x0][0x438] ;  /* 0x00008700ff0477ac */ /* 0x000f640008000800 */
[----:B-----5:R-:W-:-:S13]  /*53c0*/  ISETP.NE.AND P0, PT, RZ, UR4, PT ;  /* 0x00000004ff007c0c */ /* 0x020fda000bf05270 */
[----:B------:R-:W-:Y:S05]  /*53d0*/  @!P0 EXIT ;  /* 0x000000000000894d */ /* 0x000fea0003800000 */
[----:B01234-:R-:W0:Y:S01]  /*53e0*/  LDC.64 R8, c[0x0][0x440] ;  /* 0x00011000ff087b82 */ /* 0x01fe220000000a00 */
[----:B------:R-:W-:-:S07]  /*53f0*/  IMAD R21, R11, 0x7d, R2 ;  /* 0x0000007d0b157824 */ /* 0x000fce00078e0202 */
[----:B------:R-:W1:Y:S08]  /*5400*/  LDC.64 R12, c[0x0][0x448] ;  /* 0x00011200ff0c7b82 */ /* 0x000e700000000a00 */
[----:B------:R-:W2:Y:S08]  /*5410*/  LDC.64 R14, c[0x0][0x450] ;  /* 0x00011400ff0e7b82 */ /* 0x000eb00000000a00 */
[----:B------:R-:W3:Y:S01]  /*5420*/  LDC.64 R16, c[0x0][0x458] ;  /* 0x00011600ff107b82 */ /* 0x000ee20000000a00 */
[----:B0-----:R-:W-:-:S05]  /*5430*/  IMAD.WIDE R8, R21, 0x4, R8 ;  /* 0x0000000415087825 */ /* 0x001fca00078e0208 */
[----:B------:R-:W-:Y:S02]  /*5440*/  STG.E desc[UR14][R8.64], R6 ;  /* 0x0000000608007986 */ /* 0x000fe4000c10190e */
[----:B------:R-:W0:Y:S01]  /*5450*/  LDC.64 R18, c[0x0][0x460] ;  /* 0x00011800ff127b82 */ /* 0x000e220000000a00 */
[----:B-1----:R-:W-:-:S05]  /*5460*/  IMAD.WIDE R10, R21, 0x4, R12 ;  /* 0x00000004150a7825 */ /* 0x002fca00078e020c */
[----:B------:R-:W-:Y:S01]  /*5470*/  STG.E desc[UR14][R10.64], R7 ;  /* 0x000000070a007986 */ /* 0x000fe2000c10190e */
[----:B--2---:R-:W-:-:S05]  /*5480*/  IMAD.WIDE R12, R21, 0x4, R14 ;  /* 0x00000004150c7825 */ /* 0x004fca00078e020e */
[----:B------:R-:W-:Y:S01]  /*5490*/  STG.E desc[UR14][R12.64], R3 ;  /* 0x000000030c007986 */ /* 0x000fe2000c10190e */
[----:B---3--:R-:W-:-:S05]  /*54a0*/  IMAD.WIDE R14, R21, 0x4, R16 ;  /* 0x00000004150e7825 */ /* 0x008fca00078e0210 */
[----:B------:R-:W-:Y:S01]  /*54b0*/  STG.E desc[UR14][R14.64], R4 ;  /* 0x000000040e007986 */ /* 0x000fe2000c10190e */
[----:B0-----:R-:W-:-:S05]  /*54c0*/  IMAD.WIDE R16, R21, 0x4, R18 ;  /* 0x0000000415107825 */ /* 0x001fca00078e0212 */
[----:B------:R-:W-:Y:S01]  /*54d0*/  STG.E desc[UR14][R16.64], R5 ;  /* 0x0000000510007986 */ /* 0x000fe2000c10190e */
[----:B------:R-:W-:Y:S05]  /*54e0*/  EXIT ;  /* 0x000000000000794d */ /* 0x000fea0003800000 */
        .weak           $__internal_0_$__cuda_sm20_rcp_rn_f32_slowpath
        .type           $__internal_0_$__cuda_sm20_rcp_rn_f32_slowpath,@function
        .size           $__internal_0_$__cuda_sm20_rcp_rn_f32_slowpath,(.L_x_45 - $__internal_0_$__cuda_sm20_rcp_rn_f32_slowpath)
$__internal_0_$__cuda_sm20_rcp_rn_f32_slowpath:
[----:B------:R-:W-:Y:S01]  /*54f0*/  SHF.L.U32 R8, R21, 0x1, RZ ;  /* 0x0000000115087819 */ /* 0x000fe200000006ff */
[----:B------:R-:W-:Y:S03]  /*5500*/  BSSY.RECONVERGENT B2, `(.L_x_19) ;  /* 0x0000030000027945 */ /* 0x000fe60003800200 */
[----:B------:R-:W-:-:S04]  /*5510*/  SHF.R.U32.HI R25, RZ, 0x18, R8 ;  /* 0x00000018ff197819 */ /* 0x000fc80000011608 */
[----:B------:R-:W-:-:S13]  /*5520*/  ISETP.NE.U32.AND P0, PT, R25, RZ, PT ;  /* 0x000000ff1900720c */ /* 0x000fda0003f05070 */
[----:B------:R-:W-:Y:S05]  /*5530*/  @P0 BRA `(.L_x_20) ;  /* 0x0000000000280947 */ /* 0x000fea0003800000 */
[----:B------:R-:W-:-:S04]  /*5540*/  SHF.L.U32 R8, R21, 0x1, RZ ;  /* 0x0000000115087819 */ /* 0x000fc800000006ff */
[----:B------:R-:W-:-:S13]  /*5550*/  ISETP.NE.AND P0, PT, R8, RZ, PT ;  /* 0x000000ff0800720c */ /* 0x000fda0003f05270 */
[----:B------:R-:W-:Y:S01]  /*5560*/  @P0 FFMA R22, R21, 1.84467440737095516160e+19, RZ ;  /* 0x5f80000015160823 */ /* 0x000fe200000000ff */
[----:B------:R-:W-:Y:S08]  /*5570*/  @!P0 MUFU.RCP R9, R21 ;  /* 0x0000001500098308 */ /* 0x000ff00000001000 */
[----:B------:R-:W0:Y:S02]  /*5580*/  @P0 MUFU.RCP R23, R22 ;  /* 0x0000001600170308 */ /* 0x000e240000001000 */
[----:B0-----:R-:W-:-:S04]  /*5590*/  @P0 FFMA R8, R22, R23, -1 ;  /* 0xbf80000016080423 */ /* 0x001fc80000000017 */
[----:B------:R-:W-:-:S04]  /*55a0*/  @P0 FADD.FTZ R8, -R8, -RZ ;  /* 0x800000ff08080221 */ /* 0x000fc80000010100 */
[----:B------:R-:W-:-:S04]  /*55b0*/  @P0 FFMA R8, R23, R8, R23 ;  /* 0x0000000817080223 */ /* 0x000fc80000000017 */
[----:B------:R-:W-:Y:S01]  /*55c0*/  @P0 FFMA R9, R8, 1.84467440737095516160e+19, RZ ;  /* 0x5f80000008090823 */ /* 0x000fe200000000ff */
[----:B------:R-:W-:Y:S06]  /*55d0*/  BRA `(.L_x_21) ;  /* 0x0000000000887947 */ /* 0x000fec0003800000 */
.L_x_20:
[----:B------:R-:W-:-:S04]  /*55e0*/  IADD3 R27, PT, PT, R25, -0xfd, RZ ;  /* 0xffffff03191b7810 */ /* 0x000fc80007ffe0ff */
[----:B------:R-:W-:-:S13]  /*55f0*/  ISETP.GT.U32.AND P0, PT, R27, 0x1, PT ;  /* 0x000000011b00780c */ /* 0x000fda0003f04070 */
[----:B------:R-:W-:Y:S05]  /*5600*/  @P0 BRA `(.L_x_22) ;  /* 0x0000000000780947 */ /* 0x000fea0003800000 */
[----:B------:R-:W-:Y:S01]  /*5610*/  LOP3.LUT R8, R21, 0x7fffff, RZ, 0xc0, !PT ;  /* 0x007fffff15087812 */ /* 0x000fe200078ec0ff */
[----:B------:R-:W-:-:S03]  /*5620*/  HFMA2 R24, -RZ, RZ, 0, 1.78813934326171875e-07 ;  /* 0x00000003ff187431 */ /* 0x000fc600000001ff */
[----:B------:R-:W-:-:S04]  /*5630*/  LOP3.LUT R8, R8, 0x3f800000, RZ, 0xfc, !PT ;  /* 0x3f80000008087812 */ /* 0x000fc800078efcff */
[----:B------:R-:W0:Y:S01]  /*5640*/  MUFU.RCP R9, R8 ;  /* 0x0000000800097308 */ /* 0x000e220000001000 */
[----:B------:R-:W-:Y:S01]  /*5650*/  SHF.L.U32 R24, R24, R27, RZ ;  /* 0x0000001b18187219 */ /* 0x000fe200000006ff */
[----:B0-----:R-:W-:-:S04]  /*5660*/  FFMA R22, R8, R9, -1 ;  /* 0xbf80000008167423 */ /* 0x001fc80000000009 */
[----:B------:R-:W-:-:S04]  /*5670*/  FADD.FTZ R22, -R22, -RZ ;  /* 0x800000ff16167221 */ /* 0x000fc80000010100 */
[CCC-:B------:R-:W-:Y:S01]  /*5680*/  FFMA.RM R23, R9.reuse, R22.reuse, R9.reuse ;  /* 0x0000001609177223 */ /* 0x1c0fe20000004009 */
[----:B------:R-:W-:-:S04]  /*5690*/  FFMA.RP R22, R9, R22, R9 ;  /* 0x0000001609167223 */ /* 0x000fc80000008009 */
[C---:B------:R-:W-:Y:S02]  /*56a0*/  LOP3.LUT R9, R23.reuse, 0x7fffff, RZ, 0xc0, !PT ;  /* 0x007fffff17097812 */ /* 0x040fe400078ec0ff */
[----:B------:R-:W-:Y:S02]  /*56b0*/  FSETP.NEU.FTZ.AND P0, PT, R23, R22, PT ;  /* 0x000000161700720b */ /* 0x000fe40003f1d000 */
[----:B------:R-:W-:Y:S02]  /*56c0*/  LOP3.LUT R9, R9, 0x800000, RZ, 0xfc, !PT ;  /* 0x0080000009097812 */ /* 0x000fe400078efcff */
[----:B------:R-:W-:Y:S02]  /*56d0*/  SEL R22, RZ, 0xffffffff, !P0 ;  /* 0xffffffffff167807 */ /* 0x000fe40004000000 */
[----:B------:R-:W-:Y:S02]  /*56e0*/  LOP3.LUT R24, R24, R9, RZ, 0xc0, !PT ;  /* 0x0000000918187212 */ /* 0x000fe400078ec0ff */
[----:B------:R-:W-:-:S02]  /*56f0*/  IADD3 R22, PT, PT, -R22, RZ, RZ ;  /* 0x000000ff16167210 */ /* 0x000fc40007ffe1ff */
[-C--:B------:R-:W-:Y:S02]  /*5700*/  SHF.R.U32.HI R24, RZ, R27.reuse, R24 ;  /* 0x0000001bff187219 */ /* 0x080fe40000011618 */
[----:B------:R-:W-:Y:S02]  /*5710*/  LOP3.LUT P1, RZ, R22, R27, R9, 0xf8, !PT ;  /* 0x0000001b16ff7212 */ /* 0x000fe4000782f809 */
[C---:B------:R-:W-:Y:S02]  /*5720*/  LOP3.LUT P0, RZ, R24.reuse, 0x1, RZ, 0xc0, !PT ;  /* 0x0000000118ff7812 */ /* 0x040fe4000780c0ff */
[----:B------:R-:W-:-:S04]  /*5730*/  LOP3.LUT P2, RZ, R24, 0x2, RZ, 0xc0, !PT ;  /* 0x0000000218ff7812 */ /* 0x000fc8000784c0ff */
[----:B------:R-:W-:Y:S02]  /*5740*/  PLOP3.LUT P0, PT, P0, P1, P2, 0xe0, 0x0 ;  /* 0x000000000000781c */ /* 0x000fe40000703c20 */
[----:B------:R-:W-:Y:S02]  /*5750*/  LOP3.LUT P1, RZ, R21, 0x7fffff, RZ, 0xc0, !PT ;  /* 0x007fffff15ff7812 */ /* 0x000fe4000782c0ff */
[----:B------:R-:W-:-:S04]  /*5760*/  SEL R8, RZ, 0x1, !P0 ;  /* 0x00000001ff087807 */ /* 0x000fc80004000000 */
[----:B------:R-:W-:-:S04]  /*5770*/  IADD3 R8, PT, PT, -R8, RZ, RZ ;  /* 0x000000ff08087210 */ /* 0x000fc80007ffe1ff */
[----:B------:R-:W-:Y:S02]  /*5780*/  ISETP.GE.AND P0, PT, R8, RZ, PT ;  /* 0x000000ff0800720c */ /* 0x000fe40003f06270 */
[----:B------:R-:W-:-:S04]  /*5790*/  IADD3 R8, PT, PT, R25, -0xfc, RZ ;  /* 0xffffff0419087810 */ /* 0x000fc80007ffe0ff */
[----:B------:R-:W-:-:S07]  /*57a0*/  SHF.R.U32.HI R8, RZ, R8, R9 ;  /* 0x00000008ff087219 */ /* 0x000fce0000011609 */
[----:B------:R-:W-:-:S04]  /*57b0*/  @!P0 IADD3 R8, PT, PT, R8, 0x1, RZ ;  /* 0x0000000108088810 */ /* 0x000fc80007ffe0ff */
[----:B------:R-:W-:-:S04]  /*57c0*/  @!P1 SHF.L.U32 R8, R8, 0x1, RZ ;  /* 0x0000000108089819 */ /* 0x000fc800000006ff */
[----:B------:R-:W-:Y:S01]  /*57d0*/  LOP3.LUT R9, R8, 0x80000000, R21, 0xf8, !PT ;  /* 0x8000000008097812 */ /* 0x000fe200078ef815 */
[----:B------:R-:W-:Y:S06]  /*57e0*/  BRA `(.L_x_21) ;  /* 0x0000000000047947 */ /* 0x000fec0003800000 */
.L_x_22:
[----:B------:R0:W1:Y:S02]  /*57f0*/  MUFU.RCP R9, R21 ;  /* 0x0000001500097308 */ /* 0x0000640000001000 */
.L_x_21:
[----:B------:R-:W-:Y:S05]  /*5800*/  BSYNC.RECONVERGENT B2 ;  /* 0x0000000000027941 */ /* 0x000fea0003800200 */
.L_x_19:
[----:B01----:R-:W-:Y:S01]  /*5810*/  MOV R21, R9 ;  /* 0x0000000900157202 */ /* 0x003fe20000000f00 */
[----:B------:R-:W-:Y:S01]  /*5820*/  HFMA2 R9, -RZ, RZ, 0, 0 ;  /* 0x00000000ff097431 */ /* 0x000fe200000001ff */
[----:B------:R-:W-:-:S04]  /*5830*/  MOV R8, R13 ;  /* 0x0000000d00087202 */ /* 0x000fc80000000f00 */
[----:B------:R-:W-:Y:S05]  /*5840*/  RET.REL.NODEC R8 `(_Z36inner_core_aniso_impl_kernel_adjointiPKiS0_S0_iifiPKfPfS2_S2_S2_S2_S2_S2_S2_S2_S2_S2_S2_S2_S2_S2_S2_iS3_S3_S3_S3_S3_S3_iiiS2_S2_S3_S3_S3_S3_S3_S3_S3_S3_S3_S3_ffiS2_S2_S2_S2_S2_S2_S2_S2_S2_iS2_S2_S2_ii) ;  /* 0xffffffa408ec7950 */ /* 0x000fea0003c3ffff */
.L_x_23:
[----:B------:R-:W-:-:S00]  /*5850*/  BRA `(.L_x_23) ;  /* 0xfffffffc00fc7947 */ /* 0x000fc0000383ffff */
[----:B------:R-:W-:-:S00]  /*5860*/  NOP ;  /* 0x0000000000007918 */ /* 0x000fc00000000000 */
        /* <DEDUP_REMOVED lines=9> */
.L_x_45:


//--------------------- .text._Z30inner_core_impl_kernel_adjointiPKiS0_S0_iifiPKfPfS2_S2_S2_S2_S2_S2_S2_S2_S2_S2_S2_S2_S2_S2_S2_S2_iS3_S3_S3_S3_S3_S3_iiiS2_S2_S3_S3_S3_S3_S3_S3_S3_S3_S3_S3_ffiS2_S2_S2_S2_iS2_S2_S2_ii --------------------------
	.section	.text._Z30inner_core_impl_kernel_adjointiPKiS0_S0_iifiPKfPfS2_S2_S2_S2_S2_S2_S2_S2_S2_S2_S2_S2_S2_S2_S2_S2_iS3_S3_S3_S3_S3_S3_iiiS2_S2_S3_S3_S3_S3_S3_S3_S3_S3_S3_S3_ffiS2_S2_S2_S2_iS2_S2_S2_ii,"ax",@progbits
	.align	128
        .global         _Z30inner_core_impl_kernel_adjointiPKiS0_S0_iifiPKfPfS2_S2_S2_S2_S2_S2_S2_S2_S2_S2_S2_S2_S2_S2_S2_S2_iS3_S3_S3_S3_S3_S3_iiiS2_S2_S3_S3_S3_S3_S3_S3_S3_S3_S3_S3_ffiS2_S2_S2_S2_iS2_S2_S2_ii
        .type           _Z30inner_core_impl_kernel_adjointiPKiS0_S0_iifiPKfPfS2_S2_S2_S2_S2_S2_S2_S2_S2_S2_S2_S2_S2_S2_S2_S2_iS3_S3_S3_S3_S3_S3_iiiS2_S2_S3_S3_S3_S3_S3_S3_S3_S3_S3_S3_ffiS2_S2_S2_S2_iS2_S2_S2_ii,@function
        .size           _Z30inner_core_impl_kernel_adjointiPKiS0_S0_iifiPKfPfS2_S2_S2_S2_S2_S2_S2_S2_S2_S2_S2_S2_S2_S2_S2_S2_iS3_S3_S3_S3_S3_S3_iiiS2_S2_S3_S3_S3_S3_S3_S3_S3_S3_S3_S3_ffiS2_S2_S2_S2_iS2_S2_S2_ii,(.L_x_46 - _Z30inner_core_impl_kernel_adjointiPKiS0_S0_iifiPKfPfS2_S2_S2_S2_S2_S2_S2_S2_S2_S2_S2_S2_S2_S2_S2_S2_iS3_S3_S3_S3_S3_S3_iiiS2_S2_S3_S3_S3_S3_S3_S3_S3_S3_S3_S3_ffiS2_S2_S2_S2_iS2_S2_S2_ii)
        .other          _Z30inner_core_impl_kernel_adjointiPKiS0_S0_iifiPKfPfS2_S2_S2_S2_S2_S2_S2_S2_S2_S2_S2_S2_S2_S2_S2_S2_iS3_S3_S3_S3_S3_S3_iiiS2_S2_S3_S3_S3_S3_S3_S3_S3_S3_S3_S3_ffiS2_S2_S2_S2_iS2_S2_S2_ii,@"STO_CUDA_ENTRY STV_DEFAULT"
_Z30inner_core_impl_kernel_adjointiPKiS0_S0_iifiPKfPfS2_S2_S2_S2_S2_S2_S2_S2_S2_S2_S2_S2_S2_S2_S2_S2_iS3_S3_S3_S3_S3_S3_iiiS2_S2_S3_S3_S3_S3_S3_S3_S3_S3_S3_S3_ffiS2_S2_S2_S2_iS2_S2_S2_ii:
.text._Z30inner_core_impl_kernel_adjointiPKiS0_S0_iifiPKfPfS2_S2_S2_S2_S2_S2_S2_S2_S2_S2_S2_S2_S2_S2_S2_S2_iS3_S3_S3_S3_S3_S3_iiiS2_S2_S3_S3_S3_S3_S3_S3_S3_S3_S3_S3_ffiS2_S2_S2_S2_iS2_S2_S2_ii:
        /* <DEDUP_REMOVED lines=9> */
[----:B------:R-:W1:Y:S01]  /*0090*/  S2UR UR8, SR_CgaCtaId ;  /* 0x00000000000879c3 */ /* 0x000e620000008800 */
[----:B------:R-:W-:Y:S01]  /*00a0*/  UMOV UR5, 0x400 ;  /* 0x0000040000057882 */ /* 0x000fe20000000000 */
[----:B------:R-:W2:Y:S01]  /*00b0*/  LDCU.64 UR6, c[0x0][0x358] ;  /* 0x00006b00ff0677ac */ /* 0x000ea20008000a00 */
[----:B------:R-:W-:Y:S01]  /*00c0*/  MOV R7, UR5 ;  /* 0x0000000500077c02 */ /* 0x000fe20008000f00 */
[----:B------:R-:W-:Y:S01]  /*00d0*/  BSSY.RECONVERGENT B0, `(.L_x_24) ;  /* 0x0000041000007945 */ /* 0x000fe20003800200 */
[----:B------:R-:W-:Y:S02]  /*00e0*/  MOV R3, UR4 ;  /* 0x0000000400037c02 */ /* 0x000fe40008000f00 */
[C---:B------:R-:W-:Y:S02]  /*00f0*/  IADD3 R13, PT, PT, R7.reuse, 0x1f4, RZ ;  /* 0x000001f4070d7810 */ /* 0x040fe40007ffe0ff */
[----:B------:R-:W-:-:S02]  /*0100*/  IADD3 R15, PT, PT, R7, 0x3e8, RZ ;  /* 0x000003e8070f7810 */ /* 0x000fc40007ffe0ff */
[----:B------:R-:W-:Y:S02]  /*0110*/  PLOP3.LUT P3, PT, PT, PT, PT, 0x8, 0x80 ;  /* 0x000000000080781c */ /* 0x000fe40003f6e170 */
[----:B-1----:R-:W-:-:S04]  /*0120*/  MOV R20, UR8 ;  /* 0x0000000800147c02 */ /* 0x002fc80008000f00 */
[C---:B------:R-:W-:Y:S02]  /*0130*/  LEA R33, R20.reuse, R7, 0x18 ;  /* 0x0000000714217211 */ /* 0x040fe400078ec0ff */
[----:B------:R-:W-:Y:S02]  /*0140*/  LEA R13, R20, R13, 0x18 ;  /* 0x0000000d140d7211 */ /* 0x000fe400078ec0ff */
[C---:B0-----:R-:W-:Y:S02]  /*0150*/  LOP3.LUT R0, R18.reuse, 0xffff, RZ, 0xc0, !PT ;  /* 0x0000ffff12007812 */ /* 0x041fe400078ec0ff */
[----:B------:R-:W-:Y:S02]  /*0160*/  ISETP.GT.U32.AND P0, PT, R18, 0x7c, PT ;  /* 0x0000007c1200780c */ /* 0x000fe40003f04070 */
[----:B------:R-:W-:Y:S01]  /*0170*/  LEA R15, R20, R15, 0x18 ;  /* 0x0000000f140f7211 */ /* 0x000fe200078ec0ff */
[----:B------:R-:W-:Y:S01]  /*0180*/  IMAD R0, R0, 0xa3e, RZ ;  /* 0x00000a3e00007824 */ /* 0x000fe200078e02ff */
[----:B------:R-:W-:-:S02]  /*0190*/  LEA R2, R18, R13, 0x2 ;  /* 0x0000000d12027211 */ /* 0x000fc400078e10ff */
[C---:B------:R-:W-:Y:S02]  /*01a0*/  LEA R4, R18.reuse, R15, 0x2 ;  /* 0x0000000f12047211 */ /* 0x040fe400078e10ff */
[----:B------:R-:W-:Y:S02]  /*01b0*/  SHF.R.U32.HI R17, RZ, 0x10, R0 ;  /* 0x00000010ff117819 */ /* 0x000fe40000011600 */
[----:B------:R-:W-:-:S03]  /*01c0*/  LEA R0, R18, R33, 0x2 ;  /* 0x0000002112007211 */ /* 0x000fc600078e10ff */
[----:B------:R-:W-:-:S05]  /*01d0*/  IMAD R6, R17, -0x19, R18 ;  /* 0xffffffe711067824 */ /* 0x000fca00078e0212 */
[----:B------:R-:W-:-:S05]  /*01e0*/  PRMT R8, R6, 0x9910, RZ ;  /* 0x0000991006087816 */ /* 0x000fca00000000ff */
[----:B------:R-:W-:-:S05]  /*01f0*/  IMAD R8, R8, 0x6667, RZ ;  /* 0x0000666708087824 */ /* 0x000fca00078e02ff */
[----:B------:R-:W-:-:S04]  /*0200*/  SHF.R.S32.HI R9, RZ, 0x10, R8 ;  /* 0x00000010ff097819 */ /* 0x000fc80000011408 */
[----:B------:R-:W-:Y:S01]  /*0210*/  LOP3.LUT R9, R9, 0xffff, RZ, 0xc0, !PT ;  /* 0x0000ffff09097812 */ /* 0x000fe200078ec0ff */
[----:B--2---:R-:W-:Y:S06]  /*0220*/  @P0 BRA `(.L_x_25) ;  /* 0x0000000000ac0947 */ /* 0x004fec0003800000 */
[----:B------:R-:W0:Y:S02]  /*0230*/  LDCU UR4, c[0x0][0x3ac] ;  /* 0x00007580ff0477ac */ /* 0x000e240008000800 */
[----:B0-----:R-:W-:-:S13]  /*0240*/  ISETP.NE.AND P0, PT, RZ, UR4, PT ;  /* 0x00000004ff007c0c */ /* 0x001fda000bf05270 */
[----:B------:R-:W0:Y:S08]  /*0250*/  @!P0 LDC.64 R22, c[0x0][0x3a0] ;  /* 0x0000e800ff168b82 */ /* 0x000e300000000a00 */
[----:B------:R-:W1:Y:S01]  /*0260*/  @!P0 LDC.64 R10, c[0x0][0x398] ;  /* 0x0000e600ff0a8b82 */ /* 0x000e620000000a00 */
[----:B0-----:R-:W-:-:S05]  /*0270*/  @!P0 IADD3 R12, PT, PT, R23, -0x1, RZ ;  /* 0xffffffff170c8810 */ /* 0x001fca0007ffe0ff */
[----:B------:R-:W-:Y:S02]  /*0280*/  @!P0 IMAD R19, R12, R22, R3 ;  /* 0x000000160c138224 */ /* 0x000fe400078e0203 */
[----:B------:R-:W0:Y:S02]  /*0290*/  LDC.64 R22, c[0x0][0x390] ;  /* 0x0000e400ff167b82 */ /* 0x000e240000000a00 */
[----:B-1----:R-:W-:-:S06]  /*02a0*/  @!P0 IMAD.WIDE R10, R19, 0x4, R10 ;  /* 0x00000004130a8825 */ /* 0x002fcc00078e020a */
[----:B------:R-:W2:Y:S02]  /*02b0*/  @!P0 LDG.E R10, desc[UR6][R10.64] ;  /* 0x000000060a0a8981 */ /* 0x000ea4000c1e1900 */
[----:B--2---:R-:W-:-:S05]  /*02c0*/  @!P0 IADD3 R3, PT, PT, R10, -0x1, RZ ;  /* 0xffffffff0a038810 */ /* 0x004fca0007ffe0ff */
[----:B0-----:R-:W-:-:S05]  /*02d0*/  IMAD.WIDE R22, R3, 0x4, R22 ;  /* 0x0000000403167825 */ /* 0x001fca00078e0216 */
[----:B------:R-:W2:Y:S02]  /*02e0*/  LDG.E R12, desc[UR6][R22.64] ;  /* 0x00000006160c7981 */ /* 0x000ea4000c1e1900 */
[----:B--2---:R-:W-:-:S13]  /*02f0*/  ISETP.NE.AND P0, PT, R12, 0xb, PT ;  /* 0x0000000b0c00780c */ /* 0x004fda0003f05270 */
[----:B------:R-:W0:Y:S01]  /*0300*/  @P0 LDC.64 R26, c[0x0][0x388] ;  /* 0x0000e200ff1a0b82 */ /* 0x000e220000000a00 */
[----:B------:R-:W-:Y:S01]  /*0310*/  @P0 IMAD R19, R3, 0x7d, R18 ;  /* 0x0000007d03130824 */ /* 0x000fe200078e0212 */
[----:B------:R-:W-:-:S06]  /*0320*/  ISETP.GT.U32.AND P1, PT, R18, 0x18, PT ;  /* 0x000000181200780c */ /* 0x000fcc0003f24070 */
[----:B------:R-:W1:Y:S08]  /*0330*/  @P0 LDC.64 R10, c[0x0][0x3b0] ;  /* 0x0000ec00ff0a0b82 */ /* 0x000e700000000a00 */
[----:B------:R-:W2:Y:S01]  /*0340*/  @!P1 LDC.64 R28, c[0x0][0x408] ;  /* 0x00010200ff1c9b82 */ /* 0x000ea20000000a00 */
[----:B0-----:R-:W-:-:S07]  /*0350*/  @P0 IMAD.WIDE R26, R19, 0x4, R26 ;  /* 0x00000004131a0825 */ /* 0x001fce00078e021a */
[----:B------:R-:W0:Y:S01]  /*0360*/  @!P1 LDC.64 R24, c[0x0][0x410] ;  /* 0x00010400ff189b82 */ /* 0x000e220000000a00 */
[----:B------:R-:W3:Y:S01]  /*0370*/  @P0 LDG.E R5, desc[UR6][R26.64] ;  /* 0x000000061a050981 */ /* 0x000ee2000c1e1900 */
[----:B------:R-:W-:Y:S01]  /*0380*/  @P0 MOV R14, 0x3 ;  /* 0x00000003000e0802 */ /* 0x000fe20000000f00 */
[----:B--2---:R-:W-:-:S06]  /*0390*/  @!P1 IMAD.WIDE.U32 R22, R18, 0x4, R28 ;  /* 0x0000000412169825 */ /* 0x004fcc00078e001c */
[----:B------:R-:W2:Y:S01]  /*03a0*/  @!P1 LDG.E.CONSTANT R22, desc[UR6][R22.64] ;  /* 0x0000000616169981 */ /* 0x000ea2000c1e9900 */
[----:B0-----:R-:W-:-:S06]  /*03b0*/  @!P1 IMAD.WIDE.U32 R24, R18, 0x4, R24 ;  /* 0x0000000412189825 */ /* 0x001fcc00078e0018 */
[----:B------:R-:W4:Y:S01]  /*03c0*/  @!P1 LDG.E.CONSTANT R24, desc[UR6][R24.64] ;  /* 0x0000000618189981 */ /* 0x000f22000c1e9900 */
[----:B---3--:R-:W-:-:S04]  /*03d0*/  @P0 IMAD R19, R5, R14, -0x3 ;  /* 0xfffffffd05130424 */ /* 0x008fc800078e020e */
[----:B-1----:R-:W-:-:S05]  /*03e0*/  @P0 IMAD.WIDE R10, R19, 0x4, R10 ;  /* 0x00000004130a0825 */ /* 0x002fca00078e020a */
[----:B------:R-:W3:Y:S04]  /*03f0*/  @P0 LDG.E.CONSTANT R19, desc[UR6][R10.64] ;  /* 0x000000060a130981 */ /* 0x000ee8000c1e9900 */
[----:B------:R-:W5:Y:S04]  /*0400*/  @P0 LDG.E.CONSTANT R21, desc[UR6][R10.64+0x4] ;  /* 0x000004060a150981 */ /* 0x000f68000c1e9900 */
[----:B------:R-:W2:Y:S01]  /*0410*/  @P0 LDG.E.CONSTANT R27, desc[UR6][R10.64+0x8] ;  /* 0x000008060a1b0981 */ /* 0x000ea2000c1e9900 */
[C---:B------:R-:W-:Y:S02]  /*0420*/  @!P1 IADD3 R29, PT, PT, R7.reuse, 0x1770, RZ ;  /* 0x00001770071d9810 */ /* 0x040fe40007ffe0ff */
[----:B------:R-:W-:-:S02]  /*0430*/  @!P1 IADD3 R31, PT, PT, R7, 0x17d4, RZ ;  /* 0x000017d4071f9810 */ /* 0x000fc40007ffe0ff */
[C---:B------:R-:W-:Y:S02]  /*0440*/  @!P1 LEA R29, R20.reuse, R29, 0x18 ;  /* 0x0000001d141d9211 */ /* 0x040fe400078ec0ff */
[----:B------:R-:W-:Y:S02]  /*0450*/  @!P1 LEA R31, R20, R31, 0x18 ;  /* 0x0000001f141f9211 */ /* 0x000fe400078ec0ff */
[C---:B------:R-:W-:Y:S02]  /*0460*/  @!P1 LEA R29, R18.reuse, R29, 0x2 ;  /* 0x0000001d121d9211 */ /* 0x040fe400078e10ff */
[----:B------:R-:W-:Y:S02]  /*0470*/  @!P1 LEA R31, R18, R31, 0x2 ;  /* 0x0000001f121f9211 */ /* 0x000fe400078e10ff */
[----:B------:R-:W-:Y:S01]  /*0480*/  ISETP.NE.AND P3, PT, R12, 0xb, PT ;  /* 0x0000000b0c00780c */ /* 0x000fe20003f65270 */
[----:B---3--:R0:W-:Y:S04]  /*0490*/  @P0 STS [R0], R19 ;  /* 0x0000001300000388 */ /* 0x0081e80000000800 */
[----:B-----5:R0:W-:Y:S04]  /*04a0*/  @P0 STS [R2], R21 ;  /* 0x0000001502000388 */ /* 0x0201e80000000800 */
[----:B--2---:R0:W-:Y:S04]  /*04b0*/  @P0 STS [R4], R27 ;  /* 0x0000001b04000388 */ /* 0x0041e80000000800 */
[----:B------:R0:W-:Y:S04]  /*04c0*/  @!P1 STS [R29], R22 ;  /* 0x000000161d009388 */ /* 0x0001e80000000800 */
[----:B----4-:R0:W-:Y:S02]  /*04d0*/  @!P1 STS [R31], R24 ;  /* 0x000000181f009388 */ /* 0x0101e40000000800 */
.L_x_25:
[----:B------:R-:W-:Y:S05]  /*04e0*/  BSYNC.RECONVERGENT B0 ;  /* 0x0000000000007941 */ /* 0x000fea0003800200 */
.L_x_24:
[----:B------:R-:W-:Y:S01]  /*04f0*/  SHF.R.U32.HI R9, RZ, 0xf, R9 ;  /* 0x0000000fff097819 */ /* 0x000fe20000011609 */
[----:B------:R-:W-:Y:S03]  /*0500*/  BAR.SYNC.DEFER_BLOCKING 0x0 ;  /* 0x0000000000007b1d */ /* 0x000fe60000010000 */
[----:B------:R-:W-:-:S03]  /*0510*/  LEA.HI.SX32 R9, R8, R9, 0xf ;  /* 0x0000000908097211 */ /* 0x000fc600078f7aff */
[----:B------:R-:W-:Y:S01]  /*0520*/  BSSY.RECONVERGENT B0, `(.L_x_26) ;  /* 0x00001ab000007945 */ /* 0x000fe20003800200 */
[----:B------:R-:W-:-:S05]  /*0530*/  PRMT R11, R9, 0x9910, RZ ;  /* 0x00009910090b7816 */ /* 0x000fca00000000ff */
[----:B------:R-:W-:Y:S01]  /*0540*/  IMAD R10, R11, -0x5, R6 ;  /* 0xfffffffb0b0a7824 */ /* 0x000fe200078e0206 */
[----:B------:R-:W-:Y:S06]  /*0550*/  @!P3 BRA `(.L_x_27) ;  /* 0x00000018009cb947 */ /* 0x000fec0003800000 */
[----:B0-----:R-:W-:Y:S01]  /*0560*/  IMAD R19, R17, 0x19, RZ ;  /* 0x0000001911137824 */ /* 0x001fe200078e02ff */
[----:B------:R-:W-:Y:S01]  /*0570*/  IADD3 R7, PT, PT, R7, 0x1770, RZ ;  /* 0x0000177007077810 */ /* 0x000fe20007ffe0ff */
[----:B------:R-:W0:Y:S02]  /*0580*/  LDCU UR4, c[0x0][0x440] ;  /* 0x00008800ff0477ac */ /* 0x000e240008000800 */
[----:B------:R-:W-:Y:S01]  /*0590*/  IMAD R8, R11, 0x5, R19 ;  /* 0x000000050b087824 */ /* 0x000fe200078e0213 */
[----:B------:R-:W-:Y:S01]  /*05a0*/  LEA R14, R20, R7, 0x18 ;  /* 0x00000007140e7211 */ /* 0x000fe200078ec0ff */
[----:B------:R-:W1:Y:S01]  /*05b0*/  LDCU.64 UR8, c[0x0][0x478] ;  /* 0x00008f00ff0877ac */ /* 0x000e620008000a00 */
[----:B------:R-:W-:Y:S02]  /*05c0*/  IADD3 R36, PT, PT, R10, R19, RZ ;  /* 0x000000130a247210 */ /* 0x000fe40007ffe0ff */
[C---:B------:R-:W-:Y:S02]  /*05d0*/  LEA R21, R8.reuse, R33, 0x2 ;  /* 0x0000002108157211 */ /* 0x040fe400078e10ff */
[----:B------:R-:W-:-:S02]  /*05e0*/  LEA R12, R8, R13, 0x2 ;  /* 0x0000000d080c7211 */ /* 0x000fc400078e10ff */
[----:B------:R-:W-:Y:S01]  /*05f0*/  LEA R34, R10, R14, 0x2 ;  /* 0x0000000e0a227211 */ /* 0x000fe200078e10ff */
[----:B------:R-:W-:Y:S01]  /*0600*/  LDS R29, [R21] ;  /* 0x00000000151d7984 */ /* 0x000fe20000000800 */
[----:B------:R-:W-:-:S03]  /*0610*/  LEA R8, R8, R15, 0x2 ;  /* 0x0000000f08087211 */ /* 0x000fc600078e10ff */
[----:B------:R-:W2:Y:S04]  /*0620*/  LDS R6, [R34] ;  /* 0x0000000022067984 */ /* 0x000ea80000000800 */
[----:B------:R-:W3:Y:S04]  /*0630*/  LDS R7, [R12] ;  /* 0x000000000c077984 */ /* 0x000ee80000000800 */
[----:B------:R-:W4:Y:S04]  /*0640*/  LDS R9, [R8] ;  /* 0x0000000008097984 */ /* 0x000f280000000800 */
[----:B------:R-:W-:Y:S04]  /*0650*/  LDS R20, [R34+0x14] ;  /* 0x0000140022147984 */ /* 0x000fe80000000800 */
[----:B------:R-:W5:Y:S04]  /*0660*/  LDS R22, [R21+0x4] ;  /* 0x0000040015167984 */ /* 0x000f680000000800 */
[----:B------:R-:W0:Y:S04]  /*0670*/  LDS R24, [R12+0x4] ;  /* 0x000004000c187984 */ /* 0x000e280000000800 */
[----:B------:R-:W1:Y:S04]  /*0680*/  LDS R26, [R8+0x4] ;  /* 0x00000400081a7984 */ /* 0x000e680000000800 */
[----:B------:R-:W-:Y:S04]  /*0690*/  LDS R31, [R34+0x28] ;  /* 0x00002800221f7984 */ /* 0x000fe80000000800 */
[----:B------:R-:W1:Y:S04]  /*06a0*/  LDS R32, [R8+0x8] ;  /* 0x0000080008207984 */ /* 0x000e680000000800 */
[----:B------:R-:W1:Y:S04]  /*06b0*/  LDS R30, [R12+0x8] ;  /* 0x000008000c1e7984 */ /* 0x000e680000000800 */
[----:B------:R-:W1:Y:S01]  /*06c0*/  LDS R28, [R21+0x8] ;  /* 0x00000800151c7984 */ /* 0x000e620000000800 */
[----:B--2---:R-:W-:-:S03]  /*06d0*/  FFMA R29, R6, R29, RZ ;  /* 0x0000001d061d7223 */ /* 0x004fc600000000ff */
[----:B------:R-:W-:Y:S01]  /*06e0*/  LDS R16, [R34+0x3c] ;  /* 0x00003c0022107984 */ /* 0x000fe20000000800 */
[----:B---3--:R-:W-:-:S03]  /*06f0*/  FFMA R7, R6, R7, RZ ;  /* 0x0000000706077223 */ /* 0x008fc600000000ff */
[----:B------:R-:W2:Y:S01]  /*0700*/  LDS R27, [R21+0xc] ;  /* 0x00000c00151b7984 */ /* 0x000ea20000000800 */
[----:B----4-:R-:W-:-:S03]  /*0710*/  FFMA R9, R6, R9, RZ ;  /* 0x0000000906097223 */ /* 0x010fc600000000ff */
[----:B------:R-:W3:Y:S04]  /*0720*/  LDS R23, [R12+0xc] ;  /* 0x00000c000c177984 */ /* 0x000ee80000000800 */
[----:B------:R-:W4:Y:S01]  /*0730*/  LDS R25, [R8+0xc] ;  /* 0x00000c0008197984 */ /* 0x000f220000000800 */
[C---:B-----5:R-:W-:Y:S01]  /*0740*/  FFMA R22, R20.reuse, R22, R29 ;  /* 0x0000001614167223 */ /* 0x060fe2000000001d */
[C---:B0-----:R-:W-:Y:S02]  /*0750*/  FFMA R7, R20.reuse, R24, R7 ;  /* 0x0000001814077223 */ /* 0x041fe40000000007 */
[----:B------:R-:W-:Y:S01]  /*0760*/  LDS R34, [R34+0x50] ;  /* 0x0000500022227984 */ /* 0x000fe20000000800 */
[----:B-1----:R-:W-:Y:S01]  /*0770*/  FFMA R9, R20, R26, R9 ;  /* 0x0000001a14097223 */ /* 0x002fe20000000009 */
[C---:B------:R-:W-:Y:S01]  /*0780*/  IMAD R20, R11.reuse, 0x5, R10 ;  /* 0x000000050b147824 */ /* 0x040fe200078e020a */
[-C--:B------:R-:W-:Y:S01]  /*0790*/  LEA R11, R11, R14.reuse, 0x2 ;  /* 0x0000000e0b0b7211 */ /* 0x080fe200078e10ff */
[----:B------:R-:W0:Y:S01]  /*07a0*/  LDS R21, [R21+0x10] ;  /* 0x0000100015157984 */ /* 0x000e220000000800 */
[----:B------:R-:W-:-:S02]  /*07b0*/  LEA R14, R17, R14, 0x2 ;  /* 0x0000000e110e7211 */ /* 0x000fc400078e10ff */
[-C--:B------:R-:W-:Y:S01]  /*07c0*/  LEA R35, R20, R33.reuse, 0x2 ;  /* 0x0000002114237211 */ /* 0x080fe200078e10ff */
[----:B------:R-:W-:Y:S01]  /*07d0*/  LDS R6, [R11] ;  /* 0x000000000b067984 */ /* 0x000fe20000000800 */
[C---:B------:R-:W-:Y:S01]  /*07e0*/  FFMA R32, R31.reuse, R32, R9 ;  /* 0x000000201f207223 */ /* 0x040fe20000000009 */
[C---:B------:R-:W-:Y:S02]  /*07f0*/  LEA R33, R36.reuse, R33, 0x2 ;  /* 0x0000002124217211 */ /* 0x040fe400078e10ff */
[C---:B------:R-:W-:Y:S01]  /*0800*/  LEA R9, R36.reuse, R13, 0x2 ;  /* 0x0000000d24097211 */ /* 0x040fe200078e10ff */
[C---:B------:R-:W-:Y:S01]  /*0810*/  FFMA R30, R31.reuse, R30, R7 ;  /* 0x0000001e1f1e7223 */ /* 0x040fe20000000007 */
[----:B------:R-:W-:Y:S01]  /*0820*/  LEA R36, R36, R15, 0x2 ;  /* 0x0000000f24247211 */ /* 0x000fe200078e10ff */
[----:B------:R-:W1:Y:S01]  /*0830*/  LDS R19, [R33] ;  /* 0x0000000021137984 */ /* 0x000e620000000800 */
[C---:B------:R-:W-:Y:S01]  /*0840*/  LEA R10, R20.reuse, R13, 0x2 ;  /* 0x0000000d140a7211 */ /* 0x040fe200078e10ff */
[----:B------:R-:W-:Y:S01]  /*0850*/  FFMA R39, R31, R28, R22 ;  /* 0x0000001c1f277223 */ /* 0x000fe20000000016 */
[----:B------:R-:W-:Y:S01]  /*0860*/  LEA R15, R20, R15, 0x2 ;  /* 0x0000000f140f7211 */ /* 0x000fe200078e10ff */
[----:B------:R-:W5:Y:S04]  /*0870*/  LDS R7, [R9] ;  /* 0x0000000009077984 */ /* 0x000f680000000800 */
[----:B------:R-:W5:Y:S01]  /*0880*/  LDS R13, [R36] ;  /* 0x00000000240d7984 */ /* 0x000f620000000800 */
[----:B--2---:R-:W-:-:S03]  /*0890*/  FFMA R39, R16, R27, R39 ;  /* 0x0000001b10277223 */ /* 0x004fc60000000027 */
[----:B------:R-:W-:Y:S01]  /*08a0*/  LDS R26, [R11+0x14] ;  /* 0x000014000b1a7984 */ /* 0x000fe20000000800 */
[----:B---3--:R-:W-:-:S03]  /*08b0*/  FFMA R23, R16, R23, R30 ;  /* 0x0000001710177223 */ /* 0x008fc6000000001e */
[----:B------:R-:W2:Y:S01]  /*08c0*/  LDS R45, [R33+0x14] ;  /* 0x00001400212d7984 */ /* 0x000ea20000000800 */
[----:B----4-:R-:W-:-:S03]  /*08d0*/  FFMA R25, R16, R25, R32 ;  /* 0x0000001910197223 */ /* 0x010fc60000000020 */
[----:B------:R-:W3:Y:S04]  /*08e0*/  LDS R41, [R36+0x14] ;  /* 0x0000140024297984 */ /* 0x000ee80000000800 */
[----:B------:R-:W4:Y:S04]  /*08f0*/  LDS R12, [R12+0x10] ;  /* 0x000010000c0c7984 */ /* 0x000f280000000800 */
[----:B------:R-:W4:Y:S01]  /*0900*/  LDS R24, [R8+0x10] ;  /* 0x0000100008187984 */ /* 0x000f220000000800 */
[----:B0-----:R-:W-:Y:S02]  /*0910*/  FFMA R32, R34, R21, R39 ;  /* 0x0000001522207223 */ /* 0x001fe40000000027 */
[----:B------:R-:W0:Y:S01]  /*0920*/  LDC.64 R38, c[0x0][0x3c0] ;  /* 0x0000f000ff267b82 */ /* 0x000e220000000a00 */
[----:B------:R-:W-:Y:S04]  /*0930*/  LDS R16, [R11+0x28] ;  /* 0x000028000b107984 */ /* 0x000fe80000000800 */
[----:B------:R-:W0:Y:S04]  /*0940*/  LDS R27, [R36+0x28] ;  /* 0x00002800241b7984 */ /* 0x000e280000000800 */
[----:B------:R-:W0:Y:S01]  /*0950*/  LDS R31, [R33+0x28] ;  /* 0x00002800211f7984 */ /* 0x000e220000000800 */
[----:B-1----:R-:W-:-:S03]  /*0960*/  FFMA R19, R6, R19, RZ ;  /* 0x0000001306137223 */ /* 0x002fc600000000ff */
[----:B------:R-:W1:Y:S01]  /*0970*/  LDS R43, [R9+0x14] ;  /* 0x00001400092b7984 */ /* 0x000e620000000800 */
[----:B-----5:R-:W-:-:S03]  /*0980*/  FFMA R28, R6, R7, RZ ;  /* 0x00000007061c7223 */ /* 0x020fc600000000ff */
[----:B------:R-:W5:Y:S01]  /*0990*/  LDS R29, [R9+0x28] ;  /* 0x00002800091d7984 */ /* 0x000f620000000800 */
[----:B------:R-:W-:-:S03]  /*09a0*/  FFMA R6, R6, R13, RZ ;  /* 0x0000000d06067223 */ /* 0x000fc600000000ff */
[----:B------:R-:W-:Y:S04]  /*09b0*/  LDS R37, [R11+0x3c] ;  /* 0x00003c000b257984 */ /* 0x000fe80000000800 */
[----:B------:R-:W5:Y:S01]  /*09c0*/  LDS R22, [R33+0x3c] ;  /* 0x00003c0021167984 */ /* 0x000f620000000800 */
[----:B--2---:R-:W-:-:S03]  /*09d0*/  FFMA R19, R26, R45, R19 ;  /* 0x0000002d1a137223 */ /* 0x004fc60000000013 */
[----:B------:R-:W2:Y:S01]  /*09e0*/  LDS R8, [R9+0x3c] ;  /* 0x00003c0009087984 */ /* 0x000ea20000000800 */
[----:B---3--:R-:W-:-:S03]  /*09f0*/  FFMA R6, R26, R41, R6 ;  /* 0x000000291a067223 */ /* 0x008fc60000000006 */
[----:B------:R-:W3:Y:S01]  /*0a00*/  LDS R20, [R36+0x3c] ;  /* 0x00003c0024147984 */ /* 0x000ee20000000800 */
[C---:B----4-:R-:W-:Y:S01]  /*0a10*/  FFMA R12, R34.reuse, R12, R23 ;  /* 0x0000000c220c7223 */ /* 0x050fe20000000017 */
[----:B------:R-:W-:Y:S02]  /*0a20*/  FFMA R34, R34, R24, R25 ;  /* 0x0000001822227223 */ /* 0x000fe40000000019 */
[----:B------:R-:W-:Y:S04]  /*0a30*/  LDS R45, [R35] ;  /* 0x00000000232d7984 */ /* 0x000fe80000000800 */
[----:B------:R-:W-:Y:S01]  /*0a40*/  LDS R40, [R35+0x64] ;  /* 0x0000640023287984 */ /* 0x000fe20000000800 */
[----:B0-----:R-:W-:Y:S01]  /*0a50*/  FFMA R27, R16, R27, R6 ;  /* 0x0000001b101b7223 */ /* 0x001fe20000000006 */
[----:B------:R-:W-:-:S02]  /*0a60*/  LEA R6, R3, R18, 0x7 ;  /* 0x0000001203067211 */ /* 0x000fc400078e38ff */
[----:B------:R-:W-:Y:S01]  /*0a70*/  LDS R33, [R33+0x50] ;  /* 0x0000500021217984 */ /* 0x000fe20000000800 */
[----:B------:R-:W-:Y:S02]  /*0a80*/  FFMA R24, R16, R31, R19 ;  /* 0x0000001f10187223 */ /* 0x000fe40000000013 */
[----:B------:R-:W0:Y:S01]  /*0a90*/  LDC.64 R18, c[0x0][0x3e0] ;  /* 0x0000f800ff127b82 */ /* 0x000e220000000a00 */
[----:B------:R-:W-:-:S04]  /*0aa0*/  IMAD.WIDE R38, R6, 0x4, R38 ;  /* 0x0000000406267825 */ /* 0x000fc800078e0226 */
[----:B-1----:R-:W-:Y:S01]  /*0ab0*/  FFMA R28, R26, R43, R28 ;  /* 0x0000002b1a1c7223 */ /* 0x002fe2000000001c */
[----:B------:R-:W-:Y:S03]  /*0ac0*/  LDS R9, [R9+0x50] ;  /* 0x0000500009097984 */ /* 0x000fe60000000800 */
[----:B-----5:R-:W-:Y:S01]  /*0ad0*/  FFMA R7, R16, R29, R28 ;  /* 0x0000001d10077223 */ /* 0x020fe2000000001c */
[----:B------:R-:W-:Y:S01]  /*0ae0*/  LDS R43, [R15] ;  /* 0x000000000f2b7984 */ /* 0x000fe20000000800 */
[----:B------:R-:W1:Y:S03]  /*0af0*/  LDC.64 R30, c[0x0][0x3f0] ;  /* 0x0000fc00ff1e7b82 */ /* 0x000e660000000a00 */
[----:B------:R-:W-:Y:S01]  /*0b00*/  LDS R42, [R10+0x190] ;  /* 0x000190000a2a7984 */ /* 0x000fe20000000800 */
[----:B------:R-:W-:-:S03]  /*0b10*/  FFMA R13, R37, R22, R24 ;  /* 0x00000016250d7223 */ /* 0x000fc60000000018 */
[----:B------:R-:W-:Y:S01]  /*0b20*/  LDS R36, [R36+0x50] ;  /* 0x0000500024247984 */ /* 0x000fe20000000800 */
[----:B------:R-:W4:Y:S01]  /*0b30*/  LDC.64 R22, c[0x0][0x3e8] ;  /* 0x0000fa00ff167b82 */ /* 0x000f220000000a00 */
[C---:B--2---:R-:W-:Y:S02]  /*0b40*/  FFMA R8, R37.reuse, R8, R7 ;  /* 0x0000000825087223 */ /* 0x044fe40000000007 */
[----:B------:R2:W5:Y:S01]  /*0b50*/  LDG.E.CONSTANT R7, desc[UR6][R38.64] ;  /* 0x0000000626077981 */ /* 0x000562000c1e9900 */
[----:B---3--:R-:W-:-:S04]  /*0b60*/  FFMA R37, R37, R20, R27 ;  /* 0x0000001425257223 */ /* 0x008fc8000000001b */
[----:B------:R-:W3:Y:S01]  /*0b70*/  LDC.64 R20, c[0x0][0x3d0] ;  /* 0x0000f400ff147b82 */ /* 0x000ee20000000a00 */
[----:B0-----:R-:W-:-:S05]  /*0b80*/  IMAD.WIDE R18, R6, 0x4, R18 ;  /* 0x0000000406127825 */ /* 0x001fca00078e0212 */
[----:B------:R0:W5:Y:S02]  /*0b90*/  LDG.E.CONSTANT R39, desc[UR6][R18.64] ;  /* 0x0000000612277981 */ /* 0x000164000c1e9900 */
[----:B------:R-:W4:Y:S08]  /*0ba0*/  LDC.64 R16, c[0x0][0x3d8] ;  /* 0x0000f600ff107b82 */ /* 0x000f300000000a00 */
[----:B------:R-:W4:Y:S08]  /*0bb0*/  LDC.64 R28, c[0x0][0x3c8] ;  /* 0x0000f200ff1c7b82 */ /* 0x000f300000000a00 */
[----:B------:R-:W4:Y:S01]  /*0bc0*/  LDC.64 R24, c[0x0][0x3f8] ;  /* 0x0000fe00ff187b82 */ /* 0x000f220000000a00 */
[C---:B-1----:R-:W-:Y:S01]  /*0bd0*/  IMAD.WIDE R30, R6.reuse, 0x4, R30 ;  /* 0x00000004061e7825 */ /* 0x042fe200078e021e */
[----:B--2---:R-:W-:Y:S06]  /*0be0*/  LDS R38, [R14+0x14] ;  /* 0x000014000e267984 */ /* 0x004fec0000000800 */
[----:B------:R-:W1:Y:S08]  /*0bf0*/  LDC.64 R26, c[0x0][0x400] ;  /* 0x00010000ff1a7b82 */ /* 0x000e700000000a00 */
[----:B0-----:R-:W0:Y:S01]  /*0c00*/  LDC.64 R18, c[0x0][0x430] ;  /* 0x00010c00ff127b82 */ /* 0x001e220000000a00 */
[C---:B---3--:R-:W-:Y:S01]  /*0c10*/  IMAD.WIDE R20, R6.reuse, 0x4, R20 ;  /* 0x0000000406147825 */ /* 0x048fe200078e0214 */
[----:B------:R2:W3:Y:S03]  /*0c20*/  LDG.E.CONSTANT R30, desc[UR6][R30.64] ;  /* 0x000000061e1e7981 */ /* 0x0004e6000c1e9900 */
[C---:B----4-:R-:W-:Y:S01]  /*0c30*/  IMAD.WIDE R22, R6.reuse, 0x4, R22 ;  /* 0x0000000406167825 */ /* 0x050fe200078e0216 */
[----:B------:R0:W4:Y:S03]  /*0c40*/  LDG.E.CONSTANT R41, desc[UR6][R20.64] ;  /* 0x0000000614297981 */ /* 0x000126000c1e9900 */
[----:B------:R-:W-:-:S02]  /*0c50*/  IMAD.WIDE R16, R6, 0x4, R16 ;  /* 0x0000000406107825 */ /* 0x000fc400078e0210 */
[----:B------:R0:W3:Y:S02]  /*0c60*/  LDG.E.CONSTANT R22, desc[UR6][R22.64] ;  /* 0x0000000616167981 */ /* 0x0000e4000c1e9900 */
[C---:B------:R-:W-:Y:S02]  /*0c70*/  IMAD.WIDE R24, R6.reuse, 0x4, R24 ;  /* 0x0000000406187825 */ /* 0x040fe400078e0218 */
[----:B------:R-:W5:Y:S02]  /*0c80*/  LDG.E.CONSTANT R16, desc[UR6][R16.64] ;  /* 0x0000000610107981 */ /* 0x000f64000c1e9900 */
[C---:B-1----:R-:W-:Y:S02]  /*0c90*/  IMAD.WIDE R26, R6.reuse, 0x4, R26 ;  /* 0x00000004061a7825 */ /* 0x042fe400078e021a */
[----:B------:R-:W4:Y:S02]  /*0ca0*/  LDG.E.CONSTANT R25, desc[UR6][R24.64] ;  /* 0x0000000618197981 */ /* 0x000f24000c1e9900 */
[----:B------:R-:W-:-:S02]  /*0cb0*/  IMAD.WIDE R28, R6, 0x4, R28 ;  /* 0x00000004061c7825 */ /* 0x000fc400078e021c */
[----:B--2---:R-:W-:Y:S02]  /*0cc0*/  LDS R31, [R10] ;  /* 0x000000000a1f7984 */ /* 0x004fe40000000800 */
[C---:B0-----:R-:W-:Y:S02]  /*0cd0*/  IMAD.WIDE R20, R6.reuse, 0x4, R18 ;  /* 0x0000000406147825 */ /* 0x041fe400078e0212 */
[----:B------:R-:W0:Y:S01]  /*0ce0*/  LDC.64 R18, c[0x0][0x438] ;  /* 0x00010e00ff127b82 */ /* 0x000e220000000a00 */
[----:B------:R-:W2:Y:S04]  /*0cf0*/  LDG.E.CONSTANT R17, desc[UR6][R26.64] ;  /* 0x000000061a117981 */ /* 0x000ea8000c1e9900 */
[----:B------:R1:W2:Y:S04]  /*0d00*/  LDG.E.CONSTANT R29, desc[UR6][R28.64] ;  /* 0x000000061c1d7981 */ /* 0x0002a8000c1e9900 */
[----:B------:R1:W2:Y:S04]  /*0d10*/  LDG.E.CONSTANT R21, desc[UR6][R20.64] ;  /* 0x0000000614157981 */ /* 0x0002a8000c1e9900 */
[----:B------:R-:W-:Y:S04]  /*0d20*/  LDS R23, [R10+0x64] ;  /* 0x000064000a177984 */ /* 0x000fe80000000800 */
[----:B-1----:R-:W1:Y:S04]  /*0d30*/  LDS R28, [R14] ;  /* 0x000000000e1c7984 */ /* 0x002e680000000800 */
[----:B------:R-:W-:Y:S01]  /*0d40*/  LDS R20, [R10+0xc8] ;  /* 0x0000c8000a147984 */ /* 0x000fe20000000800 */
[----:B0-----:R-:W-:-:S03]  /*0d50*/  IMAD.WIDE R18, R6, 0x4, R18 ;  /* 0x0000000406127825 */ /* 0x001fc600078e0212 */
[----:B------:R-:W0:Y:S04]  /*0d60*/  LDS R24, [R15+0x64] ;  /* 0x000064000f187984 */ /* 0x000e280000000800 */
[----:B------:R-:W-:Y:S04]  /*0d70*/  LDS R26, [R15+0xc8] ;  /* 0x0000c8000f1a7984 */ /* 0x000fe80000000800 */
[----:B------:R0:W2:Y:S04]  /*0d80*/  LDG.E.CONSTANT R18, desc[UR6][R18.64] ;  /* 0x0000000612127981 */ /* 0x0000a8000c1e9900 */
[----:B------:R-:W-:Y:S01]  /*0d90*/  LDS R27, [R35+0xc8] ;  /* 0x0000c800231b7984 */ /* 0x000fe20000000800 */
[----:B-1----:R-:W-:-:S04]  /*0da0*/  FFMA R31, R28, R31, RZ ;  /* 0x0000001f1c1f7223 */ /* 0x002fc800000000ff */
[----:B------:R-:W-:Y:S02]  /*0db0*/  FFMA R23, R38, R23, R31 ;  /* 0x0000001726177223 */ /* 0x000fe4000000001f */
[----:B------:R-:W1:Y:S01]  /*0dc0*/  LDS R31, [R14+0x28] ;  /* 0x000028000e1f7984 */ /* 0x000e620000000800 */
[----:B------:R-:W-:-:S04]  /*0dd0*/  FFMA R43, R28, R43, RZ ;  /* 0x0000002b1c2b7223 */ /* 0x000fc800000000ff */
[----:B0-----:R-:W-:Y:S01]  /*0de0*/  FFMA R24, R38, R24, R43 ;  /* 0x0000001826187223 */ /* 0x001fe2000000002b */
[----:B------:R-:W-:Y:S02]  /*0df0*/  FFMA R45, R28, R45, RZ ;  /* 0x0000002d1c2d7223 */ /* 0x000fe400000000ff */
[----:B------:R-:W-:Y:S02]  /*0e00*/  LDS R28, [R35+0x12c] ;  /* 0x00012c00231c7984 */ /* 0x000fe40000000800 */
[----:B------:R-:W-:Y:S02]  /*0e10*/  FFMA R40, R38, R40, R45 ;  /* 0x0000002826287223 */ /* 0x000fe4000000002d */
[----:B------:R-:W-:Y:S01]  /*0e20*/  LDS R38, [R10+0x12c] ;  /* 0x00012c000a267984 */ /* 0x000fe20000000800 */
[----:B-1----:R-:W-:-:S03]  /*0e30*/  FFMA R23, R31, R20, R23 ;  /* 0x000000141f177223 */ /* 0x002fc60000000017 */
[----:B------:R-:W0:Y:S01]  /*0e40*/  LDS R20, [R11+0x50] ;  /* 0x000050000b147984 */ /* 0x000e220000000800 */
[----:B------:R-:W-:-:S03]  /*0e50*/  FFMA R19, R31, R26, R24 ;  /* 0x0000001a1f137223 */ /* 0x000fc60000000018 */
[----:B------:R-:W1:Y:S01]  /*0e60*/  LDS R24, [R14+0x3c] ;  /* 0x00003c000e187984 */ /* 0x000e620000000800 */
[----:B------:R-:W-:-:S03]  /*0e70*/  FFMA R27, R31, R27, R40 ;  /* 0x0000001b1f1b7223 */ /* 0x000fc60000000028 */
[----:B------:R-:W-:Y:S04]  /*0e80*/  LDS R40, [R35+0x190] ;  /* 0x0001900023287984 */ /* 0x000fe80000000800 */
[----:B------:R-:W1:Y:S01]  /*0e90*/  LDS R26, [R14+0x50] ;  /* 0x000050000e1a7984 */ /* 0x000e620000000800 */
[----:B0-----:R-:W-:-:S03]  /*0ea0*/  FFMA R13, R20, R33, R13 ;  /* 0x00000021140d7223 */ /* 0x001fc6000000000d */
[----:B------:R-:W0:Y:S01]  /*0eb0*/  LDS R33, [R15+0x12c] ;  /* 0x00012c000f217984 */ /* 0x000e220000000800 */
[----:B-1----:R-:W-:-:S03]  /*0ec0*/  FFMA R31, R24, R28, R27 ;  /* 0x0000001c181f7223 */ /* 0x002fc6000000001b */
[----:B------:R-:W1:Y:S01]  /*0ed0*/  LDS R27, [R15+0x190] ;  /* 0x000190000f1b7984 */ /* 0x000e620000000800 */
[----:B------:R-:W-:Y:S01]  /*0ee0*/  FFMA R11, R20, R9, R8 ;  /* 0x00000009140b7223 */ /* 0x000fe20000000008 */
[----:B------:R-:W-:Y:S01]  /*0ef0*/  FFMA R23, R24, R38, R23 ;  /* 0x0000002618177223 */ /* 0x000fe20000000017 */
[----:B------:R-:W-:-:S03]  /*0f00*/  FFMA R28, R26, R40, R31 ;  /* 0x000000281a1c7223 */ /* 0x000fc6000000001f */
[----:B------:R-:W-:Y:S01]  /*0f10*/  FFMA R14, R26, R42, R23 ;  /* 0x0000002a1a0e7223 */ /* 0x000fe20000000017 */
[----:B------:R-:W-:Y:S01]  /*0f20*/  FFMA R37, R20, R36, R37 ;  /* 0x0000002414257223 */ /* 0x000fe20000000025 */
[----:B------:R-:W-:Y:S01]  /*0f30*/  UISETP.NE.AND UP1, UPT, UR4, URZ, UPT ;  /* 0x000000ff0400728c */ /* 0x000fe2000bf25270 */
[----:B0-----:R-:W-:-:S04]  /*0f40*/  FFMA R19, R24, R33, R19 ;  /* 0x0000002118137223 */ /* 0x001fc80000000013 */
[----:B-1----:R-:W-:Y:S01]  /*0f50*/  FFMA R26, R26, R27, R19 ;  /* 0x0000001b1a1a7223 */ /* 0x002fe20000000013 */
[----:B------:R-:W-:Y:S01]  /*0f60*/  UISETP.NE.AND UP0, UPT, UR9, URZ, UPT ;  /* 0x000000ff0900728c */ /* 0x000fe2000bf05270 */
[----:B---3--:R-:W-:Y:S01]  /*0f70*/  FMUL R9, R30, R22 ;  /* 0x000000161e097220 */ /* 0x008fe20000400000 */
[----:B-----5:R-:W-:Y:S01]  /*0f80*/  FMUL R15, R11, R16 ;  /* 0x000000100b0f7220 */ /* 0x020fe20000400000 */
[----:B----4-:R-:W-:-:S03]  /*0f90*/  FMUL R8, R25, R22 ;  /* 0x0000001619087220 */ /* 0x010fc60000400000 */
[----:B------:R-:W-:Y:S01]  /*0fa0*/  FFMA R15, R12, R7, R15 ;  /* 0x000000070c0f7223 */ /* 0x000fe2000000000f */
[----:B------:R-:W-:Y:S01]  /*0fb0*/  FMUL R23, R30, R39 ;  /* 0x000000271e177220 */ /* 0x000fe20000400000 */
[----:B--2---:R-:W-:Y:S01]  /*0fc0*/  FFMA R10, R16, R17, -R9 ;  /* 0x00000011100a7223 */ /* 0x004fe20000000809 */
[----:B------:R-:W-:Y:S01]  /*0fd0*/  FMUL R9, R13, R39 ;  /* 0x000000270d097220 */ /* 0x000fe20000400000 */
[----:B------:R-:W-:Y:S02]  /*0fe0*/  FFMA R8, R39, R17, -R8 ;  /* 0x0000001127087223 */ /* 0x000fe40000000808 */
[----:B------:R-:W-:Y:S01]  /*0ff0*/  FMUL R10, R29, R10 ;  /* 0x0000000a1d0a7220 */ /* 0x000fe20000400000 */
[----:B------:R-:W-:Y:S01]  /*1000*/  FFMA R9, R32, R29, R9 ;  /* 0x0000001d20097223 */ /* 0x000fe20000000009 */
[-C--:B------:R-:W-:Y:S02]  /*1010*/  FFMA R23, R16, R25.reuse, -R23 ;  /* 0x0000001910177223 */ /* 0x080fe40000000817 */
[----:B------:R-:W-:Y:S01]  /*1020*/  FFMA R10, R7, R8, -R10 ;  /* 0x00000008070a7223 */ /* 0x000fe2000000080a */
[----:B------:R-:W-:Y:S01]  /*1030*/  FFMA R8, R14, R30, R15 ;  /* 0x0000001e0e087223 */ /* 0x000fe2000000000f */
[----:B------:R-:W-:-:S04]  /*1040*/  FFMA R9, R28, R25, R9 ;  /* 0x000000191c097223 */ /* 0x000fc80000000009 */
[----:B------:R-:W-:Y:S01]  /*1050*/  FADD R33, R9, R8 ;  /* 0x0000000809217221 */ /* 0x000fe20000000000 */
[----:B------:R-:W-:Y:S01]  /*1060*/  FFMA R8, R41, R23, R10 ;  /* 0x0000001729087223 */ /* 0x000fe2000000000a */
[C---:B------:R-:W-:Y:S01]  /*1070*/  FMUL R9, R13.reuse, R16 ;  /* 0x000000100d097220 */ /* 0x040fe20000400000 */
[-C--:B------:R-:W-:Y:S01]  /*1080*/  FMUL R10, R13, R22.reuse ;  /* 0x000000160d0a7220 */ /* 0x080fe20000400000 */
[C---:B------:R-:W-:Y:S01]  /*1090*/  FMUL R13, R11.reuse, R39 ;  /* 0x000000270b0d7220 */ /* 0x040fe20000400000 */
[----:B------:R-:W-:Y:S01]  /*10a0*/  FMUL R11, R11, R22 ;  /* 0x000000160b0b7220 */ /* 0x000fe20000400000 */
[C---:B------:R-:W-:Y:S01]  /*10b0*/  FMUL R15, R37.reuse, R16 ;  /* 0x00000010250f7220 */ /* 0x040fe20000400000 */
[C---:B------:R-:W-:Y:S01]  /*10c0*/  FMUL R20, R37.reuse, R22 ;  /* 0x0000001625147220 */ /* 0x040fe20000400000 */
[C---:B------:R-:W-:Y:S01]  /*10d0*/  FFMA R9, R32.reuse, R7, R9 ;  /* 0x0000000720097223 */ /* 0x040fe20000000009 */
[----:B------:R-:W-:Y:S01]  /*10e0*/  FFMA R10, R32, R41, R10 ;  /* 0x00000029200a7223 */ /* 0x000fe2000000000a */
[C---:B------:R-:W-:Y:S01]  /*10f0*/  FFMA R13, R12.reuse, R29, R13 ;  /* 0x0000001d0c0d7223 */ /* 0x040fe2000000000d */
[----:B------:R-:W-:Y:S01]  /*1100*/  FFMA R11, R12, R41, R11 ;  /* 0x000000290c0b7223 */ /* 0x000fe2000000000b */
[----:B------:R-:W-:Y:S01]  /*1110*/  FMUL R12, R37, R39 ;  /* 0x00000027250c7220 */ /* 0x000fe20000400000 */
[C---:B------:R-:W-:Y:S01]  /*1120*/  FFMA R15, R34.reuse, R7, R15 ;  /* 0x00000007220f7223 */ /* 0x040fe2000000000f */
[----:B------:R-:W-:Y:S01]  /*1130*/  FFMA R20, R34, R41, R20 ;  /* 0x0000002922147223 */ /* 0x000fe20000000014 */
[CC--:B------:R-:W-:Y:S01]  /*1140*/  FFMA R31, R28.reuse, R30.reuse, R9 ;  /* 0x0000001e1c1f7223 */ /* 0x0c0fe20000000009 */
[----:B------:R-:W-:Y:S01]  /*1150*/  FFMA R10, R28, R17, R10 ;  /* 0x000000111c0a7223 */ /* 0x000fe2000000000a */
[----:B------:R-:W-:Y:S01]  /*1160*/  FFMA R12, R34, R29, R12 ;  /* 0x0000001d220c7223 */ /* 0x000fe2000000000c */
[C---:B------:R-:W-:Y:S01]  /*1170*/  FFMA R28, R14.reuse, R25, R13 ;  /* 0x000000190e1c7223 */ /* 0x040fe2000000000d */
[-C--:B------:R-:W-:Y:S01]  /*1180*/  FFMA R11, R14, R17.reuse, R11 ;  /* 0x000000110e0b7223 */ /* 0x080fe2000000000b */
[----:B------:R-:W-:Y:S01]  /*1190*/  FFMA R15, R26, R30, R15 ;  /* 0x0000001e1a0f7223 */ /* 0x000fe2000000000f */
[----:B------:R-:W-:Y:S01]  /*11a0*/  IADD3 R19, PT, PT, R8, 0x1800000, RZ ;  /* 0x0180000008137810 */ /* 0x000fe20007ffe0ff */
[C---:B------:R-:W-:Y:S01]  /*11b0*/  FFMA R21, R18.reuse, 1.3333333730697631836, R21 ;  /* 0x3faaaaab12157823 */ /* 0x040fe20000000015 */
[----:B------:R-:W-:Y:S01]  /*11c0*/  FADD R14, R18, R18 ;  /* 0x00000012120e7221 */ /* 0x000fe20000000000 */
[C---:B------:R-:W-:Y:S01]  /*11d0*/  FFMA R32, R26.reuse, R17, R20 ;  /* 0x000000111a207223 */ /* 0x040fe20000000014 */
[----:B------:R-:W-:Y:S01]  /*11e0*/  FFMA R12, R26, R25, R12 ;  /* 0x000000191a0c7223 */ /* 0x000fe2000000000c */
[----:B------:R-:W-:Y:S01]  /*11f0*/  FADD R35, R10, R15 ;  /* 0x0000000f0a237221 */ /* 0x000fe20000000000 */
[----:B------:R-:W-:Y:S01]  /*1200*/  LOP3.LUT R19, R19, 0x7f800000, RZ, 0xc0, !PT ;  /* 0x7f80000013137812 */ /* 0x000fe200078ec0ff */
[----:B------:R-:W-:Y:S01]  /*1210*/  FADD R14, R21, -R14 ;  /* 0x8000000e150e7221 */ /* 0x000fe20000000000 */
[--C-:B------:R-:W-:Y:S01]  /*1220*/  FADD R9, R28, R32.reuse ;  /* 0x000000201c097221 */ /* 0x100fe20000000000 */
[----:B------:R-:W-:Y:S01]  /*1230*/  FADD R15, R31, R32 ;  /* 0x000000201f0f7221 */ /* 0x000fe20000000000 */
[----:B------:R-:W-:Y:S01]  /*1240*/  FADD R13, R11, R12 ;  /* 0x0000000c0b0d7221 */ /* 0x000fe20000000000 */
[----:B------:R-:W-:Y:S01]  /*1250*/  ISETP.GT.U32.AND P1, PT, R19, 0x1ffffff, PT ;  /* 0x01ffffff1300780c */ /* 0x000fe20003f24070 */
[C---:B------:R-:W-:Y:S01]  /*1260*/  FMUL R12, R14.reuse, R9 ;  /* 0x000000090e0c7220 */ /* 0x040fe20000400000 */
[----:B------:R-:W-:Y:S01]  /*1270*/  FMUL R15, R14, R15 ;  /* 0x0000000f0e0f7220 */ /* 0x000fe20000400000 */
[----:B------:R-:W-:Y:S01]  /*1280*/  FADD R37, R31, R28 ;  /* 0x0000001c1f257221 */ /* 0x000fe20000000000 */
[----:B------:R-:W-:Y:S09]  /*1290*/  BRA.U !UP1, `(.L_x_28) ;  /* 0x0000000109347547 */ /* 0x000ff2000b800000 */
[----:B------:R-:W0:Y:S01]  /*12a0*/  LDC R9, c[0x0][0x538] ;  /* 0x00014e00ff097b82 */ /* 0x000e220000000800 */
[----:B------:R-:W-:Y:S01]  /*12b0*/  FMUL R23, R35, 0.5 ;  /* 0x3f00000023177820 */ /* 0x000fe20000400000 */
[----:B------:R-:W-:Y:S01]  /*12c0*/  FMUL R24, R13, 0.5 ;  /* 0x3f0000000d187820 */ /* 0x000fe20000400000 */
[----:B0-----:R-:W-:Y:S01]  /*12d0*/  ISETP.GE.AND P0, PT, R9, 0x2, PT ;  /* 0x000000020900780c */ /* 0x001fe20003f06270 */
[----:B------:R-:W-:-:S04]  /*12e0*/  FADD R9, R32, R37 ;  /* 0x0000002520097221 */ /* 0x000fc80000000000 */
[----:B------:R-:W-:Y:S01]  /*12f0*/  FMUL R43, R9, 0.3333333432674407959 ;  /* 0x3eaaaaab092b7820 */ /* 0x000fe20000400000 */
[----:B------:R-:W-:-:S03]  /*1300*/  FMUL R9, R33, 0.5 ;  /* 0x3f00000021097820 */ /* 0x000fc60000400000 */
[--C-:B------:R-:W-:Y:S01]  /*1310*/  FADD R26, R31, -R43.reuse ;  /* 0x8000002b1f1a7221 */ /* 0x100fe20000000000 */
[----:B------:R-:W-:-:S03]  /*1320*/  FADD R27, R28, -R43 ;  /* 0x8000002b1c1b7221 */ /* 0x000fc60000000000 */
[----:B------:R-:W0:Y:S01]  /*1330*/  @P0 LDC.64 R10, c[0x0][0x470] ;  /* 0x00011c00ff0a0b82 */ /* 0x000e220000000a00 */
[----:B------:R-:W-:-:S04]  /*1340*/  @P0 IMAD R19, R3, -0x3, R6 ;  /* 0xfffffffd03130824 */ /* 0x000fc800078e0206 */
[----:B0-----:R-:W-:-:S05]  /*1350*/  @P0 IMAD.WIDE R10, R19, 0x4, R10 ;  /* 0x00000004130a0825 */ /* 0x001fca00078e020a */
[----:B------:R0:W-:Y:S02]  /*1360*/  @P0 STG.E desc[UR6][R10.64], R43 ;  /* 0x0000002b0a000986 */ /* 0x0001e4000c101906 */
.L_x_28:
[----:B------:R-:W-:Y:S01]  /*1370*/  UISETP.EQ.OR UP0, UPT, UR8, URZ, UP0 ;  /* 0x000000ff0800728c */ /* 0x000fe20008702670 */
[----:B0-----:R-:W-:Y:S01]  /*1380*/  FMUL R11, R37, R14 ;  /* 0x0000000e250b7220 */ /* 0x001fe20000400000 */
[-C--:B------:R-:W-:Y:S01]  /*1390*/  FMUL R33, R33, R18.reuse ;  /* 0x0000001221217220 */ /* 0x080fe20000400000 */
[-C--:B------:R-:W-:Y:S01]  /*13a0*/  FMUL R35, R35, R18.reuse ;  /* 0x0000001223237220 */ /* 0x080fe20000400000 */
[----:B------:R-:W-:Y:S01]  /*13b0*/  FMUL R34, R13, R18 ;  /* 0x000000120d227220 */ /* 0x000fe20000400000 */
[-C--:B------:R-:W-:Y:S01]  /*13c0*/  FFMA R31, R31, R21.reuse, R12 ;  /* 0x000000151f1f7223 */ /* 0x080fe2000000000c */
[-C--:B------:R-:W-:Y:S01]  /*13d0*/  FFMA R28, R28, R21.reuse, R15 ;  /* 0x000000151c1c7223 */ /* 0x080fe2000000000f */
[----:B------:R-:W-:Y:S02]  /*13e0*/  FFMA R32, R32, R21, R11 ;  /* 0x0000001520207223 */ /* 0x000fe4000000000b */
        /* <DEDUP_REMOVED lines=25> */
[----:B------:R2:W3:Y:S04]  /*1580*/  LDG.E R18, desc[UR6][R18.64+0x3e8] ;  /* 0x0003e80612127981 */ /* 0x0004e8000c1e1900 */
[----:B------:R-:W3:Y:S01]  /*1590*/  LDG.E R20, desc[UR6][R20.64+0x3e8] ;  /* 0x0003e80614147981 */ /* 0x000ee2000c1e1900 */
[----:B----4-:R-:W-:-:S04]  /*15a0*/  FADD R32, R32, R36 ;  /* 0x0000002420207221 */ /* 0x010fc80000000000 */
[----:B-----5:R-:W-:-:S04]  /*15b0*/  FADD R32, R43, R32 ;  /* 0x000000202b207221 */ /* 0x020fc80000000000 */
[----:B------:R-:W-:Y:S01]  /*15c0*/  FADD R32, R32, R6 ;  /* 0x0000000620207221 */ /* 0x000fe20000000000 */
[----:B------:R-:W-:Y:S01]  /*15d0*/  FADD R31, R31, -R36 ;  /* 0x800000241f1f7221 */ /* 0x000fe20000000000 */
[----:B------:R-:W-:Y:S02]  /*15e0*/  FADD R43, R28, -R43 ;  /* 0x8000002b1c2b7221 */ /* 0x000fe40000000000 */
[----:B--2---:R-:W-:Y:S01]  /*15f0*/  FADD R19, R40, R32 ;  /* 0x0000002028137221 */ /* 0x004fe20000000000 */
[----:B------:R-:W-:Y:S01]  /*1600*/  FADD R31, R31, -R6 ;  /* 0x800000061f1f7221 */ /* 0x000fe20000000000 */
[----:B------:R-:W-:Y:S02]  /*1610*/  FADD R15, R43, -R40 ;  /* 0x800000282b0f7221 */ /* 0x000fe40000000000 */
[----:B------:R-:W-:Y:S01]  /*1620*/  FADD R19, R19, R38 ;  /* 0x0000002613137221 */ /* 0x000fe20000000000 */
[----:B---3--:R-:W-:Y:S01]  /*1630*/  FADD R44, R33, -R44 ;  /* 0x8000002c212c7221 */ /* 0x008fe20000000000 */
[----:B------:R-:W-:Y:S01]  /*1640*/  FADD R11, R35, -R11 ;  /* 0x8000000b230b7221 */ /* 0x000fe20000000000 */
[----:B------:R-:W-:-:S02]  /*1650*/  FADD R13, R34, -R13 ;  /* 0x8000000d220d7221 */ /* 0x000fc40000000000 */
[----:B------:R-:W-:Y:S01]  /*1660*/  FADD R44, R44, -R37 ;  /* 0x800000252c2c7221 */ /* 0x000fe20000000000 */
[----:B------:R-:W-:Y:S01]  /*1670*/  FADD R11, R11, -R10 ;  /* 0x8000000a0b0b7221 */ /* 0x000fe20000000000 */
[----:B------:R-:W-:Y:S01]  /*1680*/  FADD R13, R13, -R12 ;  /* 0x8000000c0d0d7221 */ /* 0x000fe20000000000 */
[----:B------:R-:W-:Y:S01]  /*1690*/  FADD R31, R31, -R38 ;  /* 0x800000261f1f7221 */ /* 0x000fe20000000000 */
[----:B------:R-:W-:Y:S01]  /*16a0*/  FADD R28, R15, -R42 ;  /* 0x8000002a0f1c7221 */ /* 0x000fe20000000000 */
[----:B------:R-:W-:Y:S01]  /*16b0*/  FADD R32, R42, R19 ;  /* 0x000000132a207221 */ /* 0x000fe20000000000 */
[----:B------:R-:W-:Y:S01]  /*16c0*/  FADD R33, R44, -R45 ;  /* 0x8000002d2c217221 */ /* 0x000fe20000000000 */
[----:B------:R-:W-:Y:S01]  /*16d0*/  FADD R35, R11, -R18 ;  /* 0x800000120b237221 */ /* 0x000fe20000000000 */
[----:B------:R-:W-:-:S07]  /*16e0*/  FADD R34, R13, -R20 ;  /* 0x800000140d227221 */ /* 0x000fce0000000000 */
.L_x_29:
[----:B------:R-:W-:Y:S04]  /*16f0*/  BSSY.RECONVERGENT B1, `(.L_x_30) ;  /* 0x0000009000017945 */ /* 0x000fe80003800200 */
[----:B------:R-:W-:Y:S05]  /*1700*/  @P1 BRA `(.L_x_31) ;  /* 0x00000000000c1947 */ /* 0x000fea0003800000 */
[----:B------:R-:W-:-:S07]  /*1710*/  MOV R10, 0x1730 ;  /* 0x00001730000a7802 */ /* 0x000fce0000000f00 */
[----:B------:R-:W-:Y:S05]  /*1720*/  CALL.REL.NOINC `($__internal_1_$__cuda_sm20_rcp_rn_f32_slowpath) ;  /* 0x0000003800ec7944 */ /* 0x000fea0003c00000 */
[----:B------:R-:W-:Y:S05]  /*1730*/  BRA `(.L_x_32) ;  /* 0x0000000000107947 */ /* 0x000fea0003800000 */
.L_x_31:
[----:B------:R-:W0:Y:S02]  /*1740*/  MUFU.RCP R11, R8 ;  /* 0x00000008000b7308 */ /* 0x000e240000001000 */
[----:B0-----:R-:W-:-:S04]  /*1750*/  FFMA R6, R8, R11, -1 ;  /* 0xbf80000008067423 */ /* 0x001fc8000000000b */
[----:B------:R-:W-:-:S04]  /*1760*/  FADD.FTZ R6, -R6, -RZ ;  /* 0x800000ff06067221 */ /* 0x000fc80000010100 */
[----:B------:R-:W-:-:S07]  /*1770*/  FFMA R18, R11, R6, R11 ;  /* 0x000000060b127223 */ /* 0x000fce000000000b */
.L_x_32:
[----:B------:R-:W-:Y:S05]  /*1780*/  BSYNC.RECONVERGENT B1 ;  /* 0x0000000000017941 */ /* 0x000fea0003800200 */
.L_x_30:
[----:B------:R-:W0:Y:S01]  /*1790*/  LDCU UR4, c[0x0][0x518] ;  /* 0x0000a300ff0477ac */ /* 0x000e220008000800 */
[----:B------:R-:W1:Y:S01]  /*17a0*/  S2UR UR5, SR_CgaCtaId ;  /* 0x00000000000579c3 */ /* 0x000e620000008800 */
[----:B------:R-:W-:Y:S02]  /*17b0*/  MOV R36, R33 ;  /* 0x0000002100247202 */ /* 0x000fe40000000f00 */
[----:B------:R-:W-:Y:S02]  /*17c0*/  MOV R14, R35 ;  /* 0x00000023000e7202 */ /* 0x000fe40000000f00 */
[----:B------:R-:W-:Y:S01]  /*17d0*/  MOV R12, R34 ;  /* 0x00000022000c7202 */ /* 0x000fe20000000f00 */
[----:B0-----:R-:W-:-:S09]  /*17e0*/  UISETP.NE.AND UP0, UPT, UR4, URZ, UPT ;  /* 0x000000ff0400728c */ /* 0x001fd2000bf05270 */
[----:B-1----:R-:W-:Y:S05]  /*17f0*/  BRA.U !UP0, `(.L_x_33) ;  /* 0x0000000108c47547 */ /* 0x002fea000b800000 */
[----:B------:R-:W0:Y:S01]  /*1800*/  LDC.64 R12, c[0x0][0x528] ;  /* 0x00014a00ff0c7b82 */ /* 0x000e220000000a00 */
[----:B------:R-:W1:Y:S01]  /*1810*/  S2R R43, SR_TID.X ;  /* 0x00000000002b7919 */ /* 0x000e620000002100 */
[----:B------:R-:W-:Y:S01]  /*1820*/  HFMA2 R6, -RZ, RZ, 0, 3.5762786865234375e-07 ;  /* 0x00000006ff067431 */ /* 0x000fe200000001ff */
[----:B------:R-:W-:Y:S01]  /*1830*/  MOV R8, 0x3 ;  /* 0x0000000300087802 */ /* 0x000fe20000000f00 */
[----:B------:R-:W2:Y:S04]  /*1840*/  LDS R2, [R2] ;  /* 0x0000000002027984 */ /* 0x000ea80000000800 */
[----:B------:R-:W3:Y:S01]  /*1850*/  LDC.64 R14, c[0x0][0x520] ;  /* 0x00014800ff0e7b82 */ /* 0x000ee20000000a00 */
[----:B------:R-:W-:Y:S01]  /*1860*/  LDS R45, [R4] ;  /* 0x00000000042d7984 */ /* 0x000fe20000000800 */
[----:B------:R-:W-:-:S06]  /*1870*/  IMAD R19, R5, R6, -0x6 ;  /* 0xfffffffa05137424 */ /* 0x000fcc00078e0206 */
[----:B------:R-:W1:Y:S01]  /*1880*/  LDC.64 R10, c[0x0][0x530] ;  /* 0x00014c00ff0a7b82 */ /* 0x000e620000000a00 */
[----:B0-----:R-:W-:-:S04]  /*1890*/  IMAD.WIDE R12, R19, 0x4, R12 ;  /* 0x00000004130c7825 */ /* 0x001fc800078e020c */
[----:B------:R-:W-:Y:S01]  /*18a0*/  IMAD R19, R5, R8, -0x3 ;  /* 0xfffffffd05137424 */ /* 0x000fe200078e0208 */
[----:B------:R-:W2:Y:S03]  /*18b0*/  LDG.E.CONSTANT R21, desc[UR6][R12.64+0x4] ;  /* 0x000004060c157981 */ /* 0x000ea6000c1e9900 */
[----:B---3--:R-:W-:Y:S01]  /*18c0*/  IMAD.WIDE R14, R19, 0x4, R14 ;  /* 0x00000004130e7825 */ /* 0x008fe200078e020e */
[----:B------:R-:W3:Y:S04]  /*18d0*/  LDG.E.CONSTANT R36, desc[UR6][R12.64+0xc] ;  /* 0x00000c060c247981 */ /* 0x000ee8000c1e9900 */
[----:B------:R-:W4:Y:S01]  /*18e0*/  LDG.E.CONSTANT R20, desc[UR6][R12.64+0x14] ;  /* 0x000014060c147981 */ /* 0x000f22000c1e9900 */
[----:B-1----:R-:W-:-:S03]  /*18f0*/  IMAD.WIDE.U32 R10, R43, 0x4, R10 ;  /* 0x000000042b0a7825 */ /* 0x002fc600078e000a */
[----:B------:R-:W5:Y:S04]  /*1900*/  LDG.E.CONSTANT R19, desc[UR6][R14.64] ;  /* 0x000000060e137981 */ /* 0x000f68000c1e9900 */
[----:B------:R-:W5:Y:S04]  /*1910*/  LDG.E.CONSTANT R37, desc[UR6][R12.64] ;  /* 0x000000060c257981 */ /* 0x000f68000c1e9900 */
[----:B------:R-:W5:Y:S04]  /*1920*/  LDG.E.CONSTANT R38, desc[UR6][R12.64+0x10] ;  /* 0x000010060c267981 */ /* 0x000f68000c1e9900 */
[----:B------:R-:W5:Y:S04]  /*1930*/  LDG.E.CONSTANT R6, desc[UR6][R14.64+0x4] ;  /* 0x000004060e067981 */ /* 0x000f68000c1e9900 */
[----:B------:R-:W5:Y:S04]  /*1940*/  LDG.E.CONSTANT R11, desc[UR6][R10.64] ;  /* 0x000000060a0b7981 */ /* 0x000f68000c1e9900 */
[----:B------:R-:W5:Y:S04]  /*1950*/  LDG.E.CONSTANT R40, desc[UR6][R12.64+0x8] ;  /* 0x000008060c287981 */ /* 0x000f68000c1e9900 */
[----:B------:R0:W5:Y:S04]  /*1960*/  LDG.E.CONSTANT R8, desc[UR6][R14.64+0x8] ;  /* 0x000008060e087981 */ /* 0x000168000c1e9900 */
[----:B------:R-:W0:Y:S01]  /*1970*/  LDS R43, [R0] ;  /* 0x00000000002b7984 */ /* 0x000e220000000800 */
[-C--:B--2---:R-:W-:Y:S01]  /*1980*/  FMUL R21, R21, R2.reuse ;  /* 0x0000000215157220 */ /* 0x084fe20000400000 */
[----:B---3--:R-:W-:-:S03]  /*1990*/  FMUL R42, R36, R2 ;  /* 0x00000002242a7220 */ /* 0x008fc60000400000 */
[-C--:B0-----:R-:W-:Y:S01]  /*19a0*/  FFMA R15, R36, R43.reuse, R21 ;  /* 0x0000002b240f7223 */ /* 0x081fe20000000015 */
[-C--:B----4-:R-:W-:Y:S01]  /*19b0*/  FMUL R13, R20, R2.reuse ;  /* 0x00000002140d7220 */ /* 0x090fe20000400000 */
[CC--:B-----5:R-:W-:Y:S01]  /*19c0*/  FFMA R21, R19.reuse, R43.reuse, R32 ;  /* 0x0000002b13157223 */ /* 0x0e0fe20000000020 */
[-C--:B------:R-:W-:Y:S01]  /*19d0*/  FFMA R36, -R19, R2.reuse, R33 ;  /* 0x0000000213247223 */ /* 0x080fe20000000121 */
[-C--:B------:R-:W-:Y:S01]  /*19e0*/  FFMA R37, R37, R43.reuse, R42 ;  /* 0x0000002b25257223 */ /* 0x080fe2000000002a */
[-C--:B------:R-:W-:Y:S01]  /*19f0*/  FFMA R28, R19, R43.reuse, R28 ;  /* 0x0000002b131c7223 */ /* 0x080fe2000000001c */
[C---:B------:R-:W-:Y:S02]  /*1a00*/  FFMA R13, R38.reuse, R43, R13 ;  /* 0x0000002b260d7223 */ /* 0x040fe4000000000d */
[-C--:B------:R-:W-:Y:S01]  /*1a10*/  FFMA R10, R38, R45.reuse, R37 ;  /* 0x0000002d260a7223 */ /* 0x080fe20000000025 */
[----:B------:R-:W-:Y:S01]  /*1a20*/  FFMA R20, R20, R45, R15 ;  /* 0x0000002d14147223 */ /* 0x000fe2000000000f */
[CC--:B------:R-:W-:Y:S01]  /*1a30*/  FFMA R31, R6.reuse, R2.reuse, R31 ;  /* 0x00000002061f7223 */ /* 0x0c0fe2000000001f */
[C---:B------:R-:W-:Y:S01]  /*1a40*/  FFMA R33, -R6.reuse, R43, R33 ;  /* 0x0000002b06217223 */ /* 0x040fe20000000121 */
[C---:B------:R-:W-:Y:S01]  /*1a50*/  FFMA R32, R6.reuse, R2, R21 ;  /* 0x0000000206207223 */ /* 0x040fe20000000015 */
[-C--:B------:R-:W-:Y:S01]  /*1a60*/  FFMA R12, -R6, R45.reuse, R34 ;  /* 0x0000002d060c7223 */ /* 0x080fe20000000122 */
[----:B------:R-:W-:Y:S01]  /*1a70*/  FMUL R11, R11, R18 ;  /* 0x000000120b0b7220 */ /* 0x000fe20000400000 */
[-C--:B------:R-:W-:Y:S01]  /*1a80*/  FFMA R14, -R19, R45.reuse, R35 ;  /* 0x0000002d130e7223 */ /* 0x080fe20000000123 */
[----:B------:R-:W-:-:S02]  /*1a90*/  FFMA R6, R40, R45, R13 ;  /* 0x0000002d28067223 */ /* 0x000fc4000000000d */
[C---:B------:R-:W-:Y:S01]  /*1aa0*/  FMUL R10, R11.reuse, R10 ;  /* 0x0000000a0b0a7220 */ /* 0x040fe20000400000 */
[C---:B------:R-:W-:Y:S01]  /*1ab0*/  FFMA R34, -R8.reuse, R2, R34 ;  /* 0x0000000208227223 */ /* 0x040fe20000000122 */
[C---:B------:R-:W-:Y:S01]  /*1ac0*/  FFMA R35, -R8.reuse, R43, R35 ;  /* 0x0000002b08237223 */ /* 0x040fe20000000123 */
[CC--:B------:R-:W-:Y:S01]  /*1ad0*/  FFMA R31, R8.reuse, R45.reuse, R31 ;  /* 0x0000002d081f7223 */ /* 0x0c0fe2000000001f */
[----:B------:R-:W-:Y:S01]  /*1ae0*/  FFMA R28, R8, R45, R28 ;  /* 0x0000002d081c7223 */ /* 0x000fe2000000001c */
[C---:B------:R-:W-:Y:S01]  /*1af0*/  FMUL R8, R11.reuse, R20 ;  /* 0x000000140b087220 */ /* 0x040fe20000400000 */
[----:B------:R-:W-:-:S07]  /*1b00*/  FMUL R6, R11, R6 ;  /* 0x000000060b067220 */ /* 0x000fce0000400000 */
.L_x_33:
[----:B------:R-:W0:Y:S01]  /*1b10*/  S2R R0, SR_TID.X ;  /* 0x0000000000007919 */ /* 0x000e220000002100 */
[C---:B------:R-:W-:Y:S01]  /*1b20*/  FMUL R2, R29.reuse, R36 ;  /* 0x000000241d027220 */ /* 0x040fe20000400000 */
[C---:B------:R-:W-:Y:S01]  /*1b30*/  FMUL R20, R29.reuse, R28 ;  /* 0x0000001c1d147220 */ /* 0x040fe20000400000 */
[----:B------:R-:W-:Y:S01]  /*1b40*/  FMUL R38, R29, R34 ;  /* 0x000000221d267220 */ /* 0x000fe20000400000 */
[----:B------:R-:W-:Y:S01]  /*1b50*/  UMOV UR4, 0x400 ;  /* 0x0000040000047882 */ /* 0x000fe20000000000 */
[C---:B------:R-:W-:Y:S01]  /*1b60*/  FFMA R2, R7.reuse, R31, R2 ;  /* 0x0000001f07027223 */ /* 0x040fe20000000002 */
[C---:B------:R-:W-:Y:S01]  /*1b70*/  FFMA R13, R7.reuse, R33, R20 ;  /* 0x00000021070d7223 */ /* 0x040fe20000000014 */
[----:B------:R-:W-:Y:S01]  /*1b80*/  FFMA R21, R7, R35, R38 ;  /* 0x0000002307157223 */ /* 0x000fe20000000026 */
[----:B------:R-:W-:Y:S01]  /*1b90*/  MOV R7, UR4 ;  /* 0x0000000400077c02 */ /* 0x000fe20008000f00 */
[C---:B------:R-:W-:Y:S01]  /*1ba0*/  FMUL R40, R39.reuse, R28 ;  /* 0x0000001c27287220 */ /* 0x040fe20000400000 */
[C---:B------:R-:W-:Y:S01]  /*1bb0*/  FMUL R19, R39.reuse, R36 ;  /* 0x0000002427137220 */ /* 0x040fe20000400000 */
[----:B------:R-:W-:Y:S01]  /*1bc0*/  FMUL R42, R39, R34 ;  /* 0x00000022272a7220 */ /* 0x000fe20000400000 */
[----:B------:R-:W-:Y:S01]  /*1bd0*/  MOV R20, UR5 ;  /* 0x0000000500147c02 */ /* 0x000fe20008000f00 */
[----:B------:R-:W-:Y:S01]  /*1be0*/  FMUL R11, R25, R36 ;  /* 0x00000024190b7220 */ /* 0x000fe20000400000 */
[----:B------:R-:W-:Y:S01]  /*1bf0*/  IADD3 R37, PT, PT, R7, 0xbb8, RZ ;  /* 0x00000bb807257810 */ /* 0x000fe20007ffe0ff */
[----:B------:R-:W-:Y:S01]  /*1c00*/  FMUL R28, R25, R28 ;  /* 0x0000001c191c7220 */ /* 0x000fe20000400000 */
[----:B------:R-:W-:Y:S01]  /*1c10*/  IADD3 R43, PT, PT, R7, 0x7d0, RZ ;  /* 0x000007d0072b7810 */ /* 0x000fe20007ffe0ff */
[----:B------:R-:W-:Y:S01]  /*1c20*/  FMUL R4, R25, R34 ;  /* 0x0000002219047220 */ /* 0x000fe20000400000 */
[C---:B------:R-:W-:Y:S01]  /*1c30*/  IADD3 R45, PT, PT, R7.reuse, 0xdac, RZ ;  /* 0x00000dac072d7810 */ /* 0x040fe20007ffe0ff */
[C---:B------:R-:W-:Y:S01]  /*1c40*/  FFMA R15, R16.reuse, R33, R40 ;  /* 0x00000021100f7223 */ /* 0x040fe20000000028 */
[C---:B------:R-:W-:Y:S01]  /*1c50*/  FFMA R19, R16.reuse, R31, R19 ;  /* 0x0000001f10137223 */ /* 0x040fe20000000013 */
[----:B------:R-:W-:Y:S01]  /*1c60*/  FFMA R25, R16, R35, R42 ;  /* 0x0000002310197223 */ /* 0x000fe2000000002a */
[----:B------:R-:W-:Y:S01]  /*1c70*/  IADD3 R29, PT, PT, R7, 0x5dc, RZ ;  /* 0x000005dc071d7810 */ /* 0x000fe20007ffe0ff */
[----:B------:R-:W-:Y:S01]  /*1c80*/  FFMA R13, R41, R12, R13 ;  /* 0x0000000c290d7223 */ /* 0x000fe2000000000d */
[----:B------:R-:W-:Y:S01]  /*1c90*/  IADD3 R39, PT, PT, R7, 0x1194, RZ ;  /* 0x0000119407277810 */ /* 0x000fe20007ffe0ff */
[----:B------:R-:W-:Y:S01]  /*1ca0*/  FFMA R21, R41, R32, R21 ;  /* 0x0000002029157223 */ /* 0x000fe20000000015 */
[----:B------:R-:W-:Y:S01]  /*1cb0*/  LEA R36, R20, R37, 0x18 ;  /* 0x0000002514247211 */ /* 0x000fe200078ec0ff */
[----:B------:R-:W-:Y:S01]  /*1cc0*/  FFMA R28, R30, R33, R28 ;  /* 0x000000211e1c7223 */ /* 0x000fe2000000001c */
[----:B------:R-:W-:Y:S01]  /*1cd0*/  LEA R40, R20, R43, 0x18 ;  /* 0x0000002b14287211 */ /* 0x000fe200078ec0ff */
[----:B------:R-:W-:Y:S01]  /*1ce0*/  FFMA R19, R22, R14, R19 ;  /* 0x0000000e16137223 */ /* 0x000fe20000000013 */
[----:B------:R-:W-:Y:S01]  /*1cf0*/  LEA R38, R20, R45, 0x18 ;  /* 0x0000002d14267211 */ /* 0x000fe200078ec0ff */
[----:B------:R-:W-:Y:S01]  /*1d00*/  FFMA R4, R30, R35, R4 ;  /* 0x000000231e047223 */ /* 0x000fe20000000004 */
[C---:B------:R-:W-:Y:S01]  /*1d10*/  IADD3 R16, PT, PT, R7.reuse, 0x1388, RZ ;  /* 0x0000138807107810 */ /* 0x040fe20007ffe0ff */
[C---:B------:R-:W-:Y:S01]  /*1d20*/  FFMA R15, R22.reuse, R12, R15 ;  /* 0x0000000c160f7223 */ /* 0x040fe2000000000f */
[C---:B------:R-:W-:Y:S01]  /*1d30*/  IADD3 R45, PT, PT, R7.reuse, 0x9c4, RZ ;  /* 0x000009c4072d7810 */ /* 0x040fe20007ffe0ff */
[----:B------:R-:W-:Y:S01]  /*1d40*/  FFMA R25, R22, R32, R25 ;  /* 0x0000002016197223 */ /* 0x000fe20000000019 */
[----:B------:R-:W-:Y:S01]  /*1d50*/  IADD3 R43, PT, PT, R7, 0xfa0, RZ ;  /* 0x00000fa0072b7810 */ /* 0x000fe20007ffe0ff */
[-C--:B------:R-:W-:Y:S01]  /*1d60*/  FMUL R13, R13, R18.reuse ;  /* 0x000000120d0d7220 */ /* 0x080fe20000400000 */
[----:B------:R-:W-:Y:S01]  /*1d70*/  IADD3 R37, PT, PT, R7, 0x157c, RZ ;  /* 0x0000157c07257810 */ /* 0x000fe20007ffe0ff */
[----:B------:R-:W-:Y:S01]  /*1d80*/  FMUL R21, R21, R18 ;  /* 0x0000001215157220 */ /* 0x000fe20000400000 */
[C---:B------:R-:W-:Y:S01]  /*1d90*/  LEA R29, R20.reuse, R29, 0x18 ;  /* 0x0000001d141d7211 */ /* 0x040fe200078ec0ff */
[----:B------:R-:W-:Y:S01]  /*1da0*/  FFMA R33, R17, R12, R28 ;  /* 0x0000000c11217223 */ /* 0x000fe2000000001c */
[C---:B------:R-:W-:Y:S01]  /*1db0*/  LEA R34, R20.reuse, R39, 0x18 ;  /* 0x0000002714227211 */ /* 0x040fe200078ec0ff */
[----:B------:R-:W-:Y:S01]  /*1dc0*/  FMUL R15, R15, R18 ;  /* 0x000000120f0f7220 */ /* 0x000fe20000400000 */
[C---:B------:R-:W-:Y:S01]  /*1dd0*/  LEA R39, R20.reuse, R16, 0x18 ;  /* 0x0000001014277211 */ /* 0x040fe200078ec0ff */
[----:B------:R-:W-:Y:S01]  /*1de0*/  FMUL R12, R33, R18 ;  /* 0x00000012210c7220 */ /* 0x000fe20000400000 */
[----:B------:R-:W-:-:S02]  /*1df0*/  LEA R45, R20, R45, 0x18 ;  /* 0x0000002d142d7211 */ /* 0x000fc400078ec0ff */
[C---:B------:R-:W-:Y:S02]  /*1e00*/  LEA R43, R20.reuse, R43, 0x18 ;  /* 0x0000002b142b7211 */ /* 0x040fe400078ec0ff */
[----:B------:R-:W-:Y:S02]  /*1e10*/  LEA R37, R20, R37, 0x18 ;  /* 0x0000002514257211 */ /* 0x000fe400078ec0ff */
[C---:B0-----:R-:W-:Y:S02]  /*1e20*/  LEA R16, R0.reuse, R29, 0x2 ;  /* 0x0000001d00107211 */ /* 0x041fe400078e10ff */
[C---:B------:R-:W-:Y:S02]  /*1e30*/  LEA R36, R0.reuse, R36, 0x2 ;  /* 0x0000002400247211 */ /* 0x040fe400078e10ff */
[C---:B------:R-:W-:Y:S02]  /*1e40*/  LEA R34, R0.reuse, R34, 0x2 ;  /* 0x0000002200227211 */ /* 0x040fe400078e10ff */
[----:B------:R-:W-:-:S02]  /*1e50*/  LEA R29, R0, R40, 0x2 ;  /* 0x00000028001d7211 */ /* 0x000fc400078e10ff */
[C---:B------:R-:W-:Y:S02]  /*1e60*/  LEA R38, R0.reuse, R38, 0x2 ;  /* 0x0000002600267211 */ /* 0x040fe400078e10ff */
[C---:B------:R-:W-:Y:S02]  /*1e70*/  LEA R39, R0.reuse, R39, 0x2 ;  /* 0x0000002700277211 */ /* 0x040fe400078e10ff */
[C---:B------:R-:W-:Y:S02]  /*1e80*/  LEA R45, R0.reuse, R45, 0x2 ;  /* 0x0000002d002d7211 */ /* 0x040fe400078e10ff */
[C---:B------:R-:W-:Y:S02]  /*1e90*/  LEA R43, R0.reuse, R43, 0x2 ;  /* 0x0000002b002b7211 */ /* 0x040fe400078e10ff */
[----:B------:R-:W-:Y:S01]  /*1ea0*/  LEA R37, R0, R37, 0x2 ;  /* 0x0000002500257211 */ /* 0x000fe200078e10ff */
[----:B------:R-:W-:Y:S01]  /*1eb0*/  FFMA R0, R30, R31, R11 ;  /* 0x0000001f1e007223 */ /* 0x000fe2000000000b */
[----:B------:R-:W-:Y:S01]  /*1ec0*/  FFMA R11, R41, R14, R2 ;  /* 0x0000000e290b7223 */ /* 0x000fe20000000002 */
[----:B------:R-:W-:-:S02]  /*1ed0*/  FMUL R2, R25, R18 ;  /* 0x0000001219027220 */ /* 0x000fc40000400000 */
[----:B------:R-:W-:Y:S01]  /*1ee0*/  FFMA R31, R17, R14, R0 ;  /* 0x0000000e111f7223 */ /* 0x000fe20000000000 */
[-C--:B------:R-:W-:Y:S01]  /*1ef0*/  FMUL R11, R11, R18.reuse ;  /* 0x000000120b0b7220 */ /* 0x080fe20000400000 */
[----:B------:R-:W-:Y:S01]  /*1f00*/  FMUL R0, R19, R18 ;  /* 0x0000001213007220 */ /* 0x000fe20000400000 */
[----:B------:R-:W-:Y:S01]  /*1f10*/  FFMA R17, R17, R32, R4 ;  /* 0x0000002011117223 */ /* 0x000fe20000000004 */
[-C--:B------:R-:W-:Y:S02]  /*1f20*/  FMUL R4, R31, R18.reuse ;  /* 0x000000121f047220 */ /* 0x080fe40000400000 */
[----:B------:R1:W-:Y:S01]  /*1f30*/  STS [R16], R11 ;  /* 0x0000000b10007388 */ /* 0x0003e20000000800 */
[----:B------:R-:W-:-:S03]  /*1f40*/  FMUL R18, R17, R18 ;  /* 0x0000001211127220 */ /* 0x000fc60000400000 */
[----:B------:R1:W-:Y:S04]  /*1f50*/  STS [R36], R13 ;  /* 0x0000000d24007388 */ /* 0x0003e80000000800 */
[----:B------:R1:W-:Y:S04]  /*1f60*/  STS [R34], R21 ;  /* 0x0000001522007388 */ /* 0x0003e80000000800 */
[----:B------:R1:W-:Y:S04]  /*1f70*/  STS [R29], R0 ;  /* 0x000000001d007388 */ /* 0x0003e80000000800 */
[----:B------:R1:W-:Y:S04]  /*1f80*/  STS [R38], R15 ;  /* 0x0000000f26007388 */ /* 0x0003e80000000800 */
[----:B------:R1:W-:Y:S04]  /*1f90*/  STS [R39], R2 ;  /* 0x0000000227007388 */ /* 0x0003e80000000800 */
[----:B------:R1:W-:Y:S04]  /*1fa0*/  STS [R45], R4 ;  /* 0x000000042d007388 */ /* 0x0003e80000000800 */
[----:B------:R1:W-:Y:S04]  /*1fb0*/  STS [R43], R12 ;  /* 0x0000000c2b007388 */ /* 0x0003e80000000800 */
[----:B------:R1:W-:Y:S02]  /*1fc0*/  STS [R37], R18 ;  /* 0x0000001225007388 */ /* 0x0003e40000000800 */
.L_x_27:
[----:B------:R-:W-:Y:S05]  /*1fd0*/  BSYNC.RECONVERGENT B0 ;  /* 0x0000000000007941 */ /* 0x000fea0003800200 */
.L_x_26:
[----:B------:R-:W-:Y:S06]  /*1fe0*/  BAR.SYNC.DEFER_BLOCKING 0x0 ;  /* 0x0000000000007b1d */ /* 0x000fec0000010000 */
[----:B------:R-:W-:Y:S05]  /*1ff0*/  @!P3 EXIT ;  /* 0x000000000000b94d */ /* 0x000fea0003800000 */
[----:B01----:R-:W0:Y:S01]  /*2000*/  S2R R0, SR_TID.X ;  /* 0x0000000000007919 */ /* 0x003e220000002100 */
[----:B------:R-:W1:Y:S08]  /*2010*/  LDC.64 R12, c[0x0][0x420] ;  /* 0x00010800ff0c7b82 */ /* 0x000e700000000a00 */
[----:B------:R-:W2:Y:S01]  /*2020*/  LDC.64 R14, c[0x0][0x428] ;  /* 0x00010a00ff0e7b82 */ /* 0x000ea20000000a00 */
[C---:B------:R-:W-:Y:S01]  /*2030*/  IADD3 R31, PT, PT, R7.reuse, 0x17d4, RZ ;  /* 0x000017d4071f7810 */ /* 0x040fe20007ffe0ff */
[----:B------:R-:W3:Y:S01]  /*2040*/  LDCU UR5, c[0x0][0x3ac] ;  /* 0x00007580ff0577ac */ /* 0x000ee20008000800 */
[----:B------:R-:W-:-:S02]  /*2050*/  IADD3 R21, PT, PT, R7, 0x5dc, RZ ;  /* 0x000005dc07157810 */ /* 0x000fc40007ffe0ff */
[----:B------:R-:W-:Y:S01]  /*2060*/  IADD3 R35, PT, PT, R7, 0x1194, RZ ;  /* 0x0000119407237810 */ /* 0x000fe20007ffe0ff */
[----:B------:R-:W4:Y:S01]  /*2070*/  LDCU UR4, c[0x0][0x518] ;  /* 0x0000a300ff0477ac */ /* 0x000f220008000800 */
[----:B0-----:R-:W-:-:S05]  /*2080*/  LOP3.LUT R2, R0, 0xffff, RZ, 0xc0, !PT ;  /* 0x0000ffff00027812 */ /* 0x001fca00078ec0ff */
[----:B------:R-:W-:-:S05]  /*2090*/  IMAD R2, R2, 0xa3e, RZ ;  /* 0x00000a3e02027824 */ /* 0x000fca00078e02ff */
[--C-:B------:R-:W-:Y:S02]  /*20a0*/  SHF.R.U32.HI R29, RZ, 0x10, R2.reuse ;  /* 0x00000010ff1d7819 */ /* 0x100fe40000011602 */
[----:B------:R-:W-:-:S03]  /*20b0*/  SHF.R.U32.HI R33, RZ, 0x10, R2 ;  /* 0x00000010ff217819 */ /* 0x000fc60000011602 */
[----:B------:R-:W-:-:S05]  /*20c0*/  IMAD R17, R29, -0x19, R0 ;  /* 0xffffffe71d117824 */ /* 0x000fca00078e0200 */
[----:B------:R-:W-:-:S04]  /*20d0*/  PRMT R4, R17, 0x9910, RZ ;  /* 0x0000991011047816 */ /* 0x000fc800000000ff */
[----:B------:R-:W-:Y:S01]  /*20e0*/  MOV R2, R4 ;  /* 0x0000000400027202 */ /* 0x000fe20000000f00 */
[----:B------:R-:W-:-:S04]  /*20f0*/  IMAD R4, R33, -0x19, R0 ;  /* 0xffffffe721047824 */ /* 0x000fc800078e0200 */
[----:B------:R-:W-:Y:S01]  /*2100*/  IMAD R2, R2, 0x6667, RZ ;  /* 0x0000666702027824 */ /* 0x000fe200078e02ff */
[----:B------:R-:W-:-:S04]  /*2110*/  PRMT R11, R4, 0x9910, RZ ;  /* 0x00009910040b7816 */ /* 0x000fc800000000ff */
[----:B------:R-:W-:Y:S01]  /*2120*/  SHF.R.S32.HI R4, RZ, 0x10, R2 ;  /* 0x00000010ff047819 */ /* 0x000fe20000011402 */
[----:B------:R-:W-:-:S03]  /*2130*/  IMAD R16, R11, 0x6667, RZ ;  /* 0x000066670b107824 */ /* 0x000fc600078e02ff */
[----:B------:R-:W-:-:S04]  /*2140*/  LOP3.LUT R4, R4, 0xffff, RZ, 0xc0, !PT ;  /* 0x0000ffff04047812 */ /* 0x000fc800078ec0ff */
[----:B------:R-:W-:Y:S02]  /*2150*/  SHF.R.U32.HI R11, RZ, 0xf, R4 ;  /* 0x0000000fff0b7819 */ /* 0x000fe40000011604 */
[----:B------:R-:W-:Y:S02]  /*2160*/  SHF.R.S32.HI R4, RZ, 0x10, R16 ;  /* 0x00000010ff047819 */ /* 0x000fe40000011410 */
[----:B------:R-:W-:Y:S02]  /*2170*/  LEA.HI.SX32 R11, R2, R11, 0xf ;  /* 0x0000000b020b7211 */ /* 0x000fe400078f7aff */
[----:B------:R-:W-:Y:S02]  /*2180*/  LOP3.LUT R4, R4, 0xffff, RZ, 0xc0, !PT ;  /* 0x0000ffff04047812 */ /* 0x000fe400078ec0ff */
[----:B------:R-:W-:Y:S02]  /*2190*/  PRMT R44, R11, 0x9910, RZ ;  /* 0x000099100b2c7816 */ /* 0x000fe400000000ff */
[----:B------:R-:W-:-:S03]  /*21a0*/  SHF.R.U32.HI R11, RZ, 0xf, R4 ;  /* 0x0000000fff0b7819 */ /* 0x000fc60000011604 */
[----:B------:R-:W-:Y:S01]  /*21b0*/  IMAD R38, R44, -0x5, R17 ;  /* 0xfffffffb2c267824 */ /* 0x000fe200078e0211 */
[----:B------:R-:W-:Y:S01]  /*21c0*/  LEA.HI.SX32 R16, R16, R11, 0xf ;  /* 0x0000000b10107211 */ /* 0x000fe200078f7aff */
[----:B------:R-:W-:-:S03]  /*21d0*/  IMAD R11, R29, 0x19, RZ ;  /* 0x000000191d0b7824 */ /* 0x000fc600078e02ff */
[----:B------:R-:W-:Y:S02]  /*21e0*/  PRMT R2, R16, 0x9910, RZ ;  /* 0x0000991010027816 */ /* 0x000fe400000000ff */
[----:B------:R-:W-:-:S05]  /*21f0*/  IADD3 R42, PT, PT, R38, R11, RZ ;  /* 0x0000000b262a7210 */ /* 0x000fca0007ffe0ff */
[C---:B------:R-:W-:Y:S02]  /*2200*/  IMAD R17, R33.reuse, -0x14, R42 ;  /* 0xffffffec21117824 */ /* 0x040fe400078e022a */
[----:B------:R-:W-:Y:S02]  /*2210*/  IMAD R33, R33, 0x5, R2 ;  /* 0x0000000521217824 */ /* 0x000fe400078e0202 */
[----:B-1----:R-:W-:Y:S02]  /*2220*/  IMAD.WIDE R16, R17, 0x4, R12 ;  /* 0x0000000411107825 */ /* 0x002fe400078e020c */
[----:B------:R-:W0:Y:S02]  /*2230*/  LDC.64 R12, c[0x0][0x418] ;  /* 0x00010600ff0c7b82 */ /* 0x000e240000000a00 */
[----:B------:R-:W-:Y:S02]  /*2240*/  IMAD R19, R44, 0x5, R38 ;  /* 0x000000052c137824 */ /* 0x000fe400078e0226 */
[----:B--2---:R-:W-:-:S02]  /*2250*/  IMAD.WIDE R32, R33, 0x4, R14 ;  /* 0x0000000421207825 */ /* 0x004fc400078e020e */
[----:B------:R1:W2:Y:S04]  /*2260*/  LDG.E.CONSTANT R14, desc[UR6][R16.64] ;  /* 0x00000006100e7981 */ /* 0x0002a8000c1e9900 */
[----:B------:R-:W5:Y:S01]  /*2270*/  LDG.E.CONSTANT R15, desc[UR6][R32.64] ;  /* 0x00000006200f7981 */ /* 0x000f62000c1e9900 */
[----:B0-----:R-:W-:-:S06]  /*2280*/  IMAD.WIDE R12, R19, 0x4, R12 ;  /* 0x00000004130c7825 */ /* 0x001fcc00078e020c */
[----:B------:R0:W5:Y:S01]  /*2290*/  LDG.E.CONSTANT R13, desc[UR6][R12.64] ;  /* 0x000000060c0d7981 */ /* 0x000162000c1e9900 */
[----:B------:R-:W-:Y:S01]  /*22a0*/  LEA R31, R20, R31, 0x18 ;  /* 0x0000001f141f7211 */ /* 0x000fe200078ec0ff */
[----:B------:R-:W-:Y:S01]  /*22b0*/  IMAD R11, R44, 0x5, R11 ;  /* 0x000000052c0b7824 */ /* 0x000fe200078e020b */
[----:B------:R-:W-:Y:S01]  /*22c0*/  LEA R34, R20, R21, 0x18 ;  /* 0x0000001514227211 */ /* 0x000fe200078ec0ff */
[----:B---3--:R-:W-:Y:S01]  /*22d0*/  UISETP.NE.AND UP0, UPT, UR5, URZ, UPT ;  /* 0x000000ff0500728c */ /* 0x008fe2000bf05270 */
[----:B-1----:R-:W-:Y:S01]  /*22e0*/  IADD3 R17, PT, PT, R7, 0xbb8, RZ ;  /* 0x00000bb807117810 */ /* 0x002fe20007ffe0ff */
[--C-:B------:R-:W-:Y:S01]  /*22f0*/  IMAD R38, R38, 0x14, R31.reuse ;  /* 0x0000001426267824 */ /* 0x100fe200078e021f */
[----:B------:R-:W-:Y:S01]  /*2300*/  LEA R34, R11, R34, 0x2 ;  /* 0x000000220b227211 */ /* 0x000fe200078e10ff */
[--C-:B------:R-:W-:Y:S01]  /*2310*/  IMAD R44, R44, 0x14, R31.reuse ;  /* 0x000000142c2c7824 */ /* 0x100fe200078e021f */
[C---:B------:R-:W-:Y:S01]  /*2320*/  LEA R4, R20.reuse, R17, 0x18 ;  /* 0x0000001114047211 */ /* 0x040fe200078ec0ff */
[----:B------:R-:W-:Y:S01]  /*2330*/  IMAD R16, R29, 0x14, R31 ;  /* 0x000000141d107824 */ /* 0x000fe200078e021f */
[----:B------:R-:W-:Y:S01]  /*2340*/  LDS R2, [R38] ;  /* 0x0000000026027984 */ /* 0x000fe20000000800 */
[----:B0-----:R-:W-:-:S02]  /*2350*/  LEA R12, R20, R35, 0x18 ;  /* 0x00000023140c7211 */ /* 0x001fc400078ec0ff */
[C---:B------:R-:W-:Y:S01]  /*2360*/  LEA R39, R11.reuse, R4, 0x2 ;  /* 0x000000040b277211 */ /* 0x040fe200078e10ff */
[----:B------:R-:W0:Y:S01]  /*2370*/  LDS R33, [R34] ;  /* 0x0000000022217984 */ /* 0x000e220000000800 */
[----:B------:R-:W-:Y:S02]  /*2380*/  LEA R17, R11, R12, 0x2 ;  /* 0x0000000c0b117211 */ /* 0x000fe400078e10ff */
[C---:B------:R-:W-:Y:S01]  /*2390*/  IADD3 R45, PT, PT, R7.reuse, 0x7d0, RZ ;  /* 0x000007d0072d7810 */ /* 0x040fe20007ffe0ff */
[----:B------:R-:W-:Y:S01]  /*23a0*/  LDS R18, [R38+0x4] ;  /* 0x0000040026127984 */ /* 0x000fe20000000800 */
[C---:B------:R-:W-:Y:S02]  /*23b0*/  IADD3 R43, PT, PT, R7.reuse, 0xdac, RZ ;  /* 0x00000dac072b7810 */ /* 0x040fe40007ffe0ff */
[C---:B------:R-:W-:Y:S01]  /*23c0*/  IADD3 R11, PT, PT, R7.reuse, 0x1388, RZ ;  /* 0x00001388070b7810 */ /* 0x040fe20007ffe0ff */
[----:B------:R-:W1:Y:S01]  /*23d0*/  LDS R25, [R34+0x4] ;  /* 0x0000040022197984 */ /* 0x000e620000000800 */
[----:B------:R-:W-:-:S02]  /*23e0*/  IADD3 R35, PT, PT, R7, 0x9c4, RZ ;  /* 0x000009c407237810 */ /* 0x000fc40007ffe0ff */
[C---:B------:R-:W-:Y:S01]  /*23f0*/  IADD3 R37, PT, PT, R7.reuse, 0xfa0, RZ ;  /* 0x00000fa007257810 */ /* 0x040fe20007ffe0ff */
[----:B------:R-:W-:Y:S01]  /*2400*/  LDS R21, [R38+0x8] ;  /* 0x0000080026157984 */ /* 0x000fe20000000800 */
[----:B------:R-:W-:Y:S02]  /*2410*/  IADD3 R7, PT, PT, R7, 0x157c, RZ ;  /* 0x0000157c07077810 */ /* 0x000fe40007ffe0ff */
[C---:B------:R-:W-:Y:S01]  /*2420*/  LEA R45, R20.reuse, R45, 0x18 ;  /* 0x0000002d142d7211 */ /* 0x040fe200078ec0ff */
[----:B------:R-:W3:Y:S01]  /*2430*/  LDS R36, [R34+0x8] ;  /* 0x0000080022247984 */ /* 0x000ee20000000800 */
[C---:B------:R-:W-:Y:S02]  /*2440*/  LEA R43, R20.reuse, R43, 0x18 ;  /* 0x0000002b142b7211 */ /* 0x040fe400078ec0ff */
[C---:B------:R-:W-:Y:S01]  /*2450*/  LEA R11, R20.reuse, R11, 0x18 ;  /* 0x0000000b140b7211 */ /* 0x040fe200078ec0ff */
[----:B------:R-:W3:Y:S01]  /*2460*/  LDS R41, [R39] ;  /* 0x0000000027297984 */ /* 0x000ee20000000800 */
[----:B------:R-:W-:-:S02]  /*2470*/  LEA R28, R20, R35, 0x18 ;  /* 0x00000023141c7211 */ /* 0x000fc400078ec0ff */
[C---:B------:R-:W-:Y:S01]  /*2480*/  LEA R22, R20.reuse, R37, 0x18 ;  /* 0x0000002514167211 */ /* 0x040fe200078ec0ff */
[----:B------:R-:W-:Y:S01]  /*2490*/  LDS R35, [R17+0x4] ;  /* 0x0000040011237984 */ /* 0x000fe20000000800 */
[----:B------:R-:W-:Y:S02]  /*24a0*/  LEA R20, R20, R7, 0x18 ;  /* 0x0000000714147211 */ /* 0x000fe400078ec0ff */
[C---:B------:R-:W-:Y:S01]  /*24b0*/  LEA R45, R42.reuse, R45, 0x2 ;  /* 0x0000002d2a2d7211 */ /* 0x040fe200078e10ff */
[----:B------:R-:W3:Y:S01]  /*24c0*/  LDS R7, [R17] ;  /* 0x0000000011077984 */ /* 0x000ee20000000800 */
[C---:B------:R-:W-:Y:S02]  /*24d0*/  LEA R43, R42.reuse, R43, 0x2 ;  /* 0x0000002b2a2b7211 */ /* 0x040fe400078e10ff */
[----:B------:R-:W-:Y:S01]  /*24e0*/  LEA R42, R42, R11, 0x2 ;  /* 0x0000000b2a2a7211 */ /* 0x000fe200078e10ff */
[----:B------:R-:W-:Y:S01]  /*24f0*/  LDS R4, [R38+0xc] ;  /* 0x00000c0026047984 */ /* 0x000fe20000000800 */
[----:B------:R-:W-:-:S02]  /*2500*/  LEA R28, R19, R28, 0x2 ;  /* 0x0000001c131c7211 */ /* 0x000fc400078e10ff */
[C---:B------:R-:W-:Y:S01]  /*2510*/  LEA R22, R19.reuse, R22, 0x2 ;  /* 0x0000001613167211 */ /* 0x040fe200078e10ff */
[----:B------:R-:W3:Y:S01]  /*2520*/  LDS R37, [R34+0xc] ;  /* 0x00000c0022257984 */ /* 0x000ee20000000800 */
[----:B------:R-:W-:Y:S02]  /*2530*/  LEA R20, R19, R20, 0x2 ;  /* 0x0000001413147211 */ /* 0x000fe400078e10ff */
[----:B----4-:R-:W-:Y:S01]  /*2540*/  ISETP.NE.AND P0, PT, RZ, UR4, PT ;  /* 0x00000004ff007c0c */ /* 0x010fe2000bf05270 */
[----:B0-----:R-:W-:Y:S01]  /*2550*/  FFMA R33, R2, R33, RZ ;  /* 0x0000002102217223 */ /* 0x001fe200000000ff */
[----:B------:R-:W-:Y:S04]  /*2560*/  LDS R30, [R39+0x8] ;  /* 0x00000800271e7984 */ /* 0x000fe80000000800 */
[----:B------:R-:W-:Y:S01]  /*2570*/  LDS R32, [R17+0x8] ;  /* 0x0000080011207984 */ /* 0x000fe20000000800 */
[----:B-1----:R-:W-:-:S03]  /*2580*/  FFMA R12, R18, R25, R33 ;  /* 0x00000019120c7223 */ /* 0x002fc60000000021 */
[----:B------:R-:W-:Y:S04]  /*2590*/  LDS R11, [R42] ;  /* 0x000000002a0b7984 */ /* 0x000fe80000000800 */
[----:B------:R-:W0:Y:S01]  /*25a0*/  LDS R33, [R39+0x4] ;  /* 0x0000040027217984 */ /* 0x000e220000000800 */
[----:B---3--:R-:W-:-:S03]  /*25b0*/  FFMA R36, R21, R36, R12 ;  /* 0x0000002415247223 */ /* 0x008fc6000000000c */
[----:B------:R-:W-:Y:S01]  /*25c0*/  LDS R25, [R34+0x10] ;  /* 0x0000100022197984 */ /* 0x000fe20000000800 */
[----:B------:R-:W-:-:S03]  /*25d0*/  FFMA R41, R2, R41, RZ ;  /* 0x0000002902297223 */ /* 0x000fc600000000ff */
[----:B------:R-:W1:Y:S04]  /*25e0*/  LDS R12, [R38+0x10] ;  /* 0x00001000260c7984 */ /* 0x000e680000000800 */
[----:B------:R-:W-:Y:S01]  /*25f0*/  LDS R31, [R43+0x14] ;  /* 0x000014002b1f7984 */ /* 0x000fe20000000800 */
[----:B------:R-:W-:-:S03]  /*2600*/  FFMA R2, R2, R7, RZ ;  /* 0x0000000702027223 */ /* 0x000fc600000000ff */
[----:B------:R-:W-:Y:S01]  /*2610*/  LDS R29, [R42+0x14] ;  /* 0x000014002a1d7984 */ /* 0x000fe20000000800 */
[----:B------:R-:W-:-:S03]  /*2620*/  FFMA R35, R18, R35, R2 ;  /* 0x0000002312237223 */ /* 0x000fc60000000002 */
[----:B------:R-:W-:Y:S01]  /*2630*/  LDS R7, [R43] ;  /* 0x000000002b077984 */ /* 0x000fe20000000800 */
[----:B------:R-:W-:-:S03]  /*2640*/  FFMA R37, R4, R37, R36 ;  /* 0x0000002504257223 */ /* 0x000fc60000000024 */
[----:B------:R-:W3:Y:S01]  /*2650*/  LDS R2, [R44] ;  /* 0x000000002c027984 */ /* 0x000ee20000000800 */
[----:B0-----:R-:W-:-:S03]  /*2660*/  FFMA R40, R18, R33, R41 ;  /* 0x0000002112287223 */ /* 0x001fc60000000029 */
[----:B------:R-:W0:Y:S01]  /*2670*/  LDS R33, [R45] ;  /* 0x000000002d217984 */ /* 0x000e220000000800 */
[C---:B------:R-:W-:Y:S01]  /*2680*/  FFMA R41, R21.reuse, R30, R40 ;  /* 0x0000001e15297223 */ /* 0x040fe20000000028 */
[----:B------:R-:W-:Y:S02]  /*2690*/  FFMA R21, R21, R32, R35 ;  /* 0x0000002015157223 */ /* 0x000fe40000000023 */
[----:B------:R-:W4:Y:S01]  /*26a0*/  LDS R30, [R44+0x4] ;  /* 0x000004002c1e7984 */ /* 0x000f220000000800 */
[----:B-1----:R-:W-:-:S03]  /*26b0*/  FFMA R18, R12, R25, R37 ;  /* 0x000000190c127223 */ /* 0x002fc60000000025 */
[----:B------:R-:W1:Y:S04]  /*26c0*/  LDS R35, [R45+0x14] ;  /* 0x000014002d237984 */ /* 0x000e680000000800 */
[----:B------:R-:W1:Y:S04]  /*26d0*/  LDS R37, [R39+0xc] ;  /* 0x00000c0027257984 */ /* 0x000e680000000800 */
[----:B------:R-:W-:Y:S04]  /*26e0*/  LDS R25, [R44+0x8] ;  /* 0x000008002c197984 */ /* 0x000fe80000000800 */
[----:B------:R-:W1:Y:S01]  /*26f0*/  LDS R32, [R45+0x28] ;  /* 0x000028002d207984 */ /* 0x000e620000000800 */
[C---:B---3--:R-:W-:Y:S01]  /*2700*/  FFMA R34, R2.reuse, R7, RZ ;  /* 0x0000000702227223 */ /* 0x048fe200000000ff */
[----:B------:R-:W-:-:S02]  /*2710*/  FFMA R36, R2, R11, RZ ;  /* 0x0000000b02247223 */ /* 0x000fc400000000ff */
[----:B------:R-:W-:Y:S04]  /*2720*/  LDS R40, [R42+0x50] ;  /* 0x000050002a287984 */ /* 0x000fe80000000800 */
[----:B------:R-:W-:Y:S04]  /*2730*/  LDS R11, [R44+0x10] ;  /* 0x000010002c0b7984 */ /* 0x000fe80000000800 */
[----:B------:R-:W3:Y:S01]  /*2740*/  LDS R39, [R39+0x10] ;  /* 0x0000100027277984 */ /* 0x000ee20000000800 */
[----:B0-----:R-:W-:Y:S01]  /*2750*/  FFMA R33, R2, R33, RZ ;  /* 0x0000002102217223 */ /* 0x001fe200000000ff */
[----:B----4-:R-:W-:-:S02]  /*2760*/  FFMA R2, R30, R31, R34 ;  /* 0x0000001f1e027223 */ /* 0x010fc40000000022 */
[----:B------:R3:W-:Y:S01]  /*2770*/  LDS R34, [R44+0xc] ;  /* 0x00000c002c227984 */ /* 0x0007e20000000800 */
[C---:B-1----:R-:W-:Y:S01]  /*2780*/  FFMA R38, R30.reuse, R35, R33 ;  /* 0x000000231e267223 */ /* 0x042fe20000000021 */
[----:B------:R-:W-:Y:S02]  /*2790*/  FFMA R30, R30, R29, R36 ;  /* 0x0000001d1e1e7223 */ /* 0x000fe40000000024 */
[----:B------:R-:W-:Y:S01]  /*27a0*/  LDS R35, [R45+0x3c] ;  /* 0x00003c002d237984 */ /* 0x000fe20000000800 */
[----:B------:R-:W-:-:S03]  /*27b0*/  FFMA R41, R4, R37, R41 ;  /* 0x0000002504297223 */ /* 0x000fc60000000029 */
[----:B------:R-:W0:Y:S04]  /*27c0*/  LDS R36, [R43+0x28] ;  /* 0x000028002b247984 */ /* 0x000e280000000800 */
[----:B------:R-:W1:Y:S01]  /*27d0*/  LDS R37, [R42+0x28] ;  /* 0x000028002a257984 */ /* 0x000e620000000800 */
[----:B------:R-:W-:-:S03]  /*27e0*/  FFMA R7, R25, R32, R38 ;  /* 0x0000002019077223 */ /* 0x000fc60000000026 */
[----:B------:R-:W4:Y:S04]  /*27f0*/  LDS R31, [R43+0x3c] ;  /* 0x00003c002b1f7984 */ /* 0x000f280000000800 */
[----:B------:R-:W4:Y:S04]  /*2800*/  LDS R29, [R42+0x3c] ;  /* 0x00003c002a1d7984 */ /* 0x000f280000000800 */
[----:B------:R-:W4:Y:S01]  /*2810*/  LDS R33, [R17+0xc] ;  /* 0x00000c0011217984 */ /* 0x000f220000000800 */
[----:B---3--:R-:W-:-:S03]  /*2820*/  FFMA R44, R12, R39, R41 ;  /* 0x000000270c2c7223 */ /* 0x008fc60000000029 */
[----:B------:R-:W3:Y:S04]  /*2830*/  LDS R38, [R43+0x50] ;  /* 0x000050002b267984 */ /* 0x000ee80000000800 */
[----:B------:R-:W3:Y:S04]  /*2840*/  LDS R32, [R45+0x50] ;  /* 0x000050002d207984 */ /* 0x000ee80000000800 */
[----:B------:R-:W3:Y:S04]  /*2850*/  LDS R17, [R17+0x10] ;  /* 0x0000100011117984 */ /* 0x000ee80000000800 */
[----:B------:R-:W-:Y:S04]  /*2860*/  LDS R42, [R28+0x64] ;  /* 0x000064001c2a7984 */ /* 0x000fe80000000800 */
[----:B------:R-:W-:Y:S01]  /*2870*/  LDS R41, [R28+0x12c] ;  /* 0x00012c001c297984 */ /* 0x000fe20000000800 */
[----:B0-----:R-:W-:Y:S01]  /*2880*/  FFMA R2, R25, R36, R2 ;  /* 0x0000002419027223 */ /* 0x001fe20000000002 */
[----:B------:R-:W-:-:S02]  /*2890*/  FFMA R36, R34, R35, R7 ;  /* 0x0000002322247223 */ /* 0x000fc40000000007 */
[----:B------:R-:W-:Y:S01]  /*28a0*/  LDS R39, [R22+0x12c] ;  /* 0x00012c0016277984 */ /* 0x000fe20000000800 */
[----:B-1----:R-:W-:-:S03]  /*28b0*/  FFMA R30, R25, R37, R30 ;  /* 0x00000025191e7223 */ /* 0x002fc6000000001e */
[----:B------:R-:W-:Y:S01]  /*28c0*/  LDS R7, [R16] ;  /* 0x0000000010077984 */ /* 0x000fe20000000800 */
[----:B----4-:R-:W-:-:S03]  /*28d0*/  FFMA R25, R34, R31, R2 ;  /* 0x0000001f22197223 */ /* 0x010fc60000000002 */
[----:B------:R-:W0:Y:S01]  /*28e0*/  LDS R2, [R22] ;  /* 0x0000000016027984 */ /* 0x000e220000000800 */
[----:B------:R-:W-:-:S03]  /*28f0*/  FFMA R29, R34, R29, R30 ;  /* 0x0000001d221d7223 */ /* 0x000fc6000000001e */
[----:B------:R-:W1:Y:S01]  /*2900*/  LDS R30, [R28] ;  /* 0x000000001c1e7984 */ /* 0x000e620000000800 */
[----:B------:R-:W-:Y:S01]  /*2910*/  FFMA R21, R4, R33, R21 ;  /* 0x0000002104157223 */ /* 0x000fe20000000015 */
[C---:B------:R-:W-:Y:S02]  /*2920*/  FFMA R33, R11.reuse, R40, R29 ;  /* 0x000000280b217223 */ /* 0x040fe4000000001d */
[----:B------:R-:W4:Y:S01]  /*2930*/  LDS R4, [R20] ;  /* 0x0000000014047984 */ /* 0x000f220000000800 */
[----:B---3--:R-:W-:-:S03]  /*2940*/  FFMA R25, R11, R38, R25 ;  /* 0x000000260b197223 */ /* 0x008fc60000000019 */
[----:B------:R-:W3:Y:S01]  /*2950*/  LDS R31, [R16+0x4] ;  /* 0x00000400101f7984 */ /* 0x000ee20000000800 */
[----:B------:R-:W-:-:S03]  /*2960*/  FFMA R19, R11, R32, R36 ;  /* 0x000000200b137223 */ /* 0x000fc60000000024 */
[----:B------:R-:W2:Y:S01]  /*2970*/  LDS R40, [R22+0x64] ;  /* 0x0000640016287984 */ /* 0x000ea20000000800 */
[----:B------:R-:W-:-:S03]  /*2980*/  FFMA R12, R12, R17, R21 ;  /* 0x000000110c0c7223 */ /* 0x000fc60000000015 */
[----:B------:R-:W2:Y:S04]  /*2990*/  LDS R38, [R20+0x64] ;  /* 0x0000640014267984 */ /* 0x000ea80000000800 */
[----:B------:R-:W-:Y:S04]  /*29a0*/  LDS R29, [R16+0x8] ;  /* 0x00000800101d7984 */ /* 0x000fe80000000800 */
[----:B------:R-:W5:Y:S04]  /*29b0*/  LDS R36, [R28+0xc8] ;  /* 0x0000c8001c247984 */ /* 0x000f680000000800 */
[----:B------:R-:W5:Y:S04]  /*29c0*/  LDS R34, [R22+0xc8] ;  /* 0x0000c80016227984 */ /* 0x000f680000000800 */
[----:B------:R-:W5:Y:S04]  /*29d0*/  LDS R32, [R20+0xc8] ;  /* 0x0000c80014207984 */ /* 0x000f680000000800 */
[----:B------:R-:W5:Y:S01]  /*29e0*/  LDS R11, [R16+0xc] ;  /* 0x00000c00100b7984 */ /* 0x000f620000000800 */
[----:B0-----:R-:W-:-:S03]  /*29f0*/  FFMA R17, R7, R2, RZ ;  /* 0x0000000207117223 */ /* 0x001fc600000000ff */
[----:B------:R-:W0:Y:S01]  /*2a00*/  LDS R37, [R20+0x12c] ;  /* 0x00012c0014257984 */ /* 0x000e220000000800 */
[----:B-1----:R-:W-:-:S03]  /*2a10*/  FFMA R30, R7, R30, RZ ;  /* 0x0000001e071e7223 */ /* 0x002fc600000000ff */
[----:B------:R-:W-:Y:S01]  /*2a20*/  LDS R35, [R16+0x10] ;  /* 0x0000100010237984 */ /* 0x000fe20000000800 */
[----:B----4-:R-:W-:-:S03]  /*2a30*/  FFMA R7, R7, R4, RZ ;  /* 0x0000000407077223 */ /* 0x010fc600000000ff */
[----:B------:R-:W1:Y:S01]  /*2a40*/  LDS R43, [R28+0x190] ;  /* 0x000190001c2b7984 */ /* 0x000e620000000800 */
[----:B---3--:R-:W-:-:S03]  /*2a50*/  FFMA R30, R31, R42, R30 ;  /* 0x0000002a1f1e7223 */ /* 0x008fc6000000001e */
[----:B------:R-:W3:Y:S01]  /*2a60*/  LDS R45, [R22+0x190] ;  /* 0x00019000162d7984 */ /* 0x000ee20000000800 */
[----:B--2---:R-:W-:-:S03]  /*2a70*/  FFMA R17, R31, R40, R17 ;  /* 0x000000281f117223 */ /* 0x004fc60000000011 */
[----:B------:R-:W2:Y:S01]  /*2a80*/  LDS R20, [R20+0x190] ;  /* 0x0001900014147984 */ /* 0x000ea20000000800 */
[----:B------:R-:W-:Y:S01]  /*2a90*/  FFMA R7, R31, R38, R7 ;  /* 0x000000261f077223 */ /* 0x000fe20000000007 */
[-C--:B------:R-:W-:Y:S01]  /*2aa0*/  FMUL R19, R19, R14.reuse ;  /* 0x0000000e13137220 */ /* 0x080fe20000400000 */
[-C--:B------:R-:W-:Y:S01]  /*2ab0*/  FMUL R25, R25, R14.reuse ;  /* 0x0000000e19197220 */ /* 0x080fe20000400000 */
[----:B------:R-:W-:Y:S02]  /*2ac0*/  FMUL R33, R33, R14 ;  /* 0x0000000e21217220 */ /* 0x000fe40000400000 */
[-C--:B-----5:R-:W-:Y:S01]  /*2ad0*/  FFMA R18, R18, R15.reuse, R19 ;  /* 0x0000000f12127223 */ /* 0x0a0fe20000000013 */
[-C--:B------:R-:W-:Y:S01]  /*2ae0*/  FFMA R25, R44, R15.reuse, R25 ;  /* 0x0000000f2c197223 */ /* 0x080fe20000000019 */
[C---:B------:R-:W-:Y:S01]  /*2af0*/  FFMA R30, R29.reuse, R36, R30 ;  /* 0x000000241d1e7223 */ /* 0x040fe2000000001e */
[----:B------:R-:W-:Y:S01]  /*2b00*/  FFMA R33, R12, R15, R33 ;  /* 0x0000000f0c217223 */ /* 0x000fe20000000021 */
[C---:B------:R-:W-:Y:S01]  /*2b10*/  FFMA R34, R29.reuse, R34, R17 ;  /* 0x000000221d227223 */ /* 0x040fe20000000011 */
[----:B------:R-:W-:Y:S01]  /*2b20*/  FFMA R32, R29, R32, R7 ;  /* 0x000000201d207223 */ /* 0x000fe20000000007 */
[----:B------:R-:W-:-:S02]  /*2b30*/  FFMA R30, R11, R41, R30 ;  /* 0x000000290b1e7223 */ /* 0x000fc4000000001e */
[C---:B------:R-:W-:Y:S01]  /*2b40*/  FFMA R34, R11.reuse, R39, R34 ;  /* 0x000000270b227223 */ /* 0x040fe20000000022 */
[----:B0-----:R-:W-:Y:S01]  /*2b50*/  FFMA R37, R11, R37, R32 ;  /* 0x000000250b257223 */ /* 0x001fe20000000020 */
[C---:B-1----:R-:W-:Y:S02]  /*2b60*/  FFMA R43, R35.reuse, R43, R30 ;  /* 0x0000002b232b7223 */ /* 0x042fe4000000001e */
[----:B---3--:R-:W-:Y:S02]  /*2b70*/  FFMA R34, R35, R45, R34 ;  /* 0x0000002d23227223 */ /* 0x008fe40000000022 */
[-C--:B------:R-:W-:Y:S01]  /*2b80*/  FFMA R43, R43, R13.reuse, R18 ;  /* 0x0000000d2b2b7223 */ /* 0x080fe20000000012 */
[----:B--2---:R-:W-:Y:S01]  /*2b90*/  FFMA R20, R35, R20, R37 ;  /* 0x0000001423147223 */ /* 0x004fe20000000025 */
[-C--:B------:R-:W-:Y:S02]  /*2ba0*/  FFMA R25, R34, R13.reuse, R25 ;  /* 0x0000000d22197223 */ /* 0x080fe40000000019 */
[----:B------:R-:W-:Y:S01]  /*2bb0*/  FADD R10, R10, -R43 ;  /* 0x8000002b0a0a7221 */ /* 0x000fe20000000000 */
[----:B------:R-:W-:Y:S01]  /*2bc0*/  FFMA R33, R20, R13, R33 ;  /* 0x0000000d14217223 */ /* 0x000fe20000000021 */
[----:B------:R-:W-:-:S03]  /*2bd0*/  FADD R8, R8, -R25 ;  /* 0x8000001908087221 */ /* 0x000fc60000000000 */
[----:B------:R-:W-:Y:S01]  /*2be0*/  FSEL R43, -R43, R10, !P0 ;  /* 0x0000000a2b2b7208 */ /* 0x000fe20004000100 */
[----:B------:R-:W-:Y:S01]  /*2bf0*/  FADD R6, R6, -R33 ;  /* 0x8000002106067221 */ /* 0x000fe20000000000 */
[----:B------:R-:W-:-:S04]  /*2c00*/  FSEL R11, -R25, R8, !P0 ;  /* 0x00000008190b7208 */ /* 0x000fc80004000100 */
        /* <DEDUP_REMOVED lines=19> */
.L_x_35:
        /* <DEDUP_REMOVED lines=8> */
.L_x_34:
[----:B------:R-:W0:Y:S01]  /*2dc0*/  LDC.64 R6, c[0x0][0x3b8] ;  /* 0x0000ee00ff067b82 */ /* 0x000e220000000a00 */
[----:B------:R-:W-:-:S05]  /*2dd0*/  HFMA2 R2, -RZ, RZ, 0, 1.78813934326171875e-07 ;  /* 0x00000003ff027431 */ /* 0x000fca00000001ff */
[----:B------:R-:W-:-:S04]  /*2de0*/  IMAD R5, R5, R2, -0x3 ;  /* 0xfffffffd05057424 */ /* 0x000fc800078e0202 */
[----:B0-----:R-:W-:-:S05]  /*2df0*/  IMAD.WIDE R6, R5, 0x4, R6 ;  /* 0x0000000405067825 */ /* 0x001fca00078e0206 */
[----:B------:R0:W-:Y:S04]  /*2e00*/  REDG.E.ADD.F32.FTZ.RN.STRONG.GPU desc[UR6][R6.64], R43 ;  /* 0x0000002b060079a6 */ /* 0x0001e8000c12f306 */
[----:B------:R0:W-:Y:S04]  /*2e10*/  REDG.E.ADD.F32.FTZ.RN.STRONG.GPU desc[UR6][R6.64+0x4], R11 ;  /* 0x0000040b060079a6 */ /* 0x0001e8000c12f306 */
[----:B------:R0:W-:Y:S02]  /*2e20*/  REDG.E.ADD.F32.FTZ.RN.STRONG.GPU desc[UR6][R6.64+0x8], R13 ;  /* 0x0000080d060079a6 */ /* 0x0001e4000c12f306 */
.L_x_36:
        /* <DEDUP_REMOVED lines=9> */
[C---:B0-2---:R-:W-:Y:S01]  /*2ec0*/  LEA R6, R3.reuse, R0, 0x7 ;  /* 0x0000000003067211 */ /* 0x045fe200078e38ff */
[----:B------:R-:W0:Y:S04]  /*2ed0*/  LDCU.128 UR8, c[0x0][0x450] ;  /* 0x00008a00ff0877ac */ /* 0x000e280008000c00 */
[C---:B------:R-:W-:Y:S02]  /*2ee0*/  IMAD R38, R3.reuse, -0x3, R6 ;  /* 0xfffffffd03267824 */ /* 0x040fe400078e0206 */
[----:B------:R-:W2:Y:S02]  /*2ef0*/  LDC.64 R18, c[0x0][0x438] ;  /* 0x00010e00ff127b82 */ /* 0x000ea40000000a00 */
[----:B------:R-:W-:-:S06]  /*2f00*/  IMAD R2, R3, 0xfa, R38 ;  /* 0x000000fa03027824 */ /* 0x000fcc00078e0226 */
[----:B------:R-:W5:Y:S01]  /*2f10*/  LDC.64 R16, c[0x0][0x498] ;  /* 0x00012600ff107b82 */ /* 0x000f620000000a00 */
[----:B---3--:R-:W-:Y:S01]  /*2f20*/  ISETP.NE.AND P0, PT, RZ, UR4, PT ;  /* 0x00000004ff007c0c */ /* 0x008fe2000bf05270 */
[----:B------:R-:W3:Y:S01]  /*2f30*/  LDCU.64 UR4, c[0x0][0x448] ;  /* 0x00008900ff0477ac */ /* 0x000ee20008000a00 */
[----:B----4-:R-:W-:-:S05]  /*2f40*/  IMAD.WIDE R32, R2, 0x4, R36 ;  /* 0x0000000402207825 */ /* 0x010fca00078e0224 */
[----:B-1----:R-:W1:Y:S06]  /*2f50*/  LDC.64 R10, c[0x0][0x500] ;  /* 0x00014000ff0a7b82 */ /* 0x002e6c0000000a00 */
[----:B------:R-:W4:Y:S01]  /*2f60*/  @P0 LDG.E.CONSTANT R40, desc[UR6][R32.64] ;  /* 0x0000000620280981 */ /* 0x000f22000c1e9900 */
[----:B------:R-:W-:Y:S01]  /*2f70*/  SHF.R.S32.HI R5, RZ, 0x1f, R38 ;  /* 0x0000001fff057819 */ /* 0x000fe20000011426 */
[----:B--2---:R-:W-:Y:S01]  /*2f80*/  IMAD.WIDE R18, R6, 0x4, R18 ;  /* 0x0000000406127825 */ /* 0x004fe200078e0212 */
[----:B------:R-:W2:Y:S01]  /*2f90*/  LDC.64 R12, c[0x0][0x4f8] ;  /* 0x00013e00ff0c7b82 */ /* 0x000ea20000000a00 */
[----:B------:R-:W4:Y:S01]  /*2fa0*/  @P0 LDG.E.CONSTANT R44, desc[UR6][R32.64+0x3e8] ;  /* 0x0003e806202c0981 */ /* 0x000f22000c1e9900 */
[----:B------:R-:W-:-:S02]  /*2fb0*/  SHF.L.U64.HI R4, R38, 0x2, R5 ;  /* 0x0000000226047819 */ /* 0x000fc40000010205 */
[----:B------:R-:W-:Y:S02]  /*2fc0*/  LEA R5, R3, R3, 0x1 ;  /* 0x0000000303057211 */ /* 0x000fe400078e08ff */
[----:B------:R-:W-:Y:S02]  /*2fd0*/  SHF.L.U32 R38, R38, 0x2, RZ ;  /* 0x0000000226267819 */ /* 0x000fe400000006ff */
[----:B------:R-:W0:Y:S01]  /*2fe0*/  LDC.64 R6, c[0x0][0x508] ;  /* 0x00014200ff067b82 */ /* 0x000e220000000a00 */
[----:B------:R-:W-:Y:S01]  /*2ff0*/  IMAD.WIDE R36, R5, 0x4, R36 ;  /* 0x0000000405247825 */ /* 0x000fe200078e0224 */
[----:B---3--:R-:W-:Y:S01]  /*3000*/  IADD3 R14, P1, PT, R38, UR4, RZ ;  /* 0x00000004260e7c10 */ /* 0x008fe2000ff3e0ff */
[----:B------:R3:W4:Y:S03]  /*3010*/  LDG.E.CONSTANT R5, desc[UR6][R18.64] ;  /* 0x0000000612057981 */ /* 0x000726000c1e9900 */
[----:B------:R-:W-:Y:S01]  /*3020*/  IADD3.X R15, PT, PT, R4, UR5, RZ, P1, !PT ;  /* 0x00000005040f7c10 */ /* 0x000fe20008ffe4ff */
[----:B-----5:R-:W-:Y:S01]  /*3030*/  IMAD.WIDE R16, R2, 0x4, R16 ;  /* 0x0000000402107825 */ /* 0x020fe200078e0210 */
[----:B-1----:R-:W5:Y:S01]  /*3040*/  LDG.E.CONSTANT R8, desc[UR6][R10.64] ;  /* 0x000000060a087981 */ /* 0x002f62000c1e9900 */
[----:B------:R-:W1:Y:S03]  /*3050*/  LDC.64 R20, c[0x0][0x4a0] ;  /* 0x00012800ff147b82 */ /* 0x000e660000000a00 */
[----:B------:R-:W5:Y:S04]  /*3060*/  LDG.E R29, desc[UR6][R14.64] ;  /* 0x000000060e1d7981 */ /* 0x000f68000c1e1900 */
[----:B--2---:R-:W2:Y:S04]  /*3070*/  LDG.E.CONSTANT R22, desc[UR6][R12.64] ;  /* 0x000000060c167981 */ /* 0x004ea8000c1e9900 */
[----:B------:R-:W2:Y:S04]  /*3080*/  LDG.E R31, desc[UR6][R16.64] ;  /* 0x00000006101f7981 */ /* 0x000ea8000c1e1900 */
[----:B0-----:R-:W2:Y:S04]  /*3090*/  LDG.E.CONSTANT R25, desc[UR6][R6.64] ;  /* 0x0000000606197981 */ /* 0x001ea8000c1e9900 */
[----:B------:R-:W4:Y:S01]  /*30a0*/  @!P0 LDG.E.CONSTANT R40, desc[UR6][R36.64] ;  /* 0x0000000624288981 */ /* 0x000f22000c1e9900 */
[----:B---3--:R-:W-:-:S03]  /*30b0*/  IADD3 R18, P1, PT, R38, UR8, RZ ;  /* 0x0000000826127c10 */ /* 0x008fc6000ff3e0ff */
[----:B------:R-:W3:Y:S01]  /*30c0*/  @!P0 LDG.E.CONSTANT R44, desc[UR6][R36.64+0x8] ;  /* 0x00000806242c8981 */ /* 0x000ee2000c1e9900 */
[----:B------:R-:W-:Y:S01]  /*30d0*/  IADD3.X R19, PT, PT, R4, UR9, RZ, P1, !PT ;  /* 0x0000000904137c10 */ /* 0x000fe20008ffe4ff */
[----:B-1----:R-:W-:-:S04]  /*30e0*/  IMAD.WIDE R20, R2, 0x4, R20 ;  /* 0x0000000402147825 */ /* 0x002fc800078e0214 */
[----:B----4-:R-:W-:-:S04]  /*30f0*/  FMUL R40, R5, R40 ;  /* 0x0000002805287220 */ /* 0x010fc80000400000 */
[----:B-----5:R-:W-:-:S04]  /*3100*/  FMUL R29, R40, R29 ;  /* 0x0000001d281d7220 */ /* 0x020fc80000400000 */
[----:B------:R-:W-:Y:S01]  /*3110*/  FMUL R29, R8, R29 ;  /* 0x0000001d081d7220 */ /* 0x000fe20000400000 */
[----:B------:R-:W-:-:S03]  /*3120*/  FMUL R28, R26, R40 ;  /* 0x000000281a1c7220 */ /* 0x000fc60000400000 */
[----:B--2---:R-:W-:-:S04]  /*3130*/  FFMA R30, R22, R31, R29 ;  /* 0x0000001f161e7223 */ /* 0x004fc8000000001d */
[----:B------:R-:W-:Y:S02]  /*3140*/  FFMA R35, R25, R28, R30 ;  /* 0x0000001c19237223 */ /* 0x000fe4000000001e */
[----:B------:R-:W0:Y:S03]  /*3150*/  LDC.64 R30, c[0x0][0x4a8] ;  /* 0x00012a00ff1e7b82 */ /* 0x000e260000000a00 */
[----:B------:R1:W-:Y:S04]  /*3160*/  STG.E desc[UR6][R16.64], R35 ;  /* 0x0000002310007986 */ /* 0x0003e8000c101906 */
[----:B------:R-:W2:Y:S04]  /*3170*/  LDG.E R29, desc[UR6][R18.64] ;  /* 0x00000006121d7981 */ /* 0x000ea8000c1e1900 */
[----:B------:R-:W4:Y:S01]  /*3180*/  LDG.E R39, desc[UR6][R20.64] ;  /* 0x0000000614277981 */ /* 0x000f22000c1e1900 */
[----:B------:R-:W-:Y:S01]  /*3190*/  FMUL R34, R27, R40 ;  /* 0x000000281b227220 */ /* 0x000fe20000400000 */
[----:B------:R-:W-:Y:S01]  /*31a0*/  IADD3 R28, P1, PT, R38, UR10, RZ ;  /* 0x0000000a261c7c10 */ /* 0x000fe2000ff3e0ff */
[----:B0-----:R-:W-:-:S04]  /*31b0*/  IMAD.WIDE R30, R2, 0x4, R30 ;  /* 0x00000004021e7825 */ /* 0x001fc800078e021e */
[----:B--2---:R-:W-:-:S04]  /*31c0*/  FMUL R29, R40, R29 ;  /* 0x0000001d281d7220 */ /* 0x004fc80000400000 */
[----:B------:R-:W-:-:S04]  /*31d0*/  FMUL R29, R8, R29 ;  /* 0x0000001d081d7220 */ /* 0x000fc80000400000 */
[----:B----4-:R-:W-:Y:S01]  /*31e0*/  FFMA R42, R22, R39, R29 ;  /* 0x00000027162a7223 */ /* 0x010fe2000000001d */
[----:B------:R-:W-:Y:S01]  /*31f0*/  IADD3.X R29, PT, PT, R4, UR11, RZ, P1, !PT ;  /* 0x0000000b041d7c10 */ /* 0x000fe20008ffe4ff */
[----:B------:R-:W0:Y:S02]  /*3200*/  LDCU.128 UR8, c[0x0][0x460] ;  /* 0x00008c00ff0877ac */ /* 0x000e240008000c00 */
[----:B------:R-:W-:Y:S02]  /*3210*/  FFMA R39, R25, R34, R42 ;  /* 0x0000002219277223 */ /* 0x000fe4000000002a */
[----:B------:R2:W4:Y:S01]  /*3220*/  @P0 LDG.E.CONSTANT R42, desc[UR6][R32.64+0x1f4] ;  /* 0x0001f406202a0981 */ /* 0x000522000c1e9900 */
[----:B-1----:R-:W1:Y:S03]  /*3230*/  LDC.64 R34, c[0x0][0x4b0] ;  /* 0x00012c00ff227b82 */ /* 0x002e660000000a00 */
[----:B------:R5:W-:Y:S04]  /*3240*/  STG.E desc[UR6][R20.64], R39 ;  /* 0x0000002714007986 */ /* 0x000be8000c101906 */
[----:B------:R-:W3:Y:S04]  /*3250*/  LDG.E R41, desc[UR6][R28.64] ;  /* 0x000000061c297981 */ /* 0x000ee8000c1e1900 */
[----:B------:R-:W5:Y:S01]  /*3260*/  LDG.E R43, desc[UR6][R30.64] ;  /* 0x000000061e2b7981 */ /* 0x000f62000c1e1900 */
[----:B--2---:R-:W-:Y:S01]  /*3270*/  FMUL R33, R9, R40 ;  /* 0x0000002809217220 */ /* 0x004fe20000400000 */
[----:B-1----:R-:W-:-:S02]  /*3280*/  IMAD.WIDE R34, R2, 0x4, R34 ;  /* 0x0000000402227825 */ /* 0x002fc400078e0222 */
[----:B------:R1:W4:Y:S02]  /*3290*/  @!P0 LDG.E.CONSTANT R42, desc[UR6][R36.64+0x4] ;  /* 0x00000406242a8981 */ /* 0x000324000c1e9900 */
[----:B---3--:R-:W-:-:S04]  /*32a0*/  FMUL R41, R40, R41 ;  /* 0x0000002928297220 */ /* 0x008fc80000400000 */
[----:B------:R-:W-:Y:S01]  /*32b0*/  FMUL R41, R8, R41 ;  /* 0x0000002908297220 */ /* 0x000fe20000400000 */
[----:B0-----:R-:W-:-:S03]  /*32c0*/  IADD3 R32, P0, PT, R38, UR8, RZ ;  /* 0x0000000826207c10 */ /* 0x001fc6000ff1e0ff */
[----:B-----5:R-:W-:-:S04]  /*32d0*/  FFMA R41, R22, R43, R41 ;  /* 0x0000002b16297223 */ /* 0x020fc80000000029 */
[----:B------:R-:W-:Y:S01]  /*32e0*/  FFMA R41, R25, R33, R41 ;  /* 0x0000002119297223 */ /* 0x000fe20000000029 */
[----:B------:R-:W-:-:S04]  /*32f0*/  IADD3.X R33, PT, PT, R4, UR9, RZ, P0, !PT ;  /* 0x0000000904217c10 */ /* 0x000fc800087fe4ff */
[----:B------:R0:W-:Y:S04]  /*3300*/  STG.E desc[UR6][R30.64], R41 ;  /* 0x000000291e007986 */ /* 0x0001e8000c101906 */
[----:B------:R-:W2:Y:S04]  /*3310*/  LDG.E R39, desc[UR6][R32.64] ;  /* 0x0000000620277981 */ /* 0x000ea8000c1e1900 */
[----:B------:R-:W3:Y:S01]  /*3320*/  LDG.E R37, desc[UR6][R34.64] ;  /* 0x0000000622257981 */ /* 0x000ee2000c1e1900 */
[----:B-1----:R-:W-:Y:S01]  /*3330*/  FMUL R36, R23, R40 ;  /* 0x0000002817247220 */ /* 0x002fe20000400000 */
[----:B------:R-:W-:Y:S01]  /*3340*/  IADD3 R38, P0, PT, R38, UR10, RZ ;  /* 0x0000000a26267c10 */ /* 0x000fe2000ff1e0ff */
[----:B--2---:R-:W-:-:S04]  /*3350*/  FMUL R39, R40, R39 ;  /* 0x0000002728277220 */ /* 0x004fc80000400000 */
[----:B------:R-:W-:-:S04]  /*3360*/  FMUL R39, R8, R39 ;  /* 0x0000002708277220 */ /* 0x000fc80000400000 */
[----:B---3--:R-:W-:-:S04]  /*3370*/  FFMA R37, R22, R37, R39 ;  /* 0x0000002516257223 */ /* 0x008fc80000000027 */
[----:B------:R-:W-:Y:S02]  /*3380*/  FFMA R43, R25, R36, R37 ;  /* 0x00000024192b7223 */ /* 0x000fe40000000025 */
[----:B------:R-:W1:Y:S01]  /*3390*/  LDC.64 R36, c[0x0][0x4b8] ;  /* 0x00012e00ff247b82 */ /* 0x000e620000000a00 */
[----:B------:R-:W-:Y:S02]  /*33a0*/  IADD3.X R39, PT, PT, R4, UR11, RZ, P0, !PT ;  /* 0x0000000b04277c10 */ /* 0x000fe400087fe4ff */
[----:B------:R2:W-:Y:S04]  /*33b0*/  STG.E desc[UR6][R34.64], R43 ;  /* 0x0000002b22007986 */ /* 0x0005e8000c101906 */
[----:B0-----:R-:W3:Y:S04]  /*33c0*/  LDG.E R41, desc[UR6][R38.64] ;  /* 0x0000000626297981 */ /* 0x001ee8000c1e1900 */
[----:B------:R-:W5:Y:S01]  /*33d0*/  LDG.E.CONSTANT R4, desc[UR6][R12.64+0x4] ;  /* 0x000004060c047981 */ /* 0x000f62000c1e9900 */
[----:B----4-:R-:W-:-:S03]  /*33e0*/  FMUL R42, R5, R42 ;  /* 0x0000002a052a7220 */ /* 0x010fc60000400000 */
[----:B------:R-:W4:Y:S01]  /*33f0*/  LDG.E.CONSTANT R12, desc[UR6][R12.64+0x8] ;  /* 0x000008060c0c7981 */ /* 0x000f22000c1e9900 */
[----:B-1----:R-:W-:-:S03]  /*3400*/  IMAD.WIDE R36, R2, 0x4, R36 ;  /* 0x0000000402247825 */ /* 0x002fc600078e0224 */
[----:B------:R-:W4:Y:S04]  /*3410*/  LDG.E.CONSTANT R2, desc[UR6][R6.64+0x4] ;  /* 0x0000040606027981 */ /* 0x000f28000c1e9900 */
[----:B------:R-:W2:Y:S04]  /*3420*/  LDG.E R45, desc[UR6][R36.64] ;  /* 0x00000006242d7981 */ /* 0x000ea8000c1e1900 */
[----:B------:R-:W4:Y:S01]  /*3430*/  LDG.E.CONSTANT R6, desc[UR6][R6.64+0x8] ;  /* 0x0000080606067981 */ /* 0x000f22000c1e9900 */
[----:B---3--:R-:W-:-:S04]  /*3440*/  FMUL R41, R40, R41 ;  /* 0x0000002928297220 */ /* 0x008fc80000400000 */
[----:B------:R-:W-:Y:S01]  /*3450*/  FMUL R41, R8, R41 ;  /* 0x0000002908297220 */ /* 0x000fe20000400000 */
[----:B------:R-:W-:Y:S01]  /*3460*/  FMUL R40, R24, R40 ;  /* 0x0000002818287220 */ /* 0x000fe20000400000 */
[----:B------:R-:W3:Y:S04]  /*3470*/  LDG.E.CONSTANT R8, desc[UR6][R10.64+0x4] ;  /* 0x000004060a087981 */ /* 0x000ee8000c1e9900 */
[----:B------:R-:W4:Y:S01]  /*3480*/  LDG.E.CONSTANT R10, desc[UR6][R10.64+0x8] ;  /* 0x000008060a0a7981 */ /* 0x000f22000c1e9900 */
[----:B--2---:R-:W-:-:S04]  /*3490*/  FFMA R22, R22, R45, R41 ;  /* 0x0000002d16167223 */ /* 0x004fc80000000029 */
[----:B------:R-:W-:-:S05]  /*34a0*/  FFMA R25, R25, R40, R22 ;  /* 0x0000002819197223 */ /* 0x000fca0000000016 */
[----:B------:R0:W-:Y:S04]  /*34b0*/  STG.E desc[UR6][R36.64], R25 ;  /* 0x0000001924007986 */ /* 0x0001e8000c101906 */
[----:B------:R-:W2:Y:S04]  /*34c0*/  LDG.E R41, desc[UR6][R14.64] ;  /* 0x000000060e297981 */ /* 0x000ea8000c1e1900 */
[----:B------:R-:W5:Y:S01]  /*34d0*/  LDG.E R43, desc[UR6][R16.64+0x1f4] ;  /* 0x0001f406102b7981 */ /* 0x000f62000c1e1900 */
[----:B--2---:R-:W-:-:S04]  /*34e0*/  FMUL R41, R42, R41 ;  /* 0x000000292a297220 */ /* 0x004fc80000400000 */
[----:B---3--:R-:W-:-:S04]  /*34f0*/  FMUL R41, R8, R41 ;  /* 0x0000002908297220 */ /* 0x008fc80000400000 */
[----:B-----5:R-:W-:Y:S01]  /*3500*/  FFMA R43, R4, R43, R41 ;  /* 0x0000002b042b7223 */ /* 0x020fe20000000029 */
[----:B------:R-:W-:-:S04]  /*3510*/  FMUL R41, R26, R42 ;  /* 0x0000002a1a297220 */ /* 0x000fc80000400000 */
[----:B----4-:R-:W-:-:S05]  /*3520*/  FFMA R41, R2, R41, R43 ;  /* 0x0000002902297223 */ /* 0x010fca000000002b */
        /* <DEDUP_REMOVED lines=37> */
[----:B------:R-:W-:Y:S01]  /*3780*/  FMUL R43, R10, R5 ;  /* 0x000000050a2b7220 */ /* 0x000fe20000400000 */
        /* <DEDUP_REMOVED lines=37> */
.L_x_38:
[----:B-1----:R-:W1:Y:S01]  /*39e0*/  LDC.64 R4, c[0x0][0x438] ;  /* 0x00010e00ff047b82 */ /* 0x002e620000000a00 */
[----:B------:R-:W-:Y:S01]  /*39f0*/  LEA R8, R3, R0, 0x7 ;  /* 0x0000000003087211 */ /* 0x000fe200078e38ff */
[----:B------:R-:W3:Y:S04]  /*3a00*/  LDCU UR4, c[0x0][0x480] ;  /* 0x00009000ff0477ac */ /* 0x000ee80008000800 */
[----:B-1----:R-:W-:-:S05]  /*3a10*/  IMAD.WIDE R4, R8, 0x4, R4 ;  /* 0x0000000408047825 */ /* 0x002fca00078e0204 */
[----:B------:R1:W5:Y:S01]  /*3a20*/  LDG.E.CONSTANT R2, desc[UR6][R4.64] ;  /* 0x0000000604027981 */ /* 0x000362000c1e9900 */
[----:B---3--:R-:W-:-:S09]  /*3a30*/  UISETP.NE.AND UP0, UPT, UR4, URZ, UPT ;  /* 0x000000ff0400728c */ /* 0x008fd2000bf05270 */
[----:B-1----:R-:W-:Y:S05]  /*3a40*/  BRA.U UP0, `(.L_x_39) ;  /* 0x0000000900ec7547 */ /* 0x002fea000b800000 */
[----:B------:R-:W1:Y:S01]  /*3a50*/  LDC.64 R4, c[0x0][0x490] ;  /* 0x00012400ff047b82 */ /* 0x000e620000000a00 */
[C---:B------:R-:W-:Y:S01]  /*3a60*/  LEA R15, R3.reuse, R3, 0x1 ;  /* 0x00000003030f7211 */ /* 0x040fe200078e08ff */
[----:B------:R-:W-:Y:S01]  /*3a70*/  IMAD R25, R3, 0xf7, R8 ;  /* 0x000000f703197824 */ /* 0x000fe200078e0208 */
[----:B------:R-:W3:Y:S01]  /*3a80*/  LDCU UR4, c[0x0][0x3a8] ;  /* 0x00007500ff0477ac */ /* 0x000ee20008000800 */
[----:B------:R-:W4:Y:S04]  /*3a90*/  LDCU.64 UR8, c[0x0][0x4e8] ;  /* 0x00009d00ff0877ac */ /* 0x000f280008000a00 */
[----:B0-2---:R-:W0:Y:S08]  /*3aa0*/  LDC.64 R10, c[0x0][0x498] ;  /* 0x00012600ff0a7b82 */ /* 0x005e300000000a00 */
[----:B------:R-:W2:Y:S08]  /*3ab0*/  LDC.64 R6, c[0x0][0x510] ;  /* 0x00014400ff067b82 */ /* 0x000eb00000000a00 */
[----:B------:R-:W3:Y:S01]  /*3ac0*/  LDC.64 R12, c[0x0][0x4c0] ;  /* 0x00013000ff0c7b82 */ /* 0x000ee20000000a00 */
[----:B-1----:R-:W-:-:S05]  /*3ad0*/  IMAD.WIDE R4, R15, 0x4, R4 ;  /* 0x000000040f047825 */ /* 0x002fca00078e0204 */
[----:B------:R-:W4:Y:S01]  /*3ae0*/  LDG.E.CONSTANT R15, desc[UR6][R4.64] ;  /* 0x00000006040f7981 */ /* 0x000f22000c1e9900 */
[----:B0-----:R-:W-:-:S05]  /*3af0*/  IMAD.WIDE R10, R25, 0x4, R10 ;  /* 0x00000004190a7825 */ /* 0x001fca00078e020a */
[----:B------:R-:W4:Y:S04]  /*3b00*/  LDG.E R17, desc[UR6][R10.64] ;  /* 0x000000060a117981 */ /* 0x000f28000c1e1900 */
[----:B--2---:R-:W2:Y:S01]  /*3b10*/  LDG.E.CONSTANT R8, desc[UR6][R6.64] ;  /* 0x0000000606087981 */ /* 0x004ea2000c1e9900 */
[----:B---3--:R-:W-:-:S05]  /*3b20*/  IMAD.WIDE R12, R25, 0x4, R12 ;  /* 0x00000004190c7825 */ /* 0x008fca00078e020c */
[----:B------:R-:W3:Y:S01]  /*3b30*/  LDG.E R14, desc[UR6][R12.64] ;  /* 0x000000060c0e7981 */ /* 0x000ee2000c1e1900 */
[----:B----45:R-:W-:Y:S01]  /*3b40*/  FMUL R22, R2, R15 ;  /* 0x0000000f02167220 */ /* 0x030fe20000400000 */
[----:B--2---:R-:W-:-:S04]  /*3b50*/  FMUL R17, R8, R17 ;  /* 0x0000001108117220 */ /* 0x004fc80000400000 */
[----:B------:R-:W-:-:S04]  /*3b60*/  FFMA R17, R26, R22, -R17 ;  /* 0x000000161a117223 */ /* 0x000fc80000000811 */
[----:B------:R-:W-:-:S04]  /*3b70*/  FMUL R17, R17, UR4 ;  /* 0x0000000411117c20 */ /* 0x000fc80008400000 */
[----:B---3--:R-:W-:Y:S02]  /*3b80*/  FFMA R19, R14, UR8, R17 ;  /* 0x000000080e137c23 */ /* 0x008fe40008000011 */
        /* <DEDUP_REMOVED lines=43> */
[----:B------:R-:W-:Y:S04]  /*3e40*/  STG.E desc[UR6][R30.64], R39 ;  /* 0x000000271e007986 */ /* 0x000fe8000c101906 */
[----:B------:R-:W0:Y:S01]  /*3e50*/  LDG.E R36, desc[UR6][R28.64] ;  /* 0x000000061c247981 */ /* 0x000e22000c1e1900 */
[----:B------:R-:W2:Y:S01]  /*3e60*/  LDC.64 R32, c[0x0][0x4e0] ;  /* 0x00013800ff207b82 */ /* 0x000ea20000000a00 */
        /* <DEDUP_REMOVED lines=119> */
[----:B------:R0:W-:Y:S01]  /*45e0*/  STG.E desc[UR6][R34.64+0x3e8], R11 ;  /* 0x0003e80b22007986 */ /* 0x0001e2000c101906 */
[----:B------:R-:W-:Y:S05]  /*45f0*/  BRA `(.L_x_37) ;  /* 0x0000000800e87947 */ /* 0x000fea0003800000 */
.L_x_39:
[----:B0-2---:R-:W0:Y:S01]  /*4600*/  LDC.64 R6, c[0x0][0x490] ;  /* 0x00012400ff067b82 */ /* 0x005e220000000a00 */
        /* <DEDUP_REMOVED lines=185> */
.L_x_37:
[----:B------:R-:W5:Y:S02]  /*51a0*/  LDCU UR4, c[0x0][0x440] ;  /* 0x00008800ff0477ac */ /* 0x000f640008000800 */
[----:B-----5:R-:W-:-:S13]  /*51b0*/  ISETP.NE.AND P0, PT, RZ, UR4, PT ;  /* 0x00000004ff007c0c */ /* 0x020fda000bf05270 */
[----:B------:R-:W-:Y:S05]  /*51c0*/  @!P0 EXIT ;  /* 0x000000000000894d */ /* 0x000fea0003800000 */
[----:B01-34-:R-:W0:Y:S01]  /*51d0*/  LDC.64 R4, c[0x0][0x448] ;  /* 0x00011200ff047b82 */ /* 0x01be220000000a00 */
[----:B------:R-:W-:-:S07]  /*51e0*/  IMAD R17, R3, 0x7d, R0 ;  /* 0x0000007d03117824 */ /* 0x000fce00078e0200 */
[----:B--2---:R-:W1:Y:S08]  /*51f0*/  LDC.64 R6, c[0x0][0x450] ;  /* 0x00011400ff067b82 */ /* 0x004e700000000a00 */
        /* <DEDUP_REMOVED lines=14> */
        .weak           $__internal_1_$__cuda_sm20_rcp_rn_f32_slowpath
        .type           $__internal_1_$__cuda_sm20_rcp_rn_f32_slowpath,@function
        .size           $__internal_1_$__cuda_sm20_rcp_rn_f32_slowpath,(.L_x_46 - $__internal_1_$__cuda_sm20_rcp_rn_f32_slowpath)
$__internal_1_$__cuda_sm20_rcp_rn_f32_slowpath:
        /* <DEDUP_REMOVED lines=15> */
.L_x_41:
        /* <DEDUP_REMOVED lines=33> */
.L_x_43:
[----:B------:R0:W1:Y:S02]  /*55e0*/  MUFU.RCP R11, R8 ;  /* 0x00000008000b7308 */ /* 0x0000640000001000 */
.L_x_42:
[----:B------:R-:W-:Y:S05]  /*55f0*/  BSYNC.RECONVERGENT B2 ;  /* 0x0000000000027941 */ /* 0x000fea0003800200 */
.L_x_40:
[----:B-1----:R-:W-:Y:S01]  /*5600*/  MOV R18, R11 ;  /* 0x0000000b00127202 */ /* 0x002fe20000000f00 */
[----:B------:R-:W-:-:S04]  /*5610*/  HFMA2 R11, -RZ, RZ, 0, 0 ;  /* 0x00000000ff0b7431 */ /* 0x000fc800000001ff */
[----:B0-----:R-:W-:Y:S05]  /*5620*/  RET.REL.NODEC R10 `(_Z30inner_core_impl_kernel_adjointiPKiS0_S0_iifiPKfPfS2_S2_S2_S2_S2_S2_S2_S2_S2_S2_S2_S2_S2_S2_S2_S2_iS3_S3_S3_S3_S3_S3_iiiS2_S2_S3_S3_S3_S3_S3_S3_S3_S3_S3_S3_ffiS2_S2_S2_S2_iS2_S2_S2_ii) ;  /* 0xffffffa80a747950 */ /* 0x001fea0003c3ffff */
.L_x_44:
        /* <DEDUP_REMOVED lines=13> */
.L_x_46:


//--------------------- .nv.shared._Z36inner_core_aniso_impl_kernel_adjointiPKiS0_S0_iifiPKfPfS2_S2_S2_S2_S2_S2_S2_S2_S2_S2_S2_S2_S2_S2_S2_iS3_S3_S3_S3_S3_S3_iiiS2_S2_S3_S3_S3_S3_S3_S3_S3_S3_S3_S3_ffiS2_S2_S2_S2_S2_S2_S2_S2_S2_iS2_S2_S2_ii --------------------------
	.section	.nv.shared._Z36inner_core_aniso_impl_kernel_adjointiPKiS0_S0_iifiPKfPfS2_S2_S2_S2_S2_S2_S2_S2_S2_S2_S2_S2_S2_S2_S2_iS3_S3_S3_S3_S3_S3_iiiS2_S2_S3_S3_S3_S3_S3_S3_S3_S3_S3_S3_ffiS2_S2_S2_S2_S2_S2_S2_S2_S2_iS2_S2_S2_ii,"aw",@nobits
	.sectionflags	@""
	.align	4
.nv.shared._Z36inner_core_aniso_impl_kernel_adjointiPKiS0_S0_iifiPKfPfS2_S2_S2_S2_S2_S2_S2_S2_S2_S2_S2_S2_S2_S2_S2_iS3_S3_S3_S3_S3_S3_iiiS2_S2_S3_S3_S3_S3_S3_S3_S3_S3_S3_S3_ffiS2_S2_S2_S2_S2_S2_S2_S2_S2_iS2_S2_S2_ii:
	.zero		7224


//--------------------- .nv.shared.reserved.0     --------------------------
	.section	.nv.shared.reserved.0,"aw",@nobits
	.weak		__nv_reservedSMEM_offset_0_alias
	.size		__nv_reservedSMEM_offset_0_alias, 0, 64
	.other		__nv_reservedSMEM_offset_0_alias,@"STO_CUDA_RESERVED_SHARED STV_DEFAULT"
__nv_reservedSMEM_offset_0_alias:
	.zero		0
	.zero		64


//--------------------- .nv.shared._Z30inner_core_impl_kernel_adjointiPKiS0_S0_iifiPKfPfS2_S2_S2_S2_S2_S2_S2_S2_S2_S2_S2_S2_S2_S2_S2_S2_iS3_S3_S3_S3_S3_S3_iiiS2_S2_S3_S3_S3_S3_S3_S3_S3_S3_S3_S3_ffiS2_S2_S2_S2_iS2_S2_S2_ii --------------------------
	.section	.nv.shared._Z30inner_core_impl_kernel_adjointiPKiS0_S0_iifiPKfPfS2_S2_S2_S2_S2_S2_S2_S2_S2_S2_S2_S2_S2_S2_S2_S2_iS3_S3_S3_S3_S3_S3_iiiS2_S2_S3_S3_S3_S3_S3_S3_S3_S3_S3_S3_ffiS2_S2_S2_S2_iS2_S2_S2_ii,"aw",@nobits
	.sectionflags	@""
	.align	4
.nv.shared._Z30inner_core_impl_kernel_adjointiPKiS0_S0_iifiPKfPfS2_S2_S2_S2_S2_S2_S2_S2_S2_S2_S2_S2_S2_S2_S2_S2_iS3_S3_S3_S3_S3_S3_iiiS2_S2_S3_S3_S3_S3_S3_S3_S3_S3_S3_S3_ffiS2_S2_S2_S2_iS2_S2_S2_ii:
	.zero		7224


//--------------------- .nv.constant0._Z36inner_core_aniso_impl_kernel_adjointiPKiS0_S0_iifiPKfPfS2_S2_S2_S2_S2_S2_S2_S2_S2_S2_S2_S2_S2_S2_S2_iS3_S3_S3_S3_S3_S3_iiiS2_S2_S3_S3_S3_S3_S3_S3_S3_S3_S3_S3_ffiS2_S2_S2_S2_S2_S2_S2_S2_S2_iS2_S2_S2_ii --------------------------
	.section	.nv.constant0._Z36inner_core_aniso_impl_kernel_adjointiPKiS0_S0_iifiPKfPfS2_S2_S2_S2_S2_S2_S2_S2_S2_S2_S2_S2_S2_S2_S2_iS3_S3_S3_S3_S3_S3_iiiS2_S2_S3_S3_S3_S3_S3_S3_S3_S3_S3_S3_ffiS2_S2_S2_S2_S2_S2_S2_S2_S2_iS2_S2_S2_ii,"a",@progbits
	.sectionflags	@""
	.align	4
.nv.constant0._Z36inner_core_aniso_impl_kernel_adjointiPKiS0_S0_iifiPKfPfS2_S2_S2_S2_S2_S2_S2_S2_S2_S2_S2_S2_S2_S2_S2_iS3_S3_S3_S3_S3_S3_iiiS2_S2_S3_S3_S3_S3_S3_S3_S3_S3_S3_S3_ffiS2_S2_S2_S2_S2_S2_S2_S2_S2_iS2_S2_S2_ii:
	.zero		1376


//--------------------- .nv.constant0._Z30inner_core_impl_kernel_adjointiPKiS0_S0_iifiPKfPfS2_S2_S2_S2_S2_S2_S2_S2_S2_S2_S2_S2_S2_S2_S2_S2_iS3_S3_S3_S3_S3_S3_iiiS2_S2_S3_S3_S3_S3_S3_S3_S3_S3_S3_S3_ffiS2_S2_S2_S2_iS2_S2_S2_ii --------------------------
	.section	.nv.constant0._Z30inner_core_impl_kernel_adjointiPKiS0_S0_iifiPKfPfS2_S2_S2_S2_S2_S2_S2_S2_S2_S2_S2_S2_S2_S2_S2_S2_iS3_S3_S3_S3_S3_S3_iiiS2_S2_S3_S3_S3_S3_S3_S3_S3_S3_S3_S3_ffiS2_S2_S2_S2_iS2_S2_S2_ii,"a",@progbits
	.sectionflags	@""
	.align	4
.nv.constant0._Z30inner_core_impl_kernel_adjointiPKiS0_S0_iifiPKfPfS2_S2_S2_S2_S2_S2_S2_S2_S2_S2_S2_S2_S2_S2_S2_S2_iS3_S3_S3_S3_S3_S3_iiiS2_S2_S3_S3_S3_S3_S3_S3_S3_S3_S3_S3_ffiS2_S2_S2_S2_iS2_S2_S2_ii:
	.zero		1344


//--------------------- SYMBOLS --------------------------

	.type		.nv.reservedSmem.offset0,@object
	.size		.nv.reservedSmem.offset0,0x4
	.type		.nv.reservedSmem.cap,@object
	.size		.nv.reservedSmem.cap,0x4
